//
// Generated by NVIDIA NVVM Compiler
//
// Compiler Build ID: CL-36424714
// Cuda compilation tools, release 13.0, V13.0.88
// Based on NVVM 20.0.0
//

.version 9.0
.target sm_100
.address_size 64

	// .globl	ve_swarm_init_agents
.global .align 4 .b8 precalc_xorwow_matrix[102400];
.global .align 4 .b8 precalc_xorwow_offset_matrix[102400];
.global .align 4 .b8 mrg32k3aM1[2304];
.global .align 4 .b8 mrg32k3aM2[2304];
.global .align 4 .b8 mrg32k3aM1SubSeq[2016];
.global .align 4 .b8 mrg32k3aM2SubSeq[2016];
.global .align 4 .b8 mrg32k3aM1Seq[2304];
.global .align 4 .b8 mrg32k3aM2Seq[2304];
.const .align 8 .b8 __cr_lgamma_table[72];
.const .align 4 .b8 c_feature_groups[32] = {0, 0, 0, 0, 48, 0, 0, 0, 80, 0, 0, 0, 92, 0, 0, 0, 96, 0, 0, 0, 101, 0, 0, 0, 109, 0, 0, 0, 125};
.const .align 4 .b8 c_critical_features[80] = {80, 0, 0, 0, 81, 0, 0, 0, 82, 0, 0, 0, 83, 0, 0, 0, 84, 0, 0, 0, 85, 0, 0, 0, 86, 0, 0, 0, 87, 0, 0, 0, 92, 0, 0, 0, 93, 0, 0, 0, 94, 0, 0, 0, 95, 0, 0, 0, 96, 0, 0, 0, 97, 0, 0, 0, 98, 0, 0, 0, 99, 0, 0, 0, 100, 0, 0, 0, 101, 0, 0, 0, 102, 0, 0, 0, 103};
.const .align 4 .b8 c_initial_pheromone[500] = {205, 204, 204, 61, 205, 204, 204, 61, 205, 204, 204, 61, 205, 204, 204, 61, 205, 204, 204, 61, 205, 204, 204, 61, 205, 204, 204, 61, 205, 204, 204, 61, 205, 204, 204, 61, 205, 204, 204, 61, 205, 204, 204, 61, 205, 204, 204, 61, 205, 204, 204, 61, 205, 204, 204, 61, 205, 204, 204, 61, 205, 204, 204, 61, 205, 204, 204, 61, 205, 204, 204, 61, 205, 204, 204, 61, 205, 204, 204, 61, 205, 204, 204, 61, 205, 204, 204, 61, 205, 204, 204, 61, 205, 204, 204, 61, 205, 204, 204, 61, 205, 204, 204, 61, 205, 204, 204, 61, 205, 204, 204, 61, 205, 204, 204, 61, 205, 204, 204, 61, 205, 204, 204, 61, 205, 204, 204, 61, 205, 204, 204, 61, 205, 204, 204, 61, 205, 204, 204, 61, 205, 204, 204, 61, 205, 204, 204, 61, 205, 204, 204, 61, 205, 204, 204, 61, 205, 204, 204, 61, 205, 204, 204, 61, 205, 204, 204, 61, 205, 204, 204, 61, 205, 204, 204, 61, 205, 204, 204, 61, 205, 204, 204, 61, 205, 204, 204, 61, 205, 204, 204, 61, 154, 153, 153, 62, 154, 153, 153, 62, 154, 153, 153, 62, 154, 153, 153, 62, 154, 153, 153, 62, 154, 153, 153, 62, 154, 153, 153, 62, 154, 153, 153, 62, 154, 153, 153, 62, 154, 153, 153, 62, 154, 153, 153, 62, 154, 153, 153, 62, 154, 153, 153, 62, 154, 153, 153, 62, 154, 153, 153, 62, 154, 153, 153, 62, 154, 153, 153, 62, 154, 153, 153, 62, 154, 153, 153, 62, 154, 153, 153, 62, 154, 153, 153, 62, 154, 153, 153, 62, 154, 153, 153, 62, 154, 153, 153, 62, 154, 153, 153, 62, 154, 153, 153, 62, 154, 153, 153, 62, 154, 153, 153, 62, 154, 153, 153, 62, 154, 153, 153, 62, 154, 153, 153, 62, 154, 153, 153, 62, 205, 204, 76, 63, 205, 204, 76, 63, 205, 204, 76, 63, 205, 204, 76, 63, 205, 204, 76, 63, 205, 204, 76, 63, 205, 204, 76, 63, 205, 204, 76, 63, 205, 204, 76, 63, 205, 204, 76, 63, 205, 204, 76, 63, 205, 204, 76, 63, 102, 102, 102, 63, 102, 102, 102, 63, 102, 102, 102, 63, 102, 102, 102, 63, 51, 51, 51, 63, 51, 51, 51, 63, 51, 51, 51, 63, 51, 51, 51, 63, 51, 51, 51, 63, 0, 0, 0, 63, 0, 0, 0, 63, 0, 0, 0, 63, 0, 0, 0, 63, 0, 0, 0, 63, 0, 0, 0, 63, 0, 0, 0, 63, 0, 0, 0, 63, 205, 204, 76, 63, 205, 204, 76, 63, 205, 204, 76, 63, 205, 204, 76, 63, 205, 204, 76, 63, 205, 204, 76, 63, 205, 204, 76, 63, 205, 204, 76, 63, 205, 204, 76, 63, 205, 204, 76, 63, 205, 204, 76, 63, 205, 204, 76, 63, 205, 204, 76, 63, 205, 204, 76, 63, 205, 204, 76, 63, 205, 204, 76, 63};
.extern .shared .align 16 .b8 smem[];

.visible .entry ve_swarm_init_agents(
	.param .u64 .ptr .align 1 ve_swarm_init_agents_param_0,
	.param .u64 .ptr .align 1 ve_swarm_init_agents_param_1,
	.param .u64 ve_swarm_init_agents_param_2
)
{
	.local .align 8 .b8 	__local_depot0[48];
	.reg .b64 	%SP;
	.reg .b64 	%SPL;
	.reg .pred 	%p<73>;
	.reg .b32 	%r<1516>;
	.reg .b32 	%f<59>;
	.reg .b64 	%rd<70>;

	mov.u64 	%SPL, __local_depot0;
	ld.param.u64 	%rd24, [ve_swarm_init_agents_param_0];
	ld.param.u64 	%rd25, [ve_swarm_init_agents_param_1];
	ld.param.u64 	%rd23, [ve_swarm_init_agents_param_2];
	cvta.to.global.u64 	%rd1, %rd25;
	cvta.to.global.u64 	%rd2, %rd24;
	mov.u32 	%r1, %tid.x;
	setp.gt.u32 	%p1, %r1, 31;
	@%p1 bra 	$L__BB0_141;
	add.u64 	%rd3, %SPL, 0;
	cvt.u64.u32 	%rd66, %r1;
	cvt.u32.u64 	%r601, %rd23;
	xor.b32  	%r602, %r601, -1429050551;
	mul.lo.s32 	%r2, %r602, 1099087573;
	{ .reg .b32 tmp; mov.b64 {tmp, %r603}, %rd23; }
	xor.b32  	%r3, %r603, -136515619;
	mul.lo.s32 	%r604, %r3, -1703105765;
	add.s32 	%r605, %r2, %r604;
	add.s32 	%r1497, %r605, 6615241;
	add.s32 	%r1227, %r2, 123456789;
	st.local.v2.u32 	[%rd3], {%r1497, %r1227};
	xor.b32  	%r1226, %r2, 362436069;
	add.s32 	%r1225, %r604, 521288629;
	st.local.v2.u32 	[%rd3+8], {%r1226, %r1225};
	xor.b32  	%r1224, %r604, 88675123;
	add.s32 	%r1223, %r2, 5783321;
	st.local.v2.u32 	[%rd3+16], {%r1224, %r1223};
	setp.eq.s32 	%p2, %r1, 0;
	@%p2 bra 	$L__BB0_116;
	mov.b32 	%r1210, 0;
$L__BB0_3:
	mov.u64 	%rd5, %rd66;
	and.b64  	%rd6, %rd5, 3;
	setp.eq.s64 	%p3, %rd6, 0;
	@%p3 bra 	$L__BB0_115;
	mul.wide.u32 	%rd27, %r1210, 3200;
	mov.u64 	%rd28, precalc_xorwow_matrix;
	add.s64 	%rd7, %rd28, %rd27;
	mov.b32 	%r1223, 0;
	mov.u32 	%r1224, %r1223;
	mov.u32 	%r1225, %r1223;
	mov.u32 	%r1226, %r1223;
	mov.u32 	%r1227, %r1223;
	mov.u32 	%r1216, %r1223;
$L__BB0_5:
	mul.wide.u32 	%rd29, %r1216, 4;
	add.s64 	%rd30, %rd3, %rd29;
	ld.local.u32 	%r22, [%rd30+4];
	shl.b32 	%r23, %r1216, 5;
	mov.b32 	%r1222, 0;
$L__BB0_6:
	.pragma "nounroll";
	shr.u32 	%r609, %r22, %r1222;
	and.b32  	%r610, %r609, 1;
	setp.eq.b32 	%p4, %r610, 1;
	not.pred 	%p5, %p4;
	add.s32 	%r611, %r23, %r1222;
	mul.lo.s32 	%r612, %r611, 5;
	mul.wide.u32 	%rd31, %r612, 4;
	add.s64 	%rd8, %rd7, %rd31;
	@%p5 bra 	$L__BB0_8;
	ld.global.nc.u32 	%r613, [%rd8];
	xor.b32  	%r1227, %r1227, %r613;
	ld.global.nc.u32 	%r614, [%rd8+4];
	xor.b32  	%r1226, %r1226, %r614;
	ld.global.nc.u32 	%r615, [%rd8+8];
	xor.b32  	%r1225, %r1225, %r615;
	ld.global.nc.u32 	%r616, [%rd8+12];
	xor.b32  	%r1224, %r1224, %r616;
	ld.global.nc.u32 	%r617, [%rd8+16];
	xor.b32  	%r1223, %r1223, %r617;
$L__BB0_8:
	and.b32  	%r619, %r609, 2;
	setp.eq.s32 	%p6, %r619, 0;
	@%p6 bra 	$L__BB0_10;
	ld.global.nc.u32 	%r620, [%rd8+20];
	xor.b32  	%r1227, %r1227, %r620;
	ld.global.nc.u32 	%r621, [%rd8+24];
	xor.b32  	%r1226, %r1226, %r621;
	ld.global.nc.u32 	%r622, [%rd8+28];
	xor.b32  	%r1225, %r1225, %r622;
	ld.global.nc.u32 	%r623, [%rd8+32];
	xor.b32  	%r1224, %r1224, %r623;
	ld.global.nc.u32 	%r624, [%rd8+36];
	xor.b32  	%r1223, %r1223, %r624;
$L__BB0_10:
	and.b32  	%r626, %r609, 4;
	setp.eq.s32 	%p7, %r626, 0;
	@%p7 bra 	$L__BB0_12;
	ld.global.nc.u32 	%r627, [%rd8+40];
	xor.b32  	%r1227, %r1227, %r627;
	ld.global.nc.u32 	%r628, [%rd8+44];
	xor.b32  	%r1226, %r1226, %r628;
	ld.global.nc.u32 	%r629, [%rd8+48];
	xor.b32  	%r1225, %r1225, %r629;
	ld.global.nc.u32 	%r630, [%rd8+52];
	xor.b32  	%r1224, %r1224, %r630;
	ld.global.nc.u32 	%r631, [%rd8+56];
	xor.b32  	%r1223, %r1223, %r631;
$L__BB0_12:
	and.b32  	%r633, %r609, 8;
	setp.eq.s32 	%p8, %r633, 0;
	@%p8 bra 	$L__BB0_14;
	ld.global.nc.u32 	%r634, [%rd8+60];
	xor.b32  	%r1227, %r1227, %r634;
	ld.global.nc.u32 	%r635, [%rd8+64];
	xor.b32  	%r1226, %r1226, %r635;
	ld.global.nc.u32 	%r636, [%rd8+68];
	xor.b32  	%r1225, %r1225, %r636;
	ld.global.nc.u32 	%r637, [%rd8+72];
	xor.b32  	%r1224, %r1224, %r637;
	ld.global.nc.u32 	%r638, [%rd8+76];
	xor.b32  	%r1223, %r1223, %r638;
$L__BB0_14:
	and.b32  	%r640, %r609, 16;
	setp.eq.s32 	%p9, %r640, 0;
	@%p9 bra 	$L__BB0_16;
	ld.global.nc.u32 	%r641, [%rd8+80];
	xor.b32  	%r1227, %r1227, %r641;
	ld.global.nc.u32 	%r642, [%rd8+84];
	xor.b32  	%r1226, %r1226, %r642;
	ld.global.nc.u32 	%r643, [%rd8+88];
	xor.b32  	%r1225, %r1225, %r643;
	ld.global.nc.u32 	%r644, [%rd8+92];
	xor.b32  	%r1224, %r1224, %r644;
	ld.global.nc.u32 	%r645, [%rd8+96];
	xor.b32  	%r1223, %r1223, %r645;
$L__BB0_16:
	and.b32  	%r647, %r609, 32;
	setp.eq.s32 	%p10, %r647, 0;
	@%p10 bra 	$L__BB0_18;
	ld.global.nc.u32 	%r648, [%rd8+100];
	xor.b32  	%r1227, %r1227, %r648;
	ld.global.nc.u32 	%r649, [%rd8+104];
	xor.b32  	%r1226, %r1226, %r649;
	ld.global.nc.u32 	%r650, [%rd8+108];
	xor.b32  	%r1225, %r1225, %r650;
	ld.global.nc.u32 	%r651, [%rd8+112];
	xor.b32  	%r1224, %r1224, %r651;
	ld.global.nc.u32 	%r652, [%rd8+116];
	xor.b32  	%r1223, %r1223, %r652;
$L__BB0_18:
	and.b32  	%r654, %r609, 64;
	setp.eq.s32 	%p11, %r654, 0;
	@%p11 bra 	$L__BB0_20;
	ld.global.nc.u32 	%r655, [%rd8+120];
	xor.b32  	%r1227, %r1227, %r655;
	ld.global.nc.u32 	%r656, [%rd8+124];
	xor.b32  	%r1226, %r1226, %r656;
	ld.global.nc.u32 	%r657, [%rd8+128];
	xor.b32  	%r1225, %r1225, %r657;
	ld.global.nc.u32 	%r658, [%rd8+132];
	xor.b32  	%r1224, %r1224, %r658;
	ld.global.nc.u32 	%r659, [%rd8+136];
	xor.b32  	%r1223, %r1223, %r659;
$L__BB0_20:
	and.b32  	%r661, %r609, 128;
	setp.eq.s32 	%p12, %r661, 0;
	@%p12 bra 	$L__BB0_22;
	ld.global.nc.u32 	%r662, [%rd8+140];
	xor.b32  	%r1227, %r1227, %r662;
	ld.global.nc.u32 	%r663, [%rd8+144];
	xor.b32  	%r1226, %r1226, %r663;
	ld.global.nc.u32 	%r664, [%rd8+148];
	xor.b32  	%r1225, %r1225, %r664;
	ld.global.nc.u32 	%r665, [%rd8+152];
	xor.b32  	%r1224, %r1224, %r665;
	ld.global.nc.u32 	%r666, [%rd8+156];
	xor.b32  	%r1223, %r1223, %r666;
$L__BB0_22:
	and.b32  	%r668, %r609, 256;
	setp.eq.s32 	%p13, %r668, 0;
	@%p13 bra 	$L__BB0_24;
	ld.global.nc.u32 	%r669, [%rd8+160];
	xor.b32  	%r1227, %r1227, %r669;
	ld.global.nc.u32 	%r670, [%rd8+164];
	xor.b32  	%r1226, %r1226, %r670;
	ld.global.nc.u32 	%r671, [%rd8+168];
	xor.b32  	%r1225, %r1225, %r671;
	ld.global.nc.u32 	%r672, [%rd8+172];
	xor.b32  	%r1224, %r1224, %r672;
	ld.global.nc.u32 	%r673, [%rd8+176];
	xor.b32  	%r1223, %r1223, %r673;
$L__BB0_24:
	and.b32  	%r675, %r609, 512;
	setp.eq.s32 	%p14, %r675, 0;
	@%p14 bra 	$L__BB0_26;
	ld.global.nc.u32 	%r676, [%rd8+180];
	xor.b32  	%r1227, %r1227, %r676;
	ld.global.nc.u32 	%r677, [%rd8+184];
	xor.b32  	%r1226, %r1226, %r677;
	ld.global.nc.u32 	%r678, [%rd8+188];
	xor.b32  	%r1225, %r1225, %r678;
	ld.global.nc.u32 	%r679, [%rd8+192];
	xor.b32  	%r1224, %r1224, %r679;
	ld.global.nc.u32 	%r680, [%rd8+196];
	xor.b32  	%r1223, %r1223, %r680;
$L__BB0_26:
	and.b32  	%r682, %r609, 1024;
	setp.eq.s32 	%p15, %r682, 0;
	@%p15 bra 	$L__BB0_28;
	ld.global.nc.u32 	%r683, [%rd8+200];
	xor.b32  	%r1227, %r1227, %r683;
	ld.global.nc.u32 	%r684, [%rd8+204];
	xor.b32  	%r1226, %r1226, %r684;
	ld.global.nc.u32 	%r685, [%rd8+208];
	xor.b32  	%r1225, %r1225, %r685;
	ld.global.nc.u32 	%r686, [%rd8+212];
	xor.b32  	%r1224, %r1224, %r686;
	ld.global.nc.u32 	%r687, [%rd8+216];
	xor.b32  	%r1223, %r1223, %r687;
$L__BB0_28:
	and.b32  	%r689, %r609, 2048;
	setp.eq.s32 	%p16, %r689, 0;
	@%p16 bra 	$L__BB0_30;
	ld.global.nc.u32 	%r690, [%rd8+220];
	xor.b32  	%r1227, %r1227, %r690;
	ld.global.nc.u32 	%r691, [%rd8+224];
	xor.b32  	%r1226, %r1226, %r691;
	ld.global.nc.u32 	%r692, [%rd8+228];
	xor.b32  	%r1225, %r1225, %r692;
	ld.global.nc.u32 	%r693, [%rd8+232];
	xor.b32  	%r1224, %r1224, %r693;
	ld.global.nc.u32 	%r694, [%rd8+236];
	xor.b32  	%r1223, %r1223, %r694;
$L__BB0_30:
	and.b32  	%r696, %r609, 4096;
	setp.eq.s32 	%p17, %r696, 0;
	@%p17 bra 	$L__BB0_32;
	ld.global.nc.u32 	%r697, [%rd8+240];
	xor.b32  	%r1227, %r1227, %r697;
	ld.global.nc.u32 	%r698, [%rd8+244];
	xor.b32  	%r1226, %r1226, %r698;
	ld.global.nc.u32 	%r699, [%rd8+248];
	xor.b32  	%r1225, %r1225, %r699;
	ld.global.nc.u32 	%r700, [%rd8+252];
	xor.b32  	%r1224, %r1224, %r700;
	ld.global.nc.u32 	%r701, [%rd8+256];
	xor.b32  	%r1223, %r1223, %r701;
$L__BB0_32:
	and.b32  	%r703, %r609, 8192;
	setp.eq.s32 	%p18, %r703, 0;
	@%p18 bra 	$L__BB0_34;
	ld.global.nc.u32 	%r704, [%rd8+260];
	xor.b32  	%r1227, %r1227, %r704;
	ld.global.nc.u32 	%r705, [%rd8+264];
	xor.b32  	%r1226, %r1226, %r705;
	ld.global.nc.u32 	%r706, [%rd8+268];
	xor.b32  	%r1225, %r1225, %r706;
	ld.global.nc.u32 	%r707, [%rd8+272];
	xor.b32  	%r1224, %r1224, %r707;
	ld.global.nc.u32 	%r708, [%rd8+276];
	xor.b32  	%r1223, %r1223, %r708;
$L__BB0_34:
	and.b32  	%r710, %r609, 16384;
	setp.eq.s32 	%p19, %r710, 0;
	@%p19 bra 	$L__BB0_36;
	ld.global.nc.u32 	%r711, [%rd8+280];
	xor.b32  	%r1227, %r1227, %r711;
	ld.global.nc.u32 	%r712, [%rd8+284];
	xor.b32  	%r1226, %r1226, %r712;
	ld.global.nc.u32 	%r713, [%rd8+288];
	xor.b32  	%r1225, %r1225, %r713;
	ld.global.nc.u32 	%r714, [%rd8+292];
	xor.b32  	%r1224, %r1224, %r714;
	ld.global.nc.u32 	%r715, [%rd8+296];
	xor.b32  	%r1223, %r1223, %r715;
$L__BB0_36:
	and.b32  	%r717, %r609, 32768;
	setp.eq.s32 	%p20, %r717, 0;
	@%p20 bra 	$L__BB0_38;
	ld.global.nc.u32 	%r718, [%rd8+300];
	xor.b32  	%r1227, %r1227, %r718;
	ld.global.nc.u32 	%r719, [%rd8+304];
	xor.b32  	%r1226, %r1226, %r719;
	ld.global.nc.u32 	%r720, [%rd8+308];
	xor.b32  	%r1225, %r1225, %r720;
	ld.global.nc.u32 	%r721, [%rd8+312];
	xor.b32  	%r1224, %r1224, %r721;
	ld.global.nc.u32 	%r722, [%rd8+316];
	xor.b32  	%r1223, %r1223, %r722;
$L__BB0_38:
	add.s32 	%r1222, %r1222, 16;
	setp.ne.s32 	%p21, %r1222, 32;
	@%p21 bra 	$L__BB0_6;
	mad.lo.s32 	%r723, %r1216, -31, %r23;
	add.s32 	%r1216, %r723, 1;
	setp.ne.s32 	%p22, %r1216, 5;
	@%p22 bra 	$L__BB0_5;
	st.local.u32 	[%rd3+4], %r1227;
	st.local.v2.u32 	[%rd3+8], {%r1226, %r1225};
	st.local.v2.u32 	[%rd3+16], {%r1224, %r1223};
	setp.eq.s64 	%p23, %rd6, 1;
	@%p23 bra 	$L__BB0_115;
	mov.b32 	%r1223, 0;
	mov.u32 	%r1224, %r1223;
	mov.u32 	%r1225, %r1223;
	mov.u32 	%r1226, %r1223;
	mov.u32 	%r1227, %r1223;
	mov.u32 	%r1308, %r1223;
$L__BB0_42:
	mul.wide.u32 	%rd32, %r1308, 4;
	add.s64 	%rd33, %rd3, %rd32;
	ld.local.u32 	%r198, [%rd33+4];
	shl.b32 	%r199, %r1308, 5;
	mov.b32 	%r1314, 0;
$L__BB0_43:
	.pragma "nounroll";
	shr.u32 	%r726, %r198, %r1314;
	and.b32  	%r727, %r726, 1;
	setp.eq.b32 	%p24, %r727, 1;
	not.pred 	%p25, %p24;
	add.s32 	%r728, %r199, %r1314;
	mul.lo.s32 	%r729, %r728, 5;
	mul.wide.u32 	%rd34, %r729, 4;
	add.s64 	%rd9, %rd7, %rd34;
	@%p25 bra 	$L__BB0_45;
	ld.global.nc.u32 	%r730, [%rd9];
	xor.b32  	%r1227, %r1227, %r730;
	ld.global.nc.u32 	%r731, [%rd9+4];
	xor.b32  	%r1226, %r1226, %r731;
	ld.global.nc.u32 	%r732, [%rd9+8];
	xor.b32  	%r1225, %r1225, %r732;
	ld.global.nc.u32 	%r733, [%rd9+12];
	xor.b32  	%r1224, %r1224, %r733;
	ld.global.nc.u32 	%r734, [%rd9+16];
	xor.b32  	%r1223, %r1223, %r734;
$L__BB0_45:
	and.b32  	%r736, %r726, 2;
	setp.eq.s32 	%p26, %r736, 0;
	@%p26 bra 	$L__BB0_47;
	ld.global.nc.u32 	%r737, [%rd9+20];
	xor.b32  	%r1227, %r1227, %r737;
	ld.global.nc.u32 	%r738, [%rd9+24];
	xor.b32  	%r1226, %r1226, %r738;
	ld.global.nc.u32 	%r739, [%rd9+28];
	xor.b32  	%r1225, %r1225, %r739;
	ld.global.nc.u32 	%r740, [%rd9+32];
	xor.b32  	%r1224, %r1224, %r740;
	ld.global.nc.u32 	%r741, [%rd9+36];
	xor.b32  	%r1223, %r1223, %r741;
$L__BB0_47:
	and.b32  	%r743, %r726, 4;
	setp.eq.s32 	%p27, %r743, 0;
	@%p27 bra 	$L__BB0_49;
	ld.global.nc.u32 	%r744, [%rd9+40];
	xor.b32  	%r1227, %r1227, %r744;
	ld.global.nc.u32 	%r745, [%rd9+44];
	xor.b32  	%r1226, %r1226, %r745;
	ld.global.nc.u32 	%r746, [%rd9+48];
	xor.b32  	%r1225, %r1225, %r746;
	ld.global.nc.u32 	%r747, [%rd9+52];
	xor.b32  	%r1224, %r1224, %r747;
	ld.global.nc.u32 	%r748, [%rd9+56];
	xor.b32  	%r1223, %r1223, %r748;
$L__BB0_49:
	and.b32  	%r750, %r726, 8;
	setp.eq.s32 	%p28, %r750, 0;
	@%p28 bra 	$L__BB0_51;
	ld.global.nc.u32 	%r751, [%rd9+60];
	xor.b32  	%r1227, %r1227, %r751;
	ld.global.nc.u32 	%r752, [%rd9+64];
	xor.b32  	%r1226, %r1226, %r752;
	ld.global.nc.u32 	%r753, [%rd9+68];
	xor.b32  	%r1225, %r1225, %r753;
	ld.global.nc.u32 	%r754, [%rd9+72];
	xor.b32  	%r1224, %r1224, %r754;
	ld.global.nc.u32 	%r755, [%rd9+76];
	xor.b32  	%r1223, %r1223, %r755;
$L__BB0_51:
	and.b32  	%r757, %r726, 16;
	setp.eq.s32 	%p29, %r757, 0;
	@%p29 bra 	$L__BB0_53;
	ld.global.nc.u32 	%r758, [%rd9+80];
	xor.b32  	%r1227, %r1227, %r758;
	ld.global.nc.u32 	%r759, [%rd9+84];
	xor.b32  	%r1226, %r1226, %r759;
	ld.global.nc.u32 	%r760, [%rd9+88];
	xor.b32  	%r1225, %r1225, %r760;
	ld.global.nc.u32 	%r761, [%rd9+92];
	xor.b32  	%r1224, %r1224, %r761;
	ld.global.nc.u32 	%r762, [%rd9+96];
	xor.b32  	%r1223, %r1223, %r762;
$L__BB0_53:
	and.b32  	%r764, %r726, 32;
	setp.eq.s32 	%p30, %r764, 0;
	@%p30 bra 	$L__BB0_55;
	ld.global.nc.u32 	%r765, [%rd9+100];
	xor.b32  	%r1227, %r1227, %r765;
	ld.global.nc.u32 	%r766, [%rd9+104];
	xor.b32  	%r1226, %r1226, %r766;
	ld.global.nc.u32 	%r767, [%rd9+108];
	xor.b32  	%r1225, %r1225, %r767;
	ld.global.nc.u32 	%r768, [%rd9+112];
	xor.b32  	%r1224, %r1224, %r768;
	ld.global.nc.u32 	%r769, [%rd9+116];
	xor.b32  	%r1223, %r1223, %r769;
$L__BB0_55:
	and.b32  	%r771, %r726, 64;
	setp.eq.s32 	%p31, %r771, 0;
	@%p31 bra 	$L__BB0_57;
	ld.global.nc.u32 	%r772, [%rd9+120];
	xor.b32  	%r1227, %r1227, %r772;
	ld.global.nc.u32 	%r773, [%rd9+124];
	xor.b32  	%r1226, %r1226, %r773;
	ld.global.nc.u32 	%r774, [%rd9+128];
	xor.b32  	%r1225, %r1225, %r774;
	ld.global.nc.u32 	%r775, [%rd9+132];
	xor.b32  	%r1224, %r1224, %r775;
	ld.global.nc.u32 	%r776, [%rd9+136];
	xor.b32  	%r1223, %r1223, %r776;
$L__BB0_57:
	and.b32  	%r778, %r726, 128;
	setp.eq.s32 	%p32, %r778, 0;
	@%p32 bra 	$L__BB0_59;
	ld.global.nc.u32 	%r779, [%rd9+140];
	xor.b32  	%r1227, %r1227, %r779;
	ld.global.nc.u32 	%r780, [%rd9+144];
	xor.b32  	%r1226, %r1226, %r780;
	ld.global.nc.u32 	%r781, [%rd9+148];
	xor.b32  	%r1225, %r1225, %r781;
	ld.global.nc.u32 	%r782, [%rd9+152];
	xor.b32  	%r1224, %r1224, %r782;
	ld.global.nc.u32 	%r783, [%rd9+156];
	xor.b32  	%r1223, %r1223, %r783;
$L__BB0_59:
	and.b32  	%r785, %r726, 256;
	setp.eq.s32 	%p33, %r785, 0;
	@%p33 bra 	$L__BB0_61;
	ld.global.nc.u32 	%r786, [%rd9+160];
	xor.b32  	%r1227, %r1227, %r786;
	ld.global.nc.u32 	%r787, [%rd9+164];
	xor.b32  	%r1226, %r1226, %r787;
	ld.global.nc.u32 	%r788, [%rd9+168];
	xor.b32  	%r1225, %r1225, %r788;
	ld.global.nc.u32 	%r789, [%rd9+172];
	xor.b32  	%r1224, %r1224, %r789;
	ld.global.nc.u32 	%r790, [%rd9+176];
	xor.b32  	%r1223, %r1223, %r790;
$L__BB0_61:
	and.b32  	%r792, %r726, 512;
	setp.eq.s32 	%p34, %r792, 0;
	@%p34 bra 	$L__BB0_63;
	ld.global.nc.u32 	%r793, [%rd9+180];
	xor.b32  	%r1227, %r1227, %r793;
	ld.global.nc.u32 	%r794, [%rd9+184];
	xor.b32  	%r1226, %r1226, %r794;
	ld.global.nc.u32 	%r795, [%rd9+188];
	xor.b32  	%r1225, %r1225, %r795;
	ld.global.nc.u32 	%r796, [%rd9+192];
	xor.b32  	%r1224, %r1224, %r796;
	ld.global.nc.u32 	%r797, [%rd9+196];
	xor.b32  	%r1223, %r1223, %r797;
$L__BB0_63:
	and.b32  	%r799, %r726, 1024;
	setp.eq.s32 	%p35, %r799, 0;
	@%p35 bra 	$L__BB0_65;
	ld.global.nc.u32 	%r800, [%rd9+200];
	xor.b32  	%r1227, %r1227, %r800;
	ld.global.nc.u32 	%r801, [%rd9+204];
	xor.b32  	%r1226, %r1226, %r801;
	ld.global.nc.u32 	%r802, [%rd9+208];
	xor.b32  	%r1225, %r1225, %r802;
	ld.global.nc.u32 	%r803, [%rd9+212];
	xor.b32  	%r1224, %r1224, %r803;
	ld.global.nc.u32 	%r804, [%rd9+216];
	xor.b32  	%r1223, %r1223, %r804;
$L__BB0_65:
	and.b32  	%r806, %r726, 2048;
	setp.eq.s32 	%p36, %r806, 0;
	@%p36 bra 	$L__BB0_67;
	ld.global.nc.u32 	%r807, [%rd9+220];
	xor.b32  	%r1227, %r1227, %r807;
	ld.global.nc.u32 	%r808, [%rd9+224];
	xor.b32  	%r1226, %r1226, %r808;
	ld.global.nc.u32 	%r809, [%rd9+228];
	xor.b32  	%r1225, %r1225, %r809;
	ld.global.nc.u32 	%r810, [%rd9+232];
	xor.b32  	%r1224, %r1224, %r810;
	ld.global.nc.u32 	%r811, [%rd9+236];
	xor.b32  	%r1223, %r1223, %r811;
$L__BB0_67:
	and.b32  	%r813, %r726, 4096;
	setp.eq.s32 	%p37, %r813, 0;
	@%p37 bra 	$L__BB0_69;
	ld.global.nc.u32 	%r814, [%rd9+240];
	xor.b32  	%r1227, %r1227, %r814;
	ld.global.nc.u32 	%r815, [%rd9+244];
	xor.b32  	%r1226, %r1226, %r815;
	ld.global.nc.u32 	%r816, [%rd9+248];
	xor.b32  	%r1225, %r1225, %r816;
	ld.global.nc.u32 	%r817, [%rd9+252];
	xor.b32  	%r1224, %r1224, %r817;
	ld.global.nc.u32 	%r818, [%rd9+256];
	xor.b32  	%r1223, %r1223, %r818;
$L__BB0_69:
	and.b32  	%r820, %r726, 8192;
	setp.eq.s32 	%p38, %r820, 0;
	@%p38 bra 	$L__BB0_71;
	ld.global.nc.u32 	%r821, [%rd9+260];
	xor.b32  	%r1227, %r1227, %r821;
	ld.global.nc.u32 	%r822, [%rd9+264];
	xor.b32  	%r1226, %r1226, %r822;
	ld.global.nc.u32 	%r823, [%rd9+268];
	xor.b32  	%r1225, %r1225, %r823;
	ld.global.nc.u32 	%r824, [%rd9+272];
	xor.b32  	%r1224, %r1224, %r824;
	ld.global.nc.u32 	%r825, [%rd9+276];
	xor.b32  	%r1223, %r1223, %r825;
$L__BB0_71:
	and.b32  	%r827, %r726, 16384;
	setp.eq.s32 	%p39, %r827, 0;
	@%p39 bra 	$L__BB0_73;
	ld.global.nc.u32 	%r828, [%rd9+280];
	xor.b32  	%r1227, %r1227, %r828;
	ld.global.nc.u32 	%r829, [%rd9+284];
	xor.b32  	%r1226, %r1226, %r829;
	ld.global.nc.u32 	%r830, [%rd9+288];
	xor.b32  	%r1225, %r1225, %r830;
	ld.global.nc.u32 	%r831, [%rd9+292];
	xor.b32  	%r1224, %r1224, %r831;
	ld.global.nc.u32 	%r832, [%rd9+296];
	xor.b32  	%r1223, %r1223, %r832;
$L__BB0_73:
	and.b32  	%r834, %r726, 32768;
	setp.eq.s32 	%p40, %r834, 0;
	@%p40 bra 	$L__BB0_75;
	ld.global.nc.u32 	%r835, [%rd9+300];
	xor.b32  	%r1227, %r1227, %r835;
	ld.global.nc.u32 	%r836, [%rd9+304];
	xor.b32  	%r1226, %r1226, %r836;
	ld.global.nc.u32 	%r837, [%rd9+308];
	xor.b32  	%r1225, %r1225, %r837;
	ld.global.nc.u32 	%r838, [%rd9+312];
	xor.b32  	%r1224, %r1224, %r838;
	ld.global.nc.u32 	%r839, [%rd9+316];
	xor.b32  	%r1223, %r1223, %r839;
$L__BB0_75:
	add.s32 	%r1314, %r1314, 16;
	setp.ne.s32 	%p41, %r1314, 32;
	@%p41 bra 	$L__BB0_43;
	mad.lo.s32 	%r840, %r1308, -31, %r199;
	add.s32 	%r1308, %r840, 1;
	setp.ne.s32 	%p42, %r1308, 5;
	@%p42 bra 	$L__BB0_42;
	st.local.u32 	[%rd3+4], %r1227;
	st.local.v2.u32 	[%rd3+8], {%r1226, %r1225};
	st.local.v2.u32 	[%rd3+16], {%r1224, %r1223};
	setp.ne.s64 	%p43, %rd6, 3;
	@%p43 bra 	$L__BB0_115;
	mov.b32 	%r1223, 0;
	mov.u32 	%r1224, %r1223;
	mov.u32 	%r1225, %r1223;
	mov.u32 	%r1226, %r1223;
	mov.u32 	%r1227, %r1223;
	mov.u32 	%r1400, %r1223;
$L__BB0_79:
	mul.wide.u32 	%rd35, %r1400, 4;
	add.s64 	%rd36, %rd3, %rd35;
	ld.local.u32 	%r374, [%rd36+4];
	shl.b32 	%r375, %r1400, 5;
	mov.b32 	%r1406, 0;
$L__BB0_80:
	.pragma "nounroll";
	shr.u32 	%r843, %r374, %r1406;
	and.b32  	%r844, %r843, 1;
	setp.eq.b32 	%p44, %r844, 1;
	not.pred 	%p45, %p44;
	add.s32 	%r845, %r375, %r1406;
	mul.lo.s32 	%r846, %r845, 5;
	mul.wide.u32 	%rd37, %r846, 4;
	add.s64 	%rd10, %rd7, %rd37;
	@%p45 bra 	$L__BB0_82;
	ld.global.nc.u32 	%r847, [%rd10];
	xor.b32  	%r1227, %r1227, %r847;
	ld.global.nc.u32 	%r848, [%rd10+4];
	xor.b32  	%r1226, %r1226, %r848;
	ld.global.nc.u32 	%r849, [%rd10+8];
	xor.b32  	%r1225, %r1225, %r849;
	ld.global.nc.u32 	%r850, [%rd10+12];
	xor.b32  	%r1224, %r1224, %r850;
	ld.global.nc.u32 	%r851, [%rd10+16];
	xor.b32  	%r1223, %r1223, %r851;
$L__BB0_82:
	and.b32  	%r853, %r843, 2;
	setp.eq.s32 	%p46, %r853, 0;
	@%p46 bra 	$L__BB0_84;
	ld.global.nc.u32 	%r854, [%rd10+20];
	xor.b32  	%r1227, %r1227, %r854;
	ld.global.nc.u32 	%r855, [%rd10+24];
	xor.b32  	%r1226, %r1226, %r855;
	ld.global.nc.u32 	%r856, [%rd10+28];
	xor.b32  	%r1225, %r1225, %r856;
	ld.global.nc.u32 	%r857, [%rd10+32];
	xor.b32  	%r1224, %r1224, %r857;
	ld.global.nc.u32 	%r858, [%rd10+36];
	xor.b32  	%r1223, %r1223, %r858;
$L__BB0_84:
	and.b32  	%r860, %r843, 4;
	setp.eq.s32 	%p47, %r860, 0;
	@%p47 bra 	$L__BB0_86;
	ld.global.nc.u32 	%r861, [%rd10+40];
	xor.b32  	%r1227, %r1227, %r861;
	ld.global.nc.u32 	%r862, [%rd10+44];
	xor.b32  	%r1226, %r1226, %r862;
	ld.global.nc.u32 	%r863, [%rd10+48];
	xor.b32  	%r1225, %r1225, %r863;
	ld.global.nc.u32 	%r864, [%rd10+52];
	xor.b32  	%r1224, %r1224, %r864;
	ld.global.nc.u32 	%r865, [%rd10+56];
	xor.b32  	%r1223, %r1223, %r865;
$L__BB0_86:
	and.b32  	%r867, %r843, 8;
	setp.eq.s32 	%p48, %r867, 0;
	@%p48 bra 	$L__BB0_88;
	ld.global.nc.u32 	%r868, [%rd10+60];
	xor.b32  	%r1227, %r1227, %r868;
	ld.global.nc.u32 	%r869, [%rd10+64];
	xor.b32  	%r1226, %r1226, %r869;
	ld.global.nc.u32 	%r870, [%rd10+68];
	xor.b32  	%r1225, %r1225, %r870;
	ld.global.nc.u32 	%r871, [%rd10+72];
	xor.b32  	%r1224, %r1224, %r871;
	ld.global.nc.u32 	%r872, [%rd10+76];
	xor.b32  	%r1223, %r1223, %r872;
$L__BB0_88:
	and.b32  	%r874, %r843, 16;
	setp.eq.s32 	%p49, %r874, 0;
	@%p49 bra 	$L__BB0_90;
	ld.global.nc.u32 	%r875, [%rd10+80];
	xor.b32  	%r1227, %r1227, %r875;
	ld.global.nc.u32 	%r876, [%rd10+84];
	xor.b32  	%r1226, %r1226, %r876;
	ld.global.nc.u32 	%r877, [%rd10+88];
	xor.b32  	%r1225, %r1225, %r877;
	ld.global.nc.u32 	%r878, [%rd10+92];
	xor.b32  	%r1224, %r1224, %r878;
	ld.global.nc.u32 	%r879, [%rd10+96];
	xor.b32  	%r1223, %r1223, %r879;
$L__BB0_90:
	and.b32  	%r881, %r843, 32;
	setp.eq.s32 	%p50, %r881, 0;
	@%p50 bra 	$L__BB0_92;
	ld.global.nc.u32 	%r882, [%rd10+100];
	xor.b32  	%r1227, %r1227, %r882;
	ld.global.nc.u32 	%r883, [%rd10+104];
	xor.b32  	%r1226, %r1226, %r883;
	ld.global.nc.u32 	%r884, [%rd10+108];
	xor.b32  	%r1225, %r1225, %r884;
	ld.global.nc.u32 	%r885, [%rd10+112];
	xor.b32  	%r1224, %r1224, %r885;
	ld.global.nc.u32 	%r886, [%rd10+116];
	xor.b32  	%r1223, %r1223, %r886;
$L__BB0_92:
	and.b32  	%r888, %r843, 64;
	setp.eq.s32 	%p51, %r888, 0;
	@%p51 bra 	$L__BB0_94;
	ld.global.nc.u32 	%r889, [%rd10+120];
	xor.b32  	%r1227, %r1227, %r889;
	ld.global.nc.u32 	%r890, [%rd10+124];
	xor.b32  	%r1226, %r1226, %r890;
	ld.global.nc.u32 	%r891, [%rd10+128];
	xor.b32  	%r1225, %r1225, %r891;
	ld.global.nc.u32 	%r892, [%rd10+132];
	xor.b32  	%r1224, %r1224, %r892;
	ld.global.nc.u32 	%r893, [%rd10+136];
	xor.b32  	%r1223, %r1223, %r893;
$L__BB0_94:
	and.b32  	%r895, %r843, 128;
	setp.eq.s32 	%p52, %r895, 0;
	@%p52 bra 	$L__BB0_96;
	ld.global.nc.u32 	%r896, [%rd10+140];
	xor.b32  	%r1227, %r1227, %r896;
	ld.global.nc.u32 	%r897, [%rd10+144];
	xor.b32  	%r1226, %r1226, %r897;
	ld.global.nc.u32 	%r898, [%rd10+148];
	xor.b32  	%r1225, %r1225, %r898;
	ld.global.nc.u32 	%r899, [%rd10+152];
	xor.b32  	%r1224, %r1224, %r899;
	ld.global.nc.u32 	%r900, [%rd10+156];
	xor.b32  	%r1223, %r1223, %r900;
$L__BB0_96:
	and.b32  	%r902, %r843, 256;
	setp.eq.s32 	%p53, %r902, 0;
	@%p53 bra 	$L__BB0_98;
	ld.global.nc.u32 	%r903, [%rd10+160];
	xor.b32  	%r1227, %r1227, %r903;
	ld.global.nc.u32 	%r904, [%rd10+164];
	xor.b32  	%r1226, %r1226, %r904;
	ld.global.nc.u32 	%r905, [%rd10+168];
	xor.b32  	%r1225, %r1225, %r905;
	ld.global.nc.u32 	%r906, [%rd10+172];
	xor.b32  	%r1224, %r1224, %r906;
	ld.global.nc.u32 	%r907, [%rd10+176];
	xor.b32  	%r1223, %r1223, %r907;
$L__BB0_98:
	and.b32  	%r909, %r843, 512;
	setp.eq.s32 	%p54, %r909, 0;
	@%p54 bra 	$L__BB0_100;
	ld.global.nc.u32 	%r910, [%rd10+180];
	xor.b32  	%r1227, %r1227, %r910;
	ld.global.nc.u32 	%r911, [%rd10+184];
	xor.b32  	%r1226, %r1226, %r911;
	ld.global.nc.u32 	%r912, [%rd10+188];
	xor.b32  	%r1225, %r1225, %r912;
	ld.global.nc.u32 	%r913, [%rd10+192];
	xor.b32  	%r1224, %r1224, %r913;
	ld.global.nc.u32 	%r914, [%rd10+196];
	xor.b32  	%r1223, %r1223, %r914;
$L__BB0_100:
	and.b32  	%r916, %r843, 1024;
	setp.eq.s32 	%p55, %r916, 0;
	@%p55 bra 	$L__BB0_102;
	ld.global.nc.u32 	%r917, [%rd10+200];
	xor.b32  	%r1227, %r1227, %r917;
	ld.global.nc.u32 	%r918, [%rd10+204];
	xor.b32  	%r1226, %r1226, %r918;
	ld.global.nc.u32 	%r919, [%rd10+208];
	xor.b32  	%r1225, %r1225, %r919;
	ld.global.nc.u32 	%r920, [%rd10+212];
	xor.b32  	%r1224, %r1224, %r920;
	ld.global.nc.u32 	%r921, [%rd10+216];
	xor.b32  	%r1223, %r1223, %r921;
$L__BB0_102:
	and.b32  	%r923, %r843, 2048;
	setp.eq.s32 	%p56, %r923, 0;
	@%p56 bra 	$L__BB0_104;
	ld.global.nc.u32 	%r924, [%rd10+220];
	xor.b32  	%r1227, %r1227, %r924;
	ld.global.nc.u32 	%r925, [%rd10+224];
	xor.b32  	%r1226, %r1226, %r925;
	ld.global.nc.u32 	%r926, [%rd10+228];
	xor.b32  	%r1225, %r1225, %r926;
	ld.global.nc.u32 	%r927, [%rd10+232];
	xor.b32  	%r1224, %r1224, %r927;
	ld.global.nc.u32 	%r928, [%rd10+236];
	xor.b32  	%r1223, %r1223, %r928;
$L__BB0_104:
	and.b32  	%r930, %r843, 4096;
	setp.eq.s32 	%p57, %r930, 0;
	@%p57 bra 	$L__BB0_106;
	ld.global.nc.u32 	%r931, [%rd10+240];
	xor.b32  	%r1227, %r1227, %r931;
	ld.global.nc.u32 	%r932, [%rd10+244];
	xor.b32  	%r1226, %r1226, %r932;
	ld.global.nc.u32 	%r933, [%rd10+248];
	xor.b32  	%r1225, %r1225, %r933;
	ld.global.nc.u32 	%r934, [%rd10+252];
	xor.b32  	%r1224, %r1224, %r934;
	ld.global.nc.u32 	%r935, [%rd10+256];
	xor.b32  	%r1223, %r1223, %r935;
$L__BB0_106:
	and.b32  	%r937, %r843, 8192;
	setp.eq.s32 	%p58, %r937, 0;
	@%p58 bra 	$L__BB0_108;
	ld.global.nc.u32 	%r938, [%rd10+260];
	xor.b32  	%r1227, %r1227, %r938;
	ld.global.nc.u32 	%r939, [%rd10+264];
	xor.b32  	%r1226, %r1226, %r939;
	ld.global.nc.u32 	%r940, [%rd10+268];
	xor.b32  	%r1225, %r1225, %r940;
	ld.global.nc.u32 	%r941, [%rd10+272];
	xor.b32  	%r1224, %r1224, %r941;
	ld.global.nc.u32 	%r942, [%rd10+276];
	xor.b32  	%r1223, %r1223, %r942;
$L__BB0_108:
	and.b32  	%r944, %r843, 16384;
	setp.eq.s32 	%p59, %r944, 0;
	@%p59 bra 	$L__BB0_110;
	ld.global.nc.u32 	%r945, [%rd10+280];
	xor.b32  	%r1227, %r1227, %r945;
	ld.global.nc.u32 	%r946, [%rd10+284];
	xor.b32  	%r1226, %r1226, %r946;
	ld.global.nc.u32 	%r947, [%rd10+288];
	xor.b32  	%r1225, %r1225, %r947;
	ld.global.nc.u32 	%r948, [%rd10+292];
	xor.b32  	%r1224, %r1224, %r948;
	ld.global.nc.u32 	%r949, [%rd10+296];
	xor.b32  	%r1223, %r1223, %r949;
$L__BB0_110:
	and.b32  	%r951, %r843, 32768;
	setp.eq.s32 	%p60, %r951, 0;
	@%p60 bra 	$L__BB0_112;
	ld.global.nc.u32 	%r952, [%rd10+300];
	xor.b32  	%r1227, %r1227, %r952;
	ld.global.nc.u32 	%r953, [%rd10+304];
	xor.b32  	%r1226, %r1226, %r953;
	ld.global.nc.u32 	%r954, [%rd10+308];
	xor.b32  	%r1225, %r1225, %r954;
	ld.global.nc.u32 	%r955, [%rd10+312];
	xor.b32  	%r1224, %r1224, %r955;
	ld.global.nc.u32 	%r956, [%rd10+316];
	xor.b32  	%r1223, %r1223, %r956;
$L__BB0_112:
	add.s32 	%r1406, %r1406, 16;
	setp.ne.s32 	%p61, %r1406, 32;
	@%p61 bra 	$L__BB0_80;
	mad.lo.s32 	%r957, %r1400, -31, %r375;
	add.s32 	%r1400, %r957, 1;
	setp.ne.s32 	%p62, %r1400, 5;
	@%p62 bra 	$L__BB0_79;
	st.local.u32 	[%rd3+4], %r1227;
	st.local.v2.u32 	[%rd3+8], {%r1226, %r1225};
	st.local.v2.u32 	[%rd3+16], {%r1224, %r1223};
$L__BB0_115:
	shr.u64 	%rd66, %rd5, 2;
	add.s32 	%r1210, %r1210, 1;
	setp.gt.u64 	%p63, %rd5, 3;
	@%p63 bra 	$L__BB0_3;
$L__BB0_116:
	cvt.rn.f32.u32 	%f2, %r1;
	fma.rn.f32 	%f3, %f2, 0f3D000000, 0fBF000000;
	fma.rn.f32 	%f1, %f3, 0fBE99999A, 0f3F000000;
	mul.wide.u32 	%rd38, %r1, 560;
	add.s64 	%rd12, %rd2, %rd38;
	mov.b32 	%r1503, 0;
	mov.u64 	%rd40, c_initial_pheromone;
$L__BB0_117:
	mov.u32 	%r1511, %r1223;
	mul.wide.u32 	%rd39, %r1503, 4;
	add.s64 	%rd13, %rd40, %rd39;
	ld.const.f32 	%f4, [%rd13];
	shr.u32 	%r959, %r1227, 2;
	xor.b32  	%r960, %r959, %r1227;
	shl.b32 	%r961, %r1511, 4;
	shl.b32 	%r962, %r960, 1;
	xor.b32  	%r963, %r962, %r961;
	xor.b32  	%r964, %r963, %r960;
	xor.b32  	%r1510, %r964, %r1511;
	add.s32 	%r965, %r1497, %r1510;
	add.s32 	%r966, %r965, 362437;
	cvt.rn.f32.u32 	%f5, %r966;
	fma.rn.f32 	%f6, %f5, 0f2F800000, 0f2F000000;
	mul.f32 	%f7, %f4, %f6;
	setp.leu.f32 	%p64, %f7, %f1;
	shr.u32 	%r967, %r1503, 5;
	and.b32  	%r563, %r1503, 28;
	mul.wide.u32 	%rd41, %r967, 4;
	add.s64 	%rd14, %rd12, %rd41;
	@%p64 bra 	$L__BB0_119;
	mov.b32 	%r968, 1;
	shl.b32 	%r969, %r968, %r563;
	ld.global.u32 	%r970, [%rd14];
	or.b32  	%r1504, %r970, %r969;
	st.global.u32 	[%rd14], %r1504;
	bra.uni 	$L__BB0_120;
$L__BB0_119:
	mov.b32 	%r971, 1;
	shl.b32 	%r972, %r971, %r563;
	not.b32 	%r973, %r972;
	ld.global.u32 	%r974, [%rd14];
	and.b32  	%r1504, %r974, %r973;
	st.global.u32 	[%rd14], %r1504;
$L__BB0_120:
	add.s32 	%r567, %r1503, 1;
	setp.eq.s32 	%p65, %r567, 125;
	@%p65 bra 	$L__BB0_131;
	ld.const.f32 	%f8, [%rd13+4];
	shr.u32 	%r975, %r1226, 2;
	xor.b32  	%r976, %r975, %r1226;
	shl.b32 	%r977, %r1510, 4;
	shl.b32 	%r978, %r976, 1;
	xor.b32  	%r979, %r978, %r977;
	xor.b32  	%r980, %r979, %r976;
	xor.b32  	%r568, %r980, %r1510;
	add.s32 	%r981, %r1497, %r568;
	add.s32 	%r982, %r981, 724874;
	cvt.rn.f32.u32 	%f9, %r982;
	fma.rn.f32 	%f10, %f9, 0f2F800000, 0f2F000000;
	mul.f32 	%f11, %f8, %f10;
	setp.leu.f32 	%p66, %f11, %f1;
	and.b32  	%r569, %r567, 29;
	@%p66 bra 	$L__BB0_123;
	mov.b32 	%r983, 1;
	shl.b32 	%r984, %r983, %r569;
	or.b32  	%r1505, %r1504, %r984;
	bra.uni 	$L__BB0_124;
$L__BB0_123:
	mov.b32 	%r985, 1;
	shl.b32 	%r986, %r985, %r569;
	not.b32 	%r987, %r986;
	and.b32  	%r1505, %r1504, %r987;
$L__BB0_124:
	add.s32 	%r988, %r1503, 2;
	ld.const.f32 	%f12, [%rd13+8];
	shr.u32 	%r989, %r1225, 2;
	xor.b32  	%r990, %r989, %r1225;
	shl.b32 	%r991, %r568, 4;
	shl.b32 	%r992, %r990, 1;
	xor.b32  	%r993, %r992, %r991;
	xor.b32  	%r994, %r993, %r990;
	xor.b32  	%r573, %r994, %r568;
	add.s32 	%r995, %r1497, %r573;
	add.s32 	%r996, %r995, 1087311;
	cvt.rn.f32.u32 	%f13, %r996;
	fma.rn.f32 	%f14, %f13, 0f2F800000, 0f2F000000;
	mul.f32 	%f15, %f12, %f14;
	setp.leu.f32 	%p67, %f15, %f1;
	and.b32  	%r574, %r988, 30;
	@%p67 bra 	$L__BB0_126;
	mov.b32 	%r997, 1;
	shl.b32 	%r998, %r997, %r574;
	or.b32  	%r1506, %r1505, %r998;
	bra.uni 	$L__BB0_127;
$L__BB0_126:
	mov.b32 	%r999, 1;
	shl.b32 	%r1000, %r999, %r574;
	not.b32 	%r1001, %r1000;
	and.b32  	%r1506, %r1505, %r1001;
$L__BB0_127:
	add.s32 	%r1002, %r1503, 3;
	ld.const.f32 	%f16, [%rd13+12];
	shr.u32 	%r1003, %r1224, 2;
	xor.b32  	%r1004, %r1003, %r1224;
	shl.b32 	%r1005, %r573, 4;
	shl.b32 	%r1006, %r1004, 1;
	xor.b32  	%r1007, %r1006, %r1005;
	xor.b32  	%r1008, %r1007, %r1004;
	xor.b32  	%r1223, %r1008, %r573;
	add.s32 	%r1497, %r1497, 1449748;
	add.s32 	%r1009, %r1223, %r1497;
	cvt.rn.f32.u32 	%f17, %r1009;
	fma.rn.f32 	%f18, %f17, 0f2F800000, 0f2F000000;
	mul.f32 	%f19, %f16, %f18;
	setp.leu.f32 	%p68, %f19, %f1;
	and.b32  	%r580, %r1002, 31;
	@%p68 bra 	$L__BB0_129;
	mov.b32 	%r1010, 1;
	shl.b32 	%r1011, %r1010, %r580;
	or.b32  	%r1507, %r1506, %r1011;
	bra.uni 	$L__BB0_130;
$L__BB0_129:
	mov.b32 	%r1012, 1;
	shl.b32 	%r1013, %r1012, %r580;
	not.b32 	%r1014, %r1013;
	and.b32  	%r1507, %r1506, %r1014;
$L__BB0_130:
	st.global.u32 	[%rd14], %r1507;
	add.s32 	%r1503, %r1503, 4;
	mov.u32 	%r1224, %r573;
	mov.u32 	%r1225, %r568;
	mov.u32 	%r1226, %r1510;
	mov.u32 	%r1227, %r1511;
	bra.uni 	$L__BB0_117;
$L__BB0_131:
	ld.global.u32 	%r1015, [%rd12];
	popc.b32 	%r1016, %r1015;
	ld.global.u32 	%r1017, [%rd12+4];
	popc.b32 	%r1018, %r1017;
	add.s32 	%r1019, %r1018, %r1016;
	ld.global.u32 	%r1020, [%rd12+8];
	popc.b32 	%r1021, %r1020;
	add.s32 	%r1022, %r1019, %r1021;
	ld.global.u32 	%r1023, [%rd12+12];
	and.b32  	%r1024, %r1023, 8191;
	popc.b32 	%r1025, %r1024;
	add.s32 	%r1026, %r1022, %r1025;
	setp.gt.u32 	%p69, %r1026, 9;
	@%p69 bra 	$L__BB0_133;
	ld.const.u32 	%r1027, [c_critical_features];
	shr.s32 	%r1028, %r1027, 31;
	shr.u32 	%r1029, %r1028, 27;
	add.s32 	%r1030, %r1027, %r1029;
	shr.s32 	%r1031, %r1030, 5;
	and.b32  	%r1032, %r1027, 31;
	mov.b32 	%r1033, 1;
	shl.b32 	%r1034, %r1033, %r1032;
	mul.wide.s32 	%rd42, %r1031, 4;
	add.s64 	%rd43, %rd12, %rd42;
	ld.global.u32 	%r1035, [%rd43];
	or.b32  	%r1036, %r1034, %r1035;
	st.global.u32 	[%rd43], %r1036;
	ld.const.u32 	%r1037, [c_critical_features+4];
	shr.s32 	%r1038, %r1037, 31;
	shr.u32 	%r1039, %r1038, 27;
	add.s32 	%r1040, %r1037, %r1039;
	shr.s32 	%r1041, %r1040, 5;
	and.b32  	%r1042, %r1037, 31;
	shl.b32 	%r1043, %r1033, %r1042;
	mul.wide.s32 	%rd44, %r1041, 4;
	add.s64 	%rd45, %rd12, %rd44;
	ld.global.u32 	%r1044, [%rd45];
	or.b32  	%r1045, %r1043, %r1044;
	st.global.u32 	[%rd45], %r1045;
	ld.const.u32 	%r1046, [c_critical_features+8];
	shr.s32 	%r1047, %r1046, 31;
	shr.u32 	%r1048, %r1047, 27;
	add.s32 	%r1049, %r1046, %r1048;
	shr.s32 	%r1050, %r1049, 5;
	and.b32  	%r1051, %r1046, 31;
	shl.b32 	%r1052, %r1033, %r1051;
	mul.wide.s32 	%rd46, %r1050, 4;
	add.s64 	%rd47, %rd12, %rd46;
	ld.global.u32 	%r1053, [%rd47];
	or.b32  	%r1054, %r1052, %r1053;
	st.global.u32 	[%rd47], %r1054;
	ld.const.u32 	%r1055, [c_critical_features+12];
	shr.s32 	%r1056, %r1055, 31;
	shr.u32 	%r1057, %r1056, 27;
	add.s32 	%r1058, %r1055, %r1057;
	shr.s32 	%r1059, %r1058, 5;
	and.b32  	%r1060, %r1055, 31;
	shl.b32 	%r1061, %r1033, %r1060;
	mul.wide.s32 	%rd48, %r1059, 4;
	add.s64 	%rd49, %rd12, %rd48;
	ld.global.u32 	%r1062, [%rd49];
	or.b32  	%r1063, %r1061, %r1062;
	st.global.u32 	[%rd49], %r1063;
	ld.const.u32 	%r1064, [c_critical_features+16];
	shr.s32 	%r1065, %r1064, 31;
	shr.u32 	%r1066, %r1065, 27;
	add.s32 	%r1067, %r1064, %r1066;
	shr.s32 	%r1068, %r1067, 5;
	and.b32  	%r1069, %r1064, 31;
	shl.b32 	%r1070, %r1033, %r1069;
	mul.wide.s32 	%rd50, %r1068, 4;
	add.s64 	%rd51, %rd12, %rd50;
	ld.global.u32 	%r1071, [%rd51];
	or.b32  	%r1072, %r1070, %r1071;
	st.global.u32 	[%rd51], %r1072;
	ld.const.u32 	%r1073, [c_critical_features+20];
	shr.s32 	%r1074, %r1073, 31;
	shr.u32 	%r1075, %r1074, 27;
	add.s32 	%r1076, %r1073, %r1075;
	shr.s32 	%r1077, %r1076, 5;
	and.b32  	%r1078, %r1073, 31;
	shl.b32 	%r1079, %r1033, %r1078;
	mul.wide.s32 	%rd52, %r1077, 4;
	add.s64 	%rd53, %rd12, %rd52;
	ld.global.u32 	%r1080, [%rd53];
	or.b32  	%r1081, %r1079, %r1080;
	st.global.u32 	[%rd53], %r1081;
	ld.const.u32 	%r1082, [c_critical_features+24];
	shr.s32 	%r1083, %r1082, 31;
	shr.u32 	%r1084, %r1083, 27;
	add.s32 	%r1085, %r1082, %r1084;
	shr.s32 	%r1086, %r1085, 5;
	and.b32  	%r1087, %r1082, 31;
	shl.b32 	%r1088, %r1033, %r1087;
	mul.wide.s32 	%rd54, %r1086, 4;
	add.s64 	%rd55, %rd12, %rd54;
	ld.global.u32 	%r1089, [%rd55];
	or.b32  	%r1090, %r1088, %r1089;
	st.global.u32 	[%rd55], %r1090;
	ld.const.u32 	%r1091, [c_critical_features+28];
	shr.s32 	%r1092, %r1091, 31;
	shr.u32 	%r1093, %r1092, 27;
	add.s32 	%r1094, %r1091, %r1093;
	shr.s32 	%r1095, %r1094, 5;
	and.b32  	%r1096, %r1091, 31;
	shl.b32 	%r1097, %r1033, %r1096;
	mul.wide.s32 	%rd56, %r1095, 4;
	add.s64 	%rd57, %rd12, %rd56;
	ld.global.u32 	%r1098, [%rd57];
	or.b32  	%r1099, %r1097, %r1098;
	st.global.u32 	[%rd57], %r1099;
	ld.const.u32 	%r1100, [c_critical_features+32];
	shr.s32 	%r1101, %r1100, 31;
	shr.u32 	%r1102, %r1101, 27;
	add.s32 	%r1103, %r1100, %r1102;
	shr.s32 	%r1104, %r1103, 5;
	and.b32  	%r1105, %r1100, 31;
	shl.b32 	%r1106, %r1033, %r1105;
	mul.wide.s32 	%rd58, %r1104, 4;
	add.s64 	%rd59, %rd12, %rd58;
	ld.global.u32 	%r1107, [%rd59];
	or.b32  	%r1108, %r1106, %r1107;
	st.global.u32 	[%rd59], %r1108;
	ld.const.u32 	%r1109, [c_critical_features+36];
	shr.s32 	%r1110, %r1109, 31;
	shr.u32 	%r1111, %r1110, 27;
	add.s32 	%r1112, %r1109, %r1111;
	shr.s32 	%r1113, %r1112, 5;
	and.b32  	%r1114, %r1109, 31;
	shl.b32 	%r1115, %r1033, %r1114;
	mul.wide.s32 	%rd60, %r1113, 4;
	add.s64 	%rd61, %rd12, %rd60;
	ld.global.u32 	%r1116, [%rd61];
	or.b32  	%r1117, %r1115, %r1116;
	st.global.u32 	[%rd61], %r1117;
$L__BB0_133:
	mul.lo.s32 	%r1119, %r3, 1703105765;
	sub.s32 	%r1120, %r2, %r1119;
	add.s32 	%r1509, %r1120, 54094488;
	add.s64 	%rd63, %rd38, %rd2;
	add.s64 	%rd67, %rd63, 28;
	mov.b32 	%r1508, 50832555;
$L__BB0_134:
	mov.u32 	%r588, %r1510;
	shr.u32 	%r1121, %r1226, 2;
	xor.b32  	%r1122, %r1121, %r1226;
	shl.b32 	%r1123, %r588, 4;
	shl.b32 	%r1124, %r1122, 1;
	xor.b32  	%r1125, %r1124, %r1123;
	xor.b32  	%r1126, %r1125, %r1122;
	xor.b32  	%r593, %r1126, %r588;
	add.s32 	%r1127, %r1509, %r593;
	add.s32 	%r1128, %r1127, -1812185;
	cvt.rn.f32.u32 	%f20, %r1128;
	fma.rn.f32 	%f21, %f20, 0f2F800000, 0f2F000000;
	add.f32 	%f22, %f21, 0fBF000000;
	mul.f32 	%f23, %f22, 0f3E4CCCCD;
	st.global.f32 	[%rd67+-12], %f23;
	add.s32 	%r1508, %r1508, 1449748;
	setp.eq.s32 	%p70, %r1508, 97224491;
	@%p70 bra 	$L__BB0_136;
	shr.u32 	%r1129, %r1225, 2;
	xor.b32  	%r1130, %r1129, %r1225;
	shl.b32 	%r1131, %r593, 4;
	shl.b32 	%r1132, %r1130, 1;
	xor.b32  	%r1133, %r1132, %r1131;
	xor.b32  	%r1134, %r1133, %r1130;
	xor.b32  	%r595, %r1134, %r593;
	add.s32 	%r1135, %r1509, %r595;
	add.s32 	%r1136, %r1135, -1449748;
	cvt.rn.f32.u32 	%f24, %r1136;
	fma.rn.f32 	%f25, %f24, 0f2F800000, 0f2F000000;
	add.f32 	%f26, %f25, 0fBF000000;
	mul.f32 	%f27, %f26, 0f3E4CCCCD;
	st.global.f32 	[%rd67+-8], %f27;
	shr.u32 	%r1137, %r1224, 2;
	xor.b32  	%r1138, %r1137, %r1224;
	shl.b32 	%r1139, %r595, 4;
	shl.b32 	%r1140, %r1138, 1;
	xor.b32  	%r1141, %r1140, %r1139;
	xor.b32  	%r1142, %r1141, %r1138;
	xor.b32  	%r596, %r1142, %r595;
	add.s32 	%r1143, %r1509, %r596;
	add.s32 	%r1144, %r1143, -1087311;
	cvt.rn.f32.u32 	%f28, %r1144;
	fma.rn.f32 	%f29, %f28, 0f2F800000, 0f2F000000;
	add.f32 	%f30, %f29, 0fBF000000;
	mul.f32 	%f31, %f30, 0f3E4CCCCD;
	st.global.f32 	[%rd67+-4], %f31;
	shr.u32 	%r1145, %r1511, 2;
	xor.b32  	%r1146, %r1145, %r1511;
	shl.b32 	%r1147, %r596, 4;
	shl.b32 	%r1148, %r1146, 1;
	xor.b32  	%r1149, %r1148, %r1147;
	xor.b32  	%r1150, %r1149, %r1146;
	xor.b32  	%r1510, %r1150, %r596;
	add.s32 	%r1151, %r1509, %r1510;
	add.s32 	%r1152, %r1151, -724874;
	cvt.rn.f32.u32 	%f32, %r1152;
	fma.rn.f32 	%f33, %f32, 0f2F800000, 0f2F000000;
	add.f32 	%f34, %f33, 0fBF000000;
	mul.f32 	%f35, %f34, 0f3E4CCCCD;
	st.global.f32 	[%rd67], %f35;
	add.s32 	%r1509, %r1509, 1449748;
	add.s64 	%rd67, %rd67, 16;
	mov.u32 	%r1511, %r596;
	mov.u32 	%r1224, %r595;
	mov.u32 	%r1225, %r593;
	mov.u32 	%r1226, %r588;
	bra.uni 	$L__BB0_134;
$L__BB0_136:
	setp.ne.s32 	%p71, %r1, 0;
	mov.b32 	%r1153, 1056964608;
	st.global.u32 	[%rd12+516], %r1153;
	mov.b32 	%r1154, 0;
	st.global.v2.u32 	[%rd12+520], {%r1154, %r1154};
	shr.u32 	%r1155, %r1225, 2;
	xor.b32  	%r1156, %r1155, %r1225;
	shl.b32 	%r1157, %r593, 4;
	shl.b32 	%r1158, %r1156, 1;
	xor.b32  	%r1159, %r1158, %r1157;
	xor.b32  	%r1160, %r1159, %r1156;
	xor.b32  	%r1161, %r1160, %r593;
	add.s32 	%r1162, %r1161, %r1509;
	add.s32 	%r1163, %r1162, -1449748;
	cvt.rn.f32.u32 	%f36, %r1163;
	fma.rn.f32 	%f37, %f36, 0f2F800000, 0f2F000000;
	shr.u32 	%r1164, %r1224, 2;
	xor.b32  	%r1165, %r1164, %r1224;
	shl.b32 	%r1166, %r1161, 4;
	shl.b32 	%r1167, %r1165, 1;
	xor.b32  	%r1168, %r1167, %r1166;
	xor.b32  	%r1169, %r1168, %r1165;
	xor.b32  	%r1170, %r1169, %r1161;
	add.s32 	%r1171, %r1170, %r1509;
	add.s32 	%r1172, %r1171, -1087311;
	cvt.rn.f32.u32 	%f38, %r1172;
	fma.rn.f32 	%f39, %f38, 0f2F800000, 0f2F000000;
	shr.u32 	%r1173, %r1511, 2;
	xor.b32  	%r1174, %r1173, %r1511;
	shl.b32 	%r1175, %r1170, 4;
	shl.b32 	%r1176, %r1174, 1;
	xor.b32  	%r1177, %r1176, %r1175;
	xor.b32  	%r1178, %r1177, %r1174;
	xor.b32  	%r1179, %r1178, %r1170;
	add.s32 	%r1180, %r1179, %r1509;
	add.s32 	%r1181, %r1180, -724874;
	cvt.rn.f32.u32 	%f40, %r1181;
	fma.rn.f32 	%f41, %f40, 0f2F800000, 0f2F000000;
	shr.u32 	%r1182, %r588, 2;
	xor.b32  	%r1183, %r1182, %r588;
	shl.b32 	%r1184, %r1179, 4;
	shl.b32 	%r1185, %r1183, 1;
	xor.b32  	%r1186, %r1185, %r1184;
	xor.b32  	%r1187, %r1186, %r1183;
	xor.b32  	%r1188, %r1187, %r1179;
	add.s32 	%r1189, %r1188, %r1509;
	add.s32 	%r1190, %r1189, -362437;
	cvt.rn.f32.u32 	%f42, %r1190;
	fma.rn.f32 	%f43, %f42, 0f2F800000, 0f2F000000;
	shr.u32 	%r1191, %r593, 2;
	xor.b32  	%r1192, %r1191, %r593;
	shl.b32 	%r1193, %r1188, 4;
	shl.b32 	%r1194, %r1192, 1;
	xor.b32  	%r1195, %r1194, %r1193;
	xor.b32  	%r1196, %r1195, %r1192;
	xor.b32  	%r1197, %r1196, %r1188;
	add.s32 	%r1198, %r1197, %r1509;
	cvt.rn.f32.u32 	%f44, %r1198;
	fma.rn.f32 	%f45, %f44, 0f2F800000, 0f2F000000;
	add.f32 	%f46, %f37, %f39;
	add.f32 	%f47, %f46, %f41;
	add.f32 	%f48, %f47, %f43;
	add.f32 	%f49, %f48, %f45;
	div.rn.f32 	%f50, %f37, %f49;
	div.rn.f32 	%f51, %f39, %f49;
	div.rn.f32 	%f52, %f41, %f49;
	mov.b32 	%r1199, %f50;
	mov.b32 	%r1200, %f51;
	mov.b32 	%r1201, %f52;
	st.global.v4.u32 	[%rd12+528], {%r1154, %r1199, %r1200, %r1201};
	div.rn.f32 	%f53, %f43, %f49;
	div.rn.f32 	%f54, %f45, %f49;
	st.global.v2.f32 	[%rd12+544], {%f53, %f54};
	@%p71 bra 	$L__BB0_141;
	add.s64 	%rd69, %rd40, 8;
	add.s64 	%rd68, %rd1, 8;
	mov.b32 	%r1515, 0;
$L__BB0_138:
	ld.const.f32 	%f55, [%rd69+-8];
	st.global.f32 	[%rd68+-8], %f55;
	setp.eq.s32 	%p72, %r1515, 124;
	@%p72 bra 	$L__BB0_140;
	ld.const.f32 	%f56, [%rd69+-4];
	st.global.f32 	[%rd68+-4], %f56;
	ld.const.f32 	%f57, [%rd69];
	st.global.f32 	[%rd68], %f57;
	ld.const.f32 	%f58, [%rd69+4];
	st.global.f32 	[%rd68+4], %f58;
	add.s32 	%r1515, %r1515, 4;
	add.s64 	%rd69, %rd69, 16;
	add.s64 	%rd68, %rd68, 16;
	bra.uni 	$L__BB0_138;
$L__BB0_140:
	mov.b32 	%r1203, 0;
	st.global.u32 	[%rd1+500], %r1203;
	mov.b32 	%r1204, 1056964608;
	st.global.v2.u32 	[%rd1+504], {%r1204, %r1203};
	st.global.v2.u32 	[%rd1+512], {%r1203, %r1204};
$L__BB0_141:
	ret;

}
	// .globl	ve_swarm_agent_predict
.visible .entry ve_swarm_agent_predict(
	.param .u64 .ptr .align 1 ve_swarm_agent_predict_param_0,
	.param .u64 .ptr .align 1 ve_swarm_agent_predict_param_1,
	.param .u64 .ptr .align 1 ve_swarm_agent_predict_param_2,
	.param .u64 .ptr .align 1 ve_swarm_agent_predict_param_3,
	.param .u64 .ptr .align 1 ve_swarm_agent_predict_param_4,
	.param .u64 .ptr .align 1 ve_swarm_agent_predict_param_5,
	.param .u64 .ptr .align 1 ve_swarm_agent_predict_param_6
)
{
	.reg .pred 	%p<12>;
	.reg .b32 	%r<37>;
	.reg .b32 	%f<226>;
	.reg .b64 	%rd<39>;

	ld.param.u64 	%rd5, [ve_swarm_agent_predict_param_0];
	ld.param.u64 	%rd10, [ve_swarm_agent_predict_param_1];
	ld.param.u64 	%rd6, [ve_swarm_agent_predict_param_2];
	ld.param.u64 	%rd7, [ve_swarm_agent_predict_param_3];
	ld.param.u64 	%rd8, [ve_swarm_agent_predict_param_4];
	ld.param.u64 	%rd9, [ve_swarm_agent_predict_param_5];
	ld.param.u64 	%rd11, [ve_swarm_agent_predict_param_6];
	cvta.to.global.u64 	%rd1, %rd11;
	cvta.to.global.u64 	%rd2, %rd10;
	mov.u32 	%r1, %tid.x;
	setp.gt.u32 	%p1, %r1, 31;
	@%p1 bra 	$L__BB1_15;
	cvta.to.global.u64 	%rd12, %rd5;
	mul.wide.u32 	%rd13, %r1, 560;
	add.s64 	%rd3, %rd12, %rd13;
	add.s64 	%rd4, %rd3, 16;
	mov.f32 	%f223, 0f00000000;
	mov.b32 	%r36, 0;
$L__BB1_2:
	shr.u32 	%r8, %r36, 5;
	mul.wide.u32 	%rd14, %r8, 4;
	add.s64 	%rd15, %rd3, %rd14;
	ld.global.nc.u32 	%r3, [%rd15];
	and.b32  	%r9, %r36, 28;
	shr.u32 	%r10, %r3, %r9;
	and.b32  	%r11, %r10, 1;
	setp.eq.b32 	%p2, %r11, 1;
	not.pred 	%p3, %p2;
	@%p3 bra 	$L__BB1_4;
	mul.wide.u32 	%rd16, %r36, 4;
	add.s64 	%rd17, %rd2, %rd16;
	ld.global.nc.f32 	%f13, [%rd17];
	add.s64 	%rd18, %rd3, %rd16;
	ld.global.nc.f32 	%f14, [%rd18+16];
	add.s64 	%rd19, %rd1, %rd16;
	ld.global.nc.f32 	%f15, [%rd19];
	mul.f32 	%f16, %f13, %f14;
	add.f32 	%f17, %f15, 0f3F800000;
	fma.rn.f32 	%f223, %f16, %f17, %f223;
$L__BB1_4:
	add.s32 	%r4, %r36, 1;
	setp.eq.s32 	%p4, %r4, 125;
	@%p4 bra 	$L__BB1_12;
	and.b32  	%r12, %r4, 29;
	shr.u32 	%r13, %r3, %r12;
	and.b32  	%r14, %r13, 1;
	setp.eq.b32 	%p5, %r14, 1;
	not.pred 	%p6, %p5;
	@%p6 bra 	$L__BB1_7;
	mul.wide.u32 	%rd20, %r36, 4;
	add.s64 	%rd21, %rd2, %rd20;
	ld.global.nc.f32 	%f18, [%rd21+4];
	add.s64 	%rd22, %rd4, %rd20;
	ld.global.nc.f32 	%f19, [%rd22+4];
	add.s64 	%rd23, %rd1, %rd20;
	ld.global.nc.f32 	%f20, [%rd23+4];
	mul.f32 	%f21, %f18, %f19;
	add.f32 	%f22, %f20, 0f3F800000;
	fma.rn.f32 	%f223, %f21, %f22, %f223;
$L__BB1_7:
	add.s32 	%r15, %r36, 2;
	and.b32  	%r16, %r15, 30;
	shr.u32 	%r17, %r3, %r16;
	and.b32  	%r18, %r17, 1;
	setp.eq.b32 	%p7, %r18, 1;
	not.pred 	%p8, %p7;
	@%p8 bra 	$L__BB1_9;
	mul.wide.u32 	%rd24, %r36, 4;
	add.s64 	%rd25, %rd2, %rd24;
	ld.global.nc.f32 	%f23, [%rd25+8];
	add.s64 	%rd26, %rd4, %rd24;
	ld.global.nc.f32 	%f24, [%rd26+8];
	add.s64 	%rd27, %rd1, %rd24;
	ld.global.nc.f32 	%f25, [%rd27+8];
	mul.f32 	%f26, %f23, %f24;
	add.f32 	%f27, %f25, 0f3F800000;
	fma.rn.f32 	%f223, %f26, %f27, %f223;
$L__BB1_9:
	add.s32 	%r19, %r36, 3;
	and.b32  	%r20, %r19, 31;
	shr.u32 	%r21, %r3, %r20;
	and.b32  	%r22, %r21, 1;
	setp.eq.b32 	%p9, %r22, 1;
	not.pred 	%p10, %p9;
	@%p10 bra 	$L__BB1_11;
	mul.wide.u32 	%rd28, %r36, 4;
	add.s64 	%rd29, %rd2, %rd28;
	ld.global.nc.f32 	%f28, [%rd29+12];
	add.s64 	%rd30, %rd4, %rd28;
	ld.global.nc.f32 	%f29, [%rd30+12];
	add.s64 	%rd31, %rd1, %rd28;
	ld.global.nc.f32 	%f30, [%rd31+12];
	mul.f32 	%f31, %f28, %f29;
	add.f32 	%f32, %f30, 0f3F800000;
	fma.rn.f32 	%f223, %f31, %f32, %f223;
$L__BB1_11:
	add.s32 	%r36, %r36, 4;
	bra.uni 	$L__BB1_2;
$L__BB1_12:
	ld.global.nc.u32 	%r23, [%rd3];
	popc.b32 	%r24, %r23;
	ld.global.nc.u32 	%r25, [%rd3+4];
	popc.b32 	%r26, %r25;
	add.s32 	%r27, %r26, %r24;
	ld.global.nc.u32 	%r28, [%rd3+8];
	popc.b32 	%r29, %r28;
	add.s32 	%r30, %r27, %r29;
	ld.global.nc.u32 	%r31, [%rd3+12];
	and.b32  	%r32, %r31, 8191;
	popc.b32 	%r33, %r32;
	add.s32 	%r6, %r30, %r33;
	setp.eq.s32 	%p11, %r6, 0;
	@%p11 bra 	$L__BB1_14;
	cvt.rn.f32.u32 	%f33, %r6;
	sqrt.rn.f32 	%f34, %f33;
	div.rn.f32 	%f223, %f223, %f34;
$L__BB1_14:
	cvta.to.global.u64 	%rd32, %rd6;
	cvta.to.global.u64 	%rd33, %rd7;
	ld.global.nc.f32 	%f35, [%rd32];
	add.f32 	%f36, %f35, 0f00000000;
	ld.global.nc.f32 	%f37, [%rd32+4];
	fma.rn.f32 	%f38, %f37, 0f3F700000, %f36;
	ld.global.nc.f32 	%f39, [%rd32+8];
	fma.rn.f32 	%f40, %f39, 0f3F600000, %f38;
	ld.global.nc.f32 	%f41, [%rd32+12];
	fma.rn.f32 	%f42, %f41, 0f3F500000, %f40;
	ld.global.nc.f32 	%f43, [%rd32+16];
	fma.rn.f32 	%f44, %f43, 0f3F400000, %f42;
	ld.global.nc.f32 	%f45, [%rd32+20];
	fma.rn.f32 	%f46, %f45, 0f3F300000, %f44;
	ld.global.nc.f32 	%f47, [%rd32+24];
	fma.rn.f32 	%f48, %f47, 0f3F200000, %f46;
	ld.global.nc.f32 	%f49, [%rd32+28];
	fma.rn.f32 	%f50, %f49, 0f3F100000, %f48;
	ld.global.nc.f32 	%f51, [%rd32+32];
	fma.rn.f32 	%f52, %f51, 0f3F000000, %f50;
	ld.global.nc.f32 	%f53, [%rd32+36];
	fma.rn.f32 	%f54, %f53, 0f3EE00000, %f52;
	ld.global.nc.f32 	%f55, [%rd32+40];
	fma.rn.f32 	%f56, %f55, 0f3EC00000, %f54;
	ld.global.nc.f32 	%f57, [%rd32+44];
	fma.rn.f32 	%f58, %f57, 0f3EA00000, %f56;
	ld.global.nc.f32 	%f59, [%rd32+48];
	fma.rn.f32 	%f60, %f59, 0f3E800000, %f58;
	ld.global.nc.f32 	%f61, [%rd32+52];
	fma.rn.f32 	%f62, %f61, 0f3E400000, %f60;
	ld.global.nc.f32 	%f63, [%rd32+56];
	fma.rn.f32 	%f64, %f63, 0f3E000000, %f62;
	ld.global.nc.f32 	%f65, [%rd32+60];
	fma.rn.f32 	%f66, %f65, 0f3D800000, %f64;
	ld.global.nc.f32 	%f67, [%rd32+64];
	add.f32 	%f68, %f67, 0f00000000;
	ld.global.nc.f32 	%f69, [%rd32+68];
	add.f32 	%f70, %f68, %f69;
	ld.global.nc.f32 	%f71, [%rd32+72];
	add.f32 	%f72, %f70, %f71;
	ld.global.nc.f32 	%f73, [%rd32+76];
	add.f32 	%f74, %f72, %f73;
	ld.global.nc.f32 	%f75, [%rd32+80];
	add.f32 	%f76, %f74, %f75;
	ld.global.nc.f32 	%f77, [%rd32+84];
	add.f32 	%f78, %f76, %f77;
	ld.global.nc.f32 	%f79, [%rd32+88];
	add.f32 	%f80, %f78, %f79;
	ld.global.nc.f32 	%f81, [%rd32+92];
	add.f32 	%f82, %f80, %f81;
	ld.global.nc.f32 	%f83, [%rd32+96];
	add.f32 	%f84, %f82, %f83;
	ld.global.nc.f32 	%f85, [%rd32+100];
	add.f32 	%f86, %f84, %f85;
	ld.global.nc.f32 	%f87, [%rd32+104];
	add.f32 	%f88, %f86, %f87;
	ld.global.nc.f32 	%f89, [%rd32+108];
	add.f32 	%f90, %f88, %f89;
	ld.global.nc.f32 	%f91, [%rd32+112];
	add.f32 	%f92, %f90, %f91;
	ld.global.nc.f32 	%f93, [%rd32+116];
	add.f32 	%f94, %f92, %f93;
	ld.global.nc.f32 	%f95, [%rd32+120];
	add.f32 	%f96, %f94, %f95;
	ld.global.nc.f32 	%f97, [%rd32+124];
	add.f32 	%f98, %f96, %f97;
	ld.global.nc.f32 	%f99, [%rd32+128];
	add.f32 	%f100, %f99, 0f00000000;
	ld.global.nc.f32 	%f101, [%rd32+132];
	add.f32 	%f102, %f100, %f101;
	ld.global.nc.f32 	%f103, [%rd32+136];
	add.f32 	%f104, %f102, %f103;
	ld.global.nc.f32 	%f105, [%rd32+140];
	add.f32 	%f106, %f104, %f105;
	ld.global.nc.f32 	%f107, [%rd32+144];
	add.f32 	%f108, %f106, %f107;
	ld.global.nc.f32 	%f109, [%rd32+148];
	add.f32 	%f110, %f108, %f109;
	ld.global.nc.f32 	%f111, [%rd32+152];
	add.f32 	%f112, %f110, %f111;
	ld.global.nc.f32 	%f113, [%rd32+156];
	add.f32 	%f114, %f112, %f113;
	ld.global.nc.f32 	%f115, [%rd32+160];
	add.f32 	%f116, %f114, %f115;
	ld.global.nc.f32 	%f117, [%rd32+164];
	add.f32 	%f118, %f116, %f117;
	ld.global.nc.f32 	%f119, [%rd32+168];
	add.f32 	%f120, %f118, %f119;
	ld.global.nc.f32 	%f121, [%rd32+172];
	add.f32 	%f122, %f120, %f121;
	ld.global.nc.f32 	%f123, [%rd32+176];
	add.f32 	%f124, %f122, %f123;
	ld.global.nc.f32 	%f125, [%rd32+180];
	add.f32 	%f126, %f124, %f125;
	ld.global.nc.f32 	%f127, [%rd32+184];
	add.f32 	%f128, %f126, %f127;
	ld.global.nc.f32 	%f129, [%rd32+188];
	add.f32 	%f130, %f128, %f129;
	mul.f32 	%f131, %f98, 0f3E4CCCCD;
	fma.rn.f32 	%f132, %f66, 0f3E99999A, %f131;
	fma.rn.f32 	%f133, %f130, 0f3DCCCCCD, %f132;
	add.f32 	%f134, %f223, %f133;
	ld.global.nc.f32 	%f135, [%rd33];
	fma.rn.f32 	%f136, %f135, %f135, 0f00000000;
	ld.global.nc.f32 	%f137, [%rd33+4];
	fma.rn.f32 	%f138, %f137, %f137, %f136;
	ld.global.nc.f32 	%f139, [%rd33+8];
	fma.rn.f32 	%f140, %f139, %f139, %f138;
	ld.global.nc.f32 	%f141, [%rd33+12];
	fma.rn.f32 	%f142, %f141, %f141, %f140;
	ld.global.nc.f32 	%f143, [%rd33+16];
	fma.rn.f32 	%f144, %f143, %f143, %f142;
	ld.global.nc.f32 	%f145, [%rd33+20];
	fma.rn.f32 	%f146, %f145, %f145, %f144;
	ld.global.nc.f32 	%f147, [%rd33+24];
	fma.rn.f32 	%f148, %f147, %f147, %f146;
	ld.global.nc.f32 	%f149, [%rd33+28];
	fma.rn.f32 	%f150, %f149, %f149, %f148;
	ld.global.nc.f32 	%f151, [%rd33+32];
	fma.rn.f32 	%f152, %f151, %f151, %f150;
	ld.global.nc.f32 	%f153, [%rd33+36];
	fma.rn.f32 	%f154, %f153, %f153, %f152;
	ld.global.nc.f32 	%f155, [%rd33+40];
	fma.rn.f32 	%f156, %f155, %f155, %f154;
	ld.global.nc.f32 	%f157, [%rd33+44];
	fma.rn.f32 	%f158, %f157, %f157, %f156;
	ld.global.nc.f32 	%f159, [%rd33+48];
	fma.rn.f32 	%f160, %f159, %f159, %f158;
	ld.global.nc.f32 	%f161, [%rd33+52];
	fma.rn.f32 	%f162, %f161, %f161, %f160;
	ld.global.nc.f32 	%f163, [%rd33+56];
	fma.rn.f32 	%f164, %f163, %f163, %f162;
	ld.global.nc.f32 	%f165, [%rd33+60];
	fma.rn.f32 	%f166, %f165, %f165, %f164;
	ld.global.nc.f32 	%f167, [%rd33+64];
	fma.rn.f32 	%f168, %f167, %f167, %f166;
	ld.global.nc.f32 	%f169, [%rd33+68];
	fma.rn.f32 	%f170, %f169, %f169, %f168;
	ld.global.nc.f32 	%f171, [%rd33+72];
	fma.rn.f32 	%f172, %f171, %f171, %f170;
	ld.global.nc.f32 	%f173, [%rd33+76];
	fma.rn.f32 	%f174, %f173, %f173, %f172;
	ld.global.nc.f32 	%f175, [%rd33+80];
	fma.rn.f32 	%f176, %f175, %f175, %f174;
	ld.global.nc.f32 	%f177, [%rd33+84];
	fma.rn.f32 	%f178, %f177, %f177, %f176;
	ld.global.nc.f32 	%f179, [%rd33+88];
	fma.rn.f32 	%f180, %f179, %f179, %f178;
	ld.global.nc.f32 	%f181, [%rd33+92];
	fma.rn.f32 	%f182, %f181, %f181, %f180;
	ld.global.nc.f32 	%f183, [%rd33+96];
	fma.rn.f32 	%f184, %f183, %f183, %f182;
	ld.global.nc.f32 	%f185, [%rd33+100];
	fma.rn.f32 	%f186, %f185, %f185, %f184;
	ld.global.nc.f32 	%f187, [%rd33+104];
	fma.rn.f32 	%f188, %f187, %f187, %f186;
	ld.global.nc.f32 	%f189, [%rd33+108];
	fma.rn.f32 	%f190, %f189, %f189, %f188;
	ld.global.nc.f32 	%f191, [%rd33+112];
	fma.rn.f32 	%f192, %f191, %f191, %f190;
	ld.global.nc.f32 	%f193, [%rd33+116];
	fma.rn.f32 	%f194, %f193, %f193, %f192;
	ld.global.nc.f32 	%f195, [%rd33+120];
	fma.rn.f32 	%f196, %f195, %f195, %f194;
	ld.global.nc.f32 	%f197, [%rd33+124];
	fma.rn.f32 	%f198, %f197, %f197, %f196;
	sqrt.rn.f32 	%f199, %f198;
	fma.rn.f32 	%f200, %f199, 0f3DCCCCCD, %f134;
	fma.rn.f32 	%f201, %f200, 0fBBBB989D, 0f3F000000;
	cvt.sat.f32.f32 	%f202, %f201;
	mov.f32 	%f203, 0f4B400001;
	mov.f32 	%f204, 0f437C0000;
	fma.rm.f32 	%f205, %f202, %f204, %f203;
	add.f32 	%f206, %f205, 0fCB40007F;
	neg.f32 	%f207, %f206;
	fma.rn.f32 	%f208, %f200, 0fBFB8AA3B, %f207;
	fma.rn.f32 	%f209, %f200, 0fB2A57060, %f208;
	mov.b32 	%r34, %f205;
	shl.b32 	%r35, %r34, 23;
	mov.b32 	%f210, %r35;
	ex2.approx.ftz.f32 	%f211, %f209;
	fma.rn.f32 	%f212, %f211, %f210, 0f3F800000;
	rcp.rn.f32 	%f213, %f212;
	add.f32 	%f214, %f213, 0fBF000000;
	abs.f32 	%f215, %f214;
	add.f32 	%f216, %f215, %f215;
	ld.global.nc.f32 	%f217, [%rd3+516];
	fma.rn.f32 	%f218, %f217, 0f3F000000, 0f3F000000;
	mul.f32 	%f219, %f218, %f216;
	cvta.to.global.u64 	%rd34, %rd8;
	mul.wide.u32 	%rd35, %r1, 4;
	add.s64 	%rd36, %rd34, %rd35;
	st.global.f32 	[%rd36], %f213;
	cvta.to.global.u64 	%rd37, %rd9;
	add.s64 	%rd38, %rd37, %rd35;
	st.global.f32 	[%rd38], %f219;
$L__BB1_15:
	ret;

}
	// .globl	ve_swarm_consensus
.visible .entry ve_swarm_consensus(
	.param .u64 .ptr .align 1 ve_swarm_consensus_param_0,
	.param .u64 .ptr .align 1 ve_swarm_consensus_param_1,
	.param .u64 .ptr .align 1 ve_swarm_consensus_param_2,
	.param .u64 .ptr .align 1 ve_swarm_consensus_param_3,
	.param .u64 .ptr .align 1 ve_swarm_consensus_param_4,
	.param .f32 ve_swarm_consensus_param_5,
	.param .f32 ve_swarm_consensus_param_6
)
{
	.reg .pred 	%p<18>;
	.reg .b32 	%r<30>;
	.reg .b32 	%f<137>;
	.reg .b64 	%rd<17>;

	ld.param.u64 	%rd5, [ve_swarm_consensus_param_0];
	ld.param.u64 	%rd6, [ve_swarm_consensus_param_1];
	ld.param.u64 	%rd7, [ve_swarm_consensus_param_2];
	ld.param.u64 	%rd3, [ve_swarm_consensus_param_3];
	ld.param.u64 	%rd4, [ve_swarm_consensus_param_4];
	ld.param.f32 	%f3, [ve_swarm_consensus_param_5];
	ld.param.f32 	%f4, [ve_swarm_consensus_param_6];
	cvta.to.global.u64 	%rd1, %rd7;
	cvta.to.global.u64 	%rd2, %rd6;
	cvta.to.global.u64 	%rd8, %rd5;
	mov.u32 	%r1, %tid.x;
	mov.u32 	%r2, %tid.y;
	mov.u32 	%r3, %tid.z;
	mov.u32 	%r4, %ntid.x;
	mov.u32 	%r5, %ntid.y;
	mad.lo.s32 	%r6, %r3, %r5, %r2;
	mad.lo.s32 	%r7, %r6, %r4, %r1;
	and.b32  	%r8, %r7, 31;
	shl.b32 	%r9, %r7, 2;
	cvt.u64.u32 	%rd9, %r9;
	and.b64  	%rd10, %rd9, 124;
	add.s64 	%rd11, %rd8, %rd10;
	ld.global.nc.f32 	%f5, [%rd11];
	add.s64 	%rd12, %rd2, %rd10;
	ld.global.nc.f32 	%f6, [%rd12];
	mul.wide.u32 	%rd13, %r8, 560;
	add.s64 	%rd14, %rd1, %rd13;
	ld.global.nc.f32 	%f7, [%rd14+516];
	mul.f32 	%f8, %f6, %f7;
	mul.f32 	%f9, %f5, %f8;
	mov.b32 	%r10, %f9;
	shfl.sync.down.b32	%r11|%p1, %r10, 16, 31, -1;
	mov.b32 	%f10, %r11;
	add.f32 	%f11, %f9, %f10;
	mov.b32 	%r12, %f8;
	shfl.sync.down.b32	%r13|%p2, %r12, 16, 31, -1;
	mov.b32 	%f12, %r13;
	add.f32 	%f13, %f8, %f12;
	mov.b32 	%r14, %f11;
	shfl.sync.down.b32	%r15|%p3, %r14, 8, 31, -1;
	mov.b32 	%f14, %r15;
	add.f32 	%f15, %f11, %f14;
	mov.b32 	%r16, %f13;
	shfl.sync.down.b32	%r17|%p4, %r16, 8, 31, -1;
	mov.b32 	%f16, %r17;
	add.f32 	%f17, %f13, %f16;
	mov.b32 	%r18, %f15;
	shfl.sync.down.b32	%r19|%p5, %r18, 4, 31, -1;
	mov.b32 	%f18, %r19;
	add.f32 	%f19, %f15, %f18;
	mov.b32 	%r20, %f17;
	shfl.sync.down.b32	%r21|%p6, %r20, 4, 31, -1;
	mov.b32 	%f20, %r21;
	add.f32 	%f21, %f17, %f20;
	mov.b32 	%r22, %f19;
	shfl.sync.down.b32	%r23|%p7, %r22, 2, 31, -1;
	mov.b32 	%f22, %r23;
	add.f32 	%f23, %f19, %f22;
	mov.b32 	%r24, %f21;
	shfl.sync.down.b32	%r25|%p8, %r24, 2, 31, -1;
	mov.b32 	%f24, %r25;
	add.f32 	%f25, %f21, %f24;
	mov.b32 	%r26, %f23;
	shfl.sync.down.b32	%r27|%p9, %r26, 1, 31, -1;
	mov.b32 	%f26, %r27;
	add.f32 	%f1, %f23, %f26;
	mov.b32 	%r28, %f25;
	shfl.sync.down.b32	%r29|%p10, %r28, 1, 31, -1;
	mov.b32 	%f27, %r29;
	add.f32 	%f2, %f25, %f27;
	setp.ne.s32 	%p11, %r8, 0;
	@%p11 bra 	$L__BB2_2;
	cvta.to.global.u64 	%rd15, %rd3;
	cvta.to.global.u64 	%rd16, %rd4;
	max.f32 	%f28, %f2, 0f358637BD;
	div.rn.f32 	%f29, %f1, %f28;
	setp.gt.f32 	%p12, %f3, 0f3F333333;
	fma.rn.f32 	%f30, %f29, 0f3F4CCCCD, 0f00000000;
	selp.f32 	%f31, %f30, %f29, %p12;
	setp.gt.f32 	%p13, %f4, 0f3DCCCCCD;
	setp.gt.f32 	%p14, %f3, 0f3E99999A;
	fma.rn.f32 	%f32, %f31, 0f3F333333, 0f3DB851EC;
	selp.f32 	%f33, %f32, %f31, %p13;
	selp.f32 	%f34, %f33, %f31, %p14;
	setp.lt.f32 	%p15, %f3, 0f3DCCCCCD;
	setp.gt.f32 	%p16, %f4, 0f00000000;
	fma.rn.f32 	%f35, %f34, 0f3F4CCCCD, 0f3E0F5C29;
	selp.f32 	%f36, %f35, %f34, %p16;
	selp.f32 	%f37, %f36, %f34, %p15;
	setp.lt.f32 	%p17, %f3, 0f3C23D70A;
	mul.f32 	%f38, %f37, 0f3F000000;
	selp.f32 	%f39, %f38, %f37, %p17;
	ld.global.nc.f32 	%f40, [%rd2];
	ld.global.nc.f32 	%f41, [%rd1+516];
	fma.rn.f32 	%f42, %f40, %f41, 0f00000000;
	ld.global.nc.f32 	%f43, [%rd2+4];
	ld.global.nc.f32 	%f44, [%rd1+1076];
	fma.rn.f32 	%f45, %f43, %f44, %f42;
	ld.global.nc.f32 	%f46, [%rd2+8];
	ld.global.nc.f32 	%f47, [%rd1+1636];
	fma.rn.f32 	%f48, %f46, %f47, %f45;
	ld.global.nc.f32 	%f49, [%rd2+12];
	ld.global.nc.f32 	%f50, [%rd1+2196];
	fma.rn.f32 	%f51, %f49, %f50, %f48;
	ld.global.nc.f32 	%f52, [%rd2+16];
	ld.global.nc.f32 	%f53, [%rd1+2756];
	fma.rn.f32 	%f54, %f52, %f53, %f51;
	ld.global.nc.f32 	%f55, [%rd2+20];
	ld.global.nc.f32 	%f56, [%rd1+3316];
	fma.rn.f32 	%f57, %f55, %f56, %f54;
	ld.global.nc.f32 	%f58, [%rd2+24];
	ld.global.nc.f32 	%f59, [%rd1+3876];
	fma.rn.f32 	%f60, %f58, %f59, %f57;
	ld.global.nc.f32 	%f61, [%rd2+28];
	ld.global.nc.f32 	%f62, [%rd1+4436];
	fma.rn.f32 	%f63, %f61, %f62, %f60;
	ld.global.nc.f32 	%f64, [%rd2+32];
	ld.global.nc.f32 	%f65, [%rd1+4996];
	fma.rn.f32 	%f66, %f64, %f65, %f63;
	ld.global.nc.f32 	%f67, [%rd2+36];
	ld.global.nc.f32 	%f68, [%rd1+5556];
	fma.rn.f32 	%f69, %f67, %f68, %f66;
	ld.global.nc.f32 	%f70, [%rd2+40];
	ld.global.nc.f32 	%f71, [%rd1+6116];
	fma.rn.f32 	%f72, %f70, %f71, %f69;
	ld.global.nc.f32 	%f73, [%rd2+44];
	ld.global.nc.f32 	%f74, [%rd1+6676];
	fma.rn.f32 	%f75, %f73, %f74, %f72;
	ld.global.nc.f32 	%f76, [%rd2+48];
	ld.global.nc.f32 	%f77, [%rd1+7236];
	fma.rn.f32 	%f78, %f76, %f77, %f75;
	ld.global.nc.f32 	%f79, [%rd2+52];
	ld.global.nc.f32 	%f80, [%rd1+7796];
	fma.rn.f32 	%f81, %f79, %f80, %f78;
	ld.global.nc.f32 	%f82, [%rd2+56];
	ld.global.nc.f32 	%f83, [%rd1+8356];
	fma.rn.f32 	%f84, %f82, %f83, %f81;
	ld.global.nc.f32 	%f85, [%rd2+60];
	ld.global.nc.f32 	%f86, [%rd1+8916];
	fma.rn.f32 	%f87, %f85, %f86, %f84;
	ld.global.nc.f32 	%f88, [%rd2+64];
	ld.global.nc.f32 	%f89, [%rd1+9476];
	fma.rn.f32 	%f90, %f88, %f89, %f87;
	ld.global.nc.f32 	%f91, [%rd2+68];
	ld.global.nc.f32 	%f92, [%rd1+10036];
	fma.rn.f32 	%f93, %f91, %f92, %f90;
	ld.global.nc.f32 	%f94, [%rd2+72];
	ld.global.nc.f32 	%f95, [%rd1+10596];
	fma.rn.f32 	%f96, %f94, %f95, %f93;
	ld.global.nc.f32 	%f97, [%rd2+76];
	ld.global.nc.f32 	%f98, [%rd1+11156];
	fma.rn.f32 	%f99, %f97, %f98, %f96;
	ld.global.nc.f32 	%f100, [%rd2+80];
	ld.global.nc.f32 	%f101, [%rd1+11716];
	fma.rn.f32 	%f102, %f100, %f101, %f99;
	ld.global.nc.f32 	%f103, [%rd2+84];
	ld.global.nc.f32 	%f104, [%rd1+12276];
	fma.rn.f32 	%f105, %f103, %f104, %f102;
	ld.global.nc.f32 	%f106, [%rd2+88];
	ld.global.nc.f32 	%f107, [%rd1+12836];
	fma.rn.f32 	%f108, %f106, %f107, %f105;
	ld.global.nc.f32 	%f109, [%rd2+92];
	ld.global.nc.f32 	%f110, [%rd1+13396];
	fma.rn.f32 	%f111, %f109, %f110, %f108;
	ld.global.nc.f32 	%f112, [%rd2+96];
	ld.global.nc.f32 	%f113, [%rd1+13956];
	fma.rn.f32 	%f114, %f112, %f113, %f111;
	ld.global.nc.f32 	%f115, [%rd2+100];
	ld.global.nc.f32 	%f116, [%rd1+14516];
	fma.rn.f32 	%f117, %f115, %f116, %f114;
	ld.global.nc.f32 	%f118, [%rd2+104];
	ld.global.nc.f32 	%f119, [%rd1+15076];
	fma.rn.f32 	%f120, %f118, %f119, %f117;
	ld.global.nc.f32 	%f121, [%rd2+108];
	ld.global.nc.f32 	%f122, [%rd1+15636];
	fma.rn.f32 	%f123, %f121, %f122, %f120;
	ld.global.nc.f32 	%f124, [%rd2+112];
	ld.global.nc.f32 	%f125, [%rd1+16196];
	fma.rn.f32 	%f126, %f124, %f125, %f123;
	ld.global.nc.f32 	%f127, [%rd2+116];
	ld.global.nc.f32 	%f128, [%rd1+16756];
	fma.rn.f32 	%f129, %f127, %f128, %f126;
	ld.global.nc.f32 	%f130, [%rd2+120];
	ld.global.nc.f32 	%f131, [%rd1+17316];
	fma.rn.f32 	%f132, %f130, %f131, %f129;
	ld.global.nc.f32 	%f133, [%rd2+124];
	ld.global.nc.f32 	%f134, [%rd1+17876];
	fma.rn.f32 	%f135, %f133, %f134, %f132;
	mul.f32 	%f136, %f135, 0f3D000000;
	st.global.f32 	[%rd15], %f39;
	st.global.f32 	[%rd16], %f136;
$L__BB2_2:
	ret;

}
	// .globl	ve_swarm_update_stats
.visible .entry ve_swarm_update_stats(
	.param .u64 .ptr .align 1 ve_swarm_update_stats_param_0,
	.param .u64 .ptr .align 1 ve_swarm_update_stats_param_1,
	.param .u64 .ptr .align 1 ve_swarm_update_stats_param_2,
	.param .u32 ve_swarm_update_stats_param_3,
	.param .f32 ve_swarm_update_stats_param_4
)
{
	.reg .pred 	%p<51>;
	.reg .b32 	%r<237>;
	.reg .b32 	%f<135>;
	.reg .b64 	%rd<31>;

	ld.param.u64 	%rd17, [ve_swarm_update_stats_param_0];
	ld.param.u64 	%rd18, [ve_swarm_update_stats_param_1];
	ld.param.u64 	%rd19, [ve_swarm_update_stats_param_2];
	ld.param.u32 	%r17, [ve_swarm_update_stats_param_3];
	ld.param.f32 	%f70, [ve_swarm_update_stats_param_4];
	cvta.to.global.u64 	%rd1, %rd18;
	cvta.to.global.u64 	%rd2, %rd17;
	mov.u32 	%r1, %tid.x;
	setp.gt.u32 	%p1, %r1, 31;
	@%p1 bra 	$L__BB3_89;
	cvta.to.global.u64 	%rd20, %rd19;
	mul.wide.u32 	%rd21, %r1, 4;
	add.s64 	%rd22, %rd20, %rd21;
	ld.global.nc.f32 	%f72, [%rd22];
	setp.gt.f32 	%p2, %f72, %f70;
	selp.u32 	%r2, 1, 0, %p2;
	setp.ne.s32 	%p3, %r17, %r2;
	mul.wide.u32 	%rd23, %r1, 560;
	add.s64 	%rd24, %rd2, %rd23;
	add.s64 	%rd3, %rd24, 524;
	ld.global.u32 	%r18, [%rd24+524];
	add.s32 	%r19, %r18, 1;
	st.global.u32 	[%rd24+524], %r19;
	mov.f32 	%f102, 0f00000000;
	@%p3 bra 	$L__BB3_3;
	ld.global.u32 	%r20, [%rd3+-4];
	add.s32 	%r21, %r20, 1;
	st.global.u32 	[%rd3+-4], %r21;
	mov.f32 	%f102, 0f3DCCCCCD;
$L__BB3_3:
	ld.global.f32 	%f74, [%rd3+-8];
	fma.rn.f32 	%f2, %f74, 0f3F666666, %f102;
	st.global.f32 	[%rd3+-8], %f2;
	setp.ne.s32 	%p4, %r1, 0;
	@%p4 bra 	$L__BB3_7;
	add.s64 	%rd28, %rd1, 8;
	mov.b32 	%r232, 0;
$L__BB3_5:
	ld.global.f32 	%f75, [%rd28+-8];
	mul.f32 	%f76, %f75, 0f3F733333;
	max.f32 	%f77, %f76, 0f3C23D70A;
	st.global.f32 	[%rd28+-8], %f77;
	setp.eq.s32 	%p5, %r232, 124;
	@%p5 bra 	$L__BB3_7;
	ld.global.f32 	%f78, [%rd28+-4];
	mul.f32 	%f79, %f78, 0f3F733333;
	max.f32 	%f80, %f79, 0f3C23D70A;
	st.global.f32 	[%rd28+-4], %f80;
	ld.global.f32 	%f81, [%rd28];
	mul.f32 	%f82, %f81, 0f3F733333;
	max.f32 	%f83, %f82, 0f3C23D70A;
	st.global.f32 	[%rd28], %f83;
	ld.global.f32 	%f84, [%rd28+4];
	mul.f32 	%f85, %f84, 0f3F733333;
	max.f32 	%f86, %f85, 0f3C23D70A;
	st.global.f32 	[%rd28+4], %f86;
	add.s32 	%r232, %r232, 4;
	add.s64 	%rd28, %rd28, 16;
	bra.uni 	$L__BB3_5;
$L__BB3_7:
	setp.ne.s32 	%p6, %r17, %r2;
	bar.sync 	0;
	@%p6 bra 	$L__BB3_19;
	mul.f32 	%f3, %f2, 0f3DCCCCCD;
	add.s64 	%rd7, %rd3, -524;
	add.s64 	%rd29, %rd1, 8;
	mov.b32 	%r233, -124;
$L__BB3_9:
	add.s32 	%r6, %r233, 127;
	add.s32 	%r24, %r233, 124;
	shr.u32 	%r25, %r24, 5;
	mul.wide.u32 	%rd25, %r25, 4;
	add.s64 	%rd10, %rd7, %rd25;
	ld.global.u32 	%r26, [%rd10];
	and.b32  	%r27, %r24, 28;
	shr.u32 	%r28, %r26, %r27;
	and.b32  	%r29, %r28, 1;
	setp.eq.b32 	%p7, %r29, 1;
	not.pred 	%p8, %p7;
	@%p8 bra 	$L__BB3_11;
	atom.global.add.f32 	%f87, [%rd29+-8], %f3;
$L__BB3_11:
	setp.eq.s32 	%p9, %r6, 127;
	@%p9 bra 	$L__BB3_19;
	ld.global.u32 	%r235, [%rd10];
	add.s32 	%r30, %r6, -2;
	and.b32  	%r31, %r30, 29;
	shr.u32 	%r32, %r235, %r31;
	and.b32  	%r33, %r32, 1;
	setp.eq.b32 	%p10, %r33, 1;
	not.pred 	%p11, %p10;
	@%p11 bra 	$L__BB3_14;
	atom.global.add.f32 	%f88, [%rd29+-4], %f3;
	ld.global.u32 	%r235, [%rd10];
$L__BB3_14:
	add.s32 	%r34, %r6, -1;
	and.b32  	%r35, %r34, 30;
	shr.u32 	%r36, %r235, %r35;
	and.b32  	%r37, %r36, 1;
	setp.eq.b32 	%p12, %r37, 1;
	not.pred 	%p13, %p12;
	@%p13 bra 	$L__BB3_16;
	atom.global.add.f32 	%f89, [%rd29], %f3;
	ld.global.u32 	%r235, [%rd10];
$L__BB3_16:
	and.b32  	%r38, %r6, 31;
	shr.u32 	%r39, %r235, %r38;
	and.b32  	%r40, %r39, 1;
	setp.eq.b32 	%p14, %r40, 1;
	not.pred 	%p15, %p14;
	@%p15 bra 	$L__BB3_18;
	atom.global.add.f32 	%f90, [%rd29+4], %f3;
$L__BB3_18:
	add.s32 	%r233, %r233, 4;
	add.s64 	%rd29, %rd29, 16;
	bra.uni 	$L__BB3_9;
$L__BB3_19:
	setp.ne.s32 	%p16, %r1, 0;
	bar.sync 	0;
	@%p16 bra 	$L__BB3_89;
	add.s64 	%rd30, %rd1, 8;
	mov.b32 	%r236, 0;
$L__BB3_21:
	ld.global.f32 	%f91, [%rd30+-8];
	min.f32 	%f92, %f91, 0f3F800000;
	st.global.f32 	[%rd30+-8], %f92;
	setp.eq.s32 	%p17, %r236, 124;
	@%p17 bra 	$L__BB3_23;
	ld.global.f32 	%f93, [%rd30+-4];
	min.f32 	%f94, %f93, 0f3F800000;
	st.global.f32 	[%rd30+-4], %f94;
	ld.global.f32 	%f95, [%rd30];
	min.f32 	%f96, %f95, 0f3F800000;
	st.global.f32 	[%rd30], %f96;
	ld.global.f32 	%f97, [%rd30+4];
	min.f32 	%f98, %f97, 0f3F800000;
	st.global.f32 	[%rd30+4], %f98;
	add.s32 	%r236, %r236, 4;
	add.s64 	%rd30, %rd30, 16;
	bra.uni 	$L__BB3_21;
$L__BB3_23:
	ld.param.u64 	%rd27, [ve_swarm_update_stats_param_1];
	ld.param.u64 	%rd26, [ve_swarm_update_stats_param_0];
	cvta.to.global.u64 	%rd15, %rd27;
	ld.global.u32 	%r42, [%rd15+500];
	add.s32 	%r43, %r42, 1;
	st.global.u32 	[%rd15+500], %r43;
	cvta.to.global.u64 	%rd16, %rd26;
	ld.global.v2.u32 	{%r44, %r45}, [%rd16+520];
	ld.global.v2.u32 	{%r46, %r47}, [%rd16+1080];
	add.s32 	%r48, %r46, %r44;
	ld.global.v2.u32 	{%r49, %r50}, [%rd16+1640];
	add.s32 	%r51, %r49, %r48;
	ld.global.v2.u32 	{%r52, %r53}, [%rd16+2200];
	add.s32 	%r54, %r52, %r51;
	ld.global.v2.u32 	{%r55, %r56}, [%rd16+2760];
	add.s32 	%r57, %r55, %r54;
	ld.global.v2.u32 	{%r58, %r59}, [%rd16+3320];
	add.s32 	%r60, %r58, %r57;
	ld.global.v2.u32 	{%r61, %r62}, [%rd16+3880];
	add.s32 	%r63, %r61, %r60;
	ld.global.v2.u32 	{%r64, %r65}, [%rd16+4440];
	add.s32 	%r66, %r64, %r63;
	ld.global.v2.u32 	{%r67, %r68}, [%rd16+5000];
	add.s32 	%r69, %r67, %r66;
	ld.global.v2.u32 	{%r70, %r71}, [%rd16+5560];
	add.s32 	%r72, %r70, %r69;
	ld.global.v2.u32 	{%r73, %r74}, [%rd16+6120];
	add.s32 	%r75, %r73, %r72;
	ld.global.v2.u32 	{%r76, %r77}, [%rd16+6680];
	add.s32 	%r78, %r76, %r75;
	ld.global.v2.u32 	{%r79, %r80}, [%rd16+7240];
	add.s32 	%r81, %r79, %r78;
	ld.global.v2.u32 	{%r82, %r83}, [%rd16+7800];
	add.s32 	%r84, %r82, %r81;
	ld.global.v2.u32 	{%r85, %r86}, [%rd16+8360];
	add.s32 	%r87, %r85, %r84;
	ld.global.v2.u32 	{%r88, %r89}, [%rd16+8920];
	add.s32 	%r90, %r88, %r87;
	ld.global.v2.u32 	{%r91, %r92}, [%rd16+9480];
	add.s32 	%r93, %r91, %r90;
	ld.global.v2.u32 	{%r94, %r95}, [%rd16+10040];
	add.s32 	%r96, %r94, %r93;
	ld.global.v2.u32 	{%r97, %r98}, [%rd16+10600];
	add.s32 	%r99, %r97, %r96;
	ld.global.v2.u32 	{%r100, %r101}, [%rd16+11160];
	add.s32 	%r102, %r100, %r99;
	ld.global.v2.u32 	{%r103, %r104}, [%rd16+11720];
	add.s32 	%r105, %r103, %r102;
	ld.global.v2.u32 	{%r106, %r107}, [%rd16+12280];
	add.s32 	%r108, %r106, %r105;
	ld.global.v2.u32 	{%r109, %r110}, [%rd16+12840];
	add.s32 	%r111, %r109, %r108;
	ld.global.v2.u32 	{%r112, %r113}, [%rd16+13400];
	add.s32 	%r114, %r112, %r111;
	ld.global.v2.u32 	{%r115, %r116}, [%rd16+13960];
	add.s32 	%r117, %r115, %r114;
	ld.global.v2.u32 	{%r118, %r119}, [%rd16+14520];
	add.s32 	%r120, %r118, %r117;
	ld.global.v2.u32 	{%r121, %r122}, [%rd16+15080];
	add.s32 	%r123, %r121, %r120;
	ld.global.v2.u32 	{%r124, %r125}, [%rd16+15640];
	add.s32 	%r126, %r124, %r123;
	ld.global.v2.u32 	{%r127, %r128}, [%rd16+16200];
	add.s32 	%r129, %r127, %r126;
	ld.global.v2.u32 	{%r130, %r131}, [%rd16+16760];
	add.s32 	%r132, %r130, %r129;
	ld.global.v2.u32 	{%r133, %r134}, [%rd16+17320];
	add.s32 	%r135, %r133, %r132;
	ld.global.v2.u32 	{%r136, %r137}, [%rd16+17880];
	add.s32 	%r15, %r136, %r135;
	add.s32 	%r138, %r47, %r45;
	add.s32 	%r139, %r50, %r138;
	add.s32 	%r140, %r53, %r139;
	add.s32 	%r141, %r56, %r140;
	add.s32 	%r142, %r59, %r141;
	add.s32 	%r143, %r62, %r142;
	add.s32 	%r144, %r65, %r143;
	add.s32 	%r145, %r68, %r144;
	add.s32 	%r146, %r71, %r145;
	add.s32 	%r147, %r74, %r146;
	add.s32 	%r148, %r77, %r147;
	add.s32 	%r149, %r80, %r148;
	add.s32 	%r150, %r83, %r149;
	add.s32 	%r151, %r86, %r150;
	add.s32 	%r152, %r89, %r151;
	add.s32 	%r153, %r92, %r152;
	add.s32 	%r154, %r95, %r153;
	add.s32 	%r155, %r98, %r154;
	add.s32 	%r156, %r101, %r155;
	add.s32 	%r157, %r104, %r156;
	add.s32 	%r158, %r107, %r157;
	add.s32 	%r159, %r110, %r158;
	add.s32 	%r160, %r113, %r159;
	add.s32 	%r161, %r116, %r160;
	add.s32 	%r162, %r119, %r161;
	add.s32 	%r163, %r122, %r162;
	add.s32 	%r164, %r125, %r163;
	add.s32 	%r165, %r128, %r164;
	add.s32 	%r166, %r131, %r165;
	add.s32 	%r167, %r134, %r166;
	add.s32 	%r16, %r137, %r167;
	setp.lt.s32 	%p18, %r16, 1;
	mov.f32 	%f103, 0f3F000000;
	@%p18 bra 	$L__BB3_25;
	cvt.rn.f32.s32 	%f100, %r15;
	cvt.rn.f32.u32 	%f101, %r16;
	div.rn.f32 	%f103, %f100, %f101;
$L__BB3_25:
	st.global.f32 	[%rd15+504], %f103;
	ld.global.f32 	%f105, [%rd15+516];
	ld.global.f32 	%f7, [%rd16+516];
	setp.leu.f32 	%p19, %f7, %f105;
	@%p19 bra 	$L__BB3_27;
	mov.b32 	%r168, %f7;
	mov.b32 	%r169, 0;
	st.global.v2.u32 	[%rd15+512], {%r169, %r168};
	mov.f32 	%f105, %f7;
$L__BB3_27:
	ld.global.f32 	%f9, [%rd16+1076];
	setp.leu.f32 	%p20, %f9, %f105;
	@%p20 bra 	$L__BB3_29;
	mov.b32 	%r170, %f9;
	mov.b32 	%r171, 1;
	st.global.v2.u32 	[%rd15+512], {%r171, %r170};
	mov.f32 	%f105, %f9;
$L__BB3_29:
	ld.global.f32 	%f11, [%rd16+1636];
	setp.leu.f32 	%p21, %f11, %f105;
	@%p21 bra 	$L__BB3_31;
	mov.b32 	%r172, %f11;
	mov.b32 	%r173, 2;
	st.global.v2.u32 	[%rd15+512], {%r173, %r172};
	mov.f32 	%f105, %f11;
$L__BB3_31:
	ld.global.f32 	%f13, [%rd16+2196];
	setp.leu.f32 	%p22, %f13, %f105;
	@%p22 bra 	$L__BB3_33;
	mov.b32 	%r174, %f13;
	mov.b32 	%r175, 3;
	st.global.v2.u32 	[%rd15+512], {%r175, %r174};
	mov.f32 	%f105, %f13;
$L__BB3_33:
	ld.global.f32 	%f15, [%rd16+2756];
	setp.leu.f32 	%p23, %f15, %f105;
	@%p23 bra 	$L__BB3_35;
	mov.b32 	%r176, %f15;
	mov.b32 	%r177, 4;
	st.global.v2.u32 	[%rd15+512], {%r177, %r176};
	mov.f32 	%f105, %f15;
$L__BB3_35:
	ld.global.f32 	%f17, [%rd16+3316];
	setp.leu.f32 	%p24, %f17, %f105;
	@%p24 bra 	$L__BB3_37;
	mov.b32 	%r178, %f17;
	mov.b32 	%r179, 5;
	st.global.v2.u32 	[%rd15+512], {%r179, %r178};
	mov.f32 	%f105, %f17;
$L__BB3_37:
	ld.global.f32 	%f19, [%rd16+3876];
	setp.leu.f32 	%p25, %f19, %f105;
	@%p25 bra 	$L__BB3_39;
	mov.b32 	%r180, %f19;
	mov.b32 	%r181, 6;
	st.global.v2.u32 	[%rd15+512], {%r181, %r180};
	mov.f32 	%f105, %f19;
$L__BB3_39:
	ld.global.f32 	%f21, [%rd16+4436];
	setp.leu.f32 	%p26, %f21, %f105;
	@%p26 bra 	$L__BB3_41;
	mov.b32 	%r182, %f21;
	mov.b32 	%r183, 7;
	st.global.v2.u32 	[%rd15+512], {%r183, %r182};
	mov.f32 	%f105, %f21;
$L__BB3_41:
	ld.global.f32 	%f23, [%rd16+4996];
	setp.leu.f32 	%p27, %f23, %f105;
	@%p27 bra 	$L__BB3_43;
	mov.b32 	%r184, %f23;
	mov.b32 	%r185, 8;
	st.global.v2.u32 	[%rd15+512], {%r185, %r184};
	mov.f32 	%f105, %f23;
$L__BB3_43:
	ld.global.f32 	%f25, [%rd16+5556];
	setp.leu.f32 	%p28, %f25, %f105;
	@%p28 bra 	$L__BB3_45;
	mov.b32 	%r186, %f25;
	mov.b32 	%r187, 9;
	st.global.v2.u32 	[%rd15+512], {%r187, %r186};
	mov.f32 	%f105, %f25;
$L__BB3_45:
	ld.global.f32 	%f27, [%rd16+6116];
	setp.leu.f32 	%p29, %f27, %f105;
	@%p29 bra 	$L__BB3_47;
	mov.b32 	%r188, %f27;
	mov.b32 	%r189, 10;
	st.global.v2.u32 	[%rd15+512], {%r189, %r188};
	mov.f32 	%f105, %f27;
$L__BB3_47:
	ld.global.f32 	%f29, [%rd16+6676];
	setp.leu.f32 	%p30, %f29, %f105;
	@%p30 bra 	$L__BB3_49;
	mov.b32 	%r190, %f29;
	mov.b32 	%r191, 11;
	st.global.v2.u32 	[%rd15+512], {%r191, %r190};
	mov.f32 	%f105, %f29;
$L__BB3_49:
	ld.global.f32 	%f31, [%rd16+7236];
	setp.leu.f32 	%p31, %f31, %f105;
	@%p31 bra 	$L__BB3_51;
	mov.b32 	%r192, %f31;
	mov.b32 	%r193, 12;
	st.global.v2.u32 	[%rd15+512], {%r193, %r192};
	mov.f32 	%f105, %f31;
$L__BB3_51:
	ld.global.f32 	%f33, [%rd16+7796];
	setp.leu.f32 	%p32, %f33, %f105;
	@%p32 bra 	$L__BB3_53;
	mov.b32 	%r194, %f33;
	mov.b32 	%r195, 13;
	st.global.v2.u32 	[%rd15+512], {%r195, %r194};
	mov.f32 	%f105, %f33;
$L__BB3_53:
	ld.global.f32 	%f35, [%rd16+8356];
	setp.leu.f32 	%p33, %f35, %f105;
	@%p33 bra 	$L__BB3_55;
	mov.b32 	%r196, %f35;
	mov.b32 	%r197, 14;
	st.global.v2.u32 	[%rd15+512], {%r197, %r196};
	mov.f32 	%f105, %f35;
$L__BB3_55:
	ld.global.f32 	%f37, [%rd16+8916];
	setp.leu.f32 	%p34, %f37, %f105;
	@%p34 bra 	$L__BB3_57;
	mov.b32 	%r198, %f37;
	mov.b32 	%r199, 15;
	st.global.v2.u32 	[%rd15+512], {%r199, %r198};
	mov.f32 	%f105, %f37;
$L__BB3_57:
	ld.global.f32 	%f39, [%rd16+9476];
	setp.leu.f32 	%p35, %f39, %f105;
	@%p35 bra 	$L__BB3_59;
	mov.b32 	%r200, %f39;
	mov.b32 	%r201, 16;
	st.global.v2.u32 	[%rd15+512], {%r201, %r200};
	mov.f32 	%f105, %f39;
$L__BB3_59:
	ld.global.f32 	%f41, [%rd16+10036];
	setp.leu.f32 	%p36, %f41, %f105;
	@%p36 bra 	$L__BB3_61;
	mov.b32 	%r202, %f41;
	mov.b32 	%r203, 17;
	st.global.v2.u32 	[%rd15+512], {%r203, %r202};
	mov.f32 	%f105, %f41;
$L__BB3_61:
	ld.global.f32 	%f43, [%rd16+10596];
	setp.leu.f32 	%p37, %f43, %f105;
	@%p37 bra 	$L__BB3_63;
	mov.b32 	%r204, %f43;
	mov.b32 	%r205, 18;
	st.global.v2.u32 	[%rd15+512], {%r205, %r204};
	mov.f32 	%f105, %f43;
$L__BB3_63:
	ld.global.f32 	%f45, [%rd16+11156];
	setp.leu.f32 	%p38, %f45, %f105;
	@%p38 bra 	$L__BB3_65;
	mov.b32 	%r206, %f45;
	mov.b32 	%r207, 19;
	st.global.v2.u32 	[%rd15+512], {%r207, %r206};
	mov.f32 	%f105, %f45;
$L__BB3_65:
	ld.global.f32 	%f47, [%rd16+11716];
	setp.leu.f32 	%p39, %f47, %f105;
	@%p39 bra 	$L__BB3_67;
	mov.b32 	%r208, %f47;
	mov.b32 	%r209, 20;
	st.global.v2.u32 	[%rd15+512], {%r209, %r208};
	mov.f32 	%f105, %f47;
$L__BB3_67:
	ld.global.f32 	%f49, [%rd16+12276];
	setp.leu.f32 	%p40, %f49, %f105;
	@%p40 bra 	$L__BB3_69;
	mov.b32 	%r210, %f49;
	mov.b32 	%r211, 21;
	st.global.v2.u32 	[%rd15+512], {%r211, %r210};
	mov.f32 	%f105, %f49;
$L__BB3_69:
	ld.global.f32 	%f51, [%rd16+12836];
	setp.leu.f32 	%p41, %f51, %f105;
	@%p41 bra 	$L__BB3_71;
	mov.b32 	%r212, %f51;
	mov.b32 	%r213, 22;
	st.global.v2.u32 	[%rd15+512], {%r213, %r212};
	mov.f32 	%f105, %f51;
$L__BB3_71:
	ld.global.f32 	%f53, [%rd16+13396];
	setp.leu.f32 	%p42, %f53, %f105;
	@%p42 bra 	$L__BB3_73;
	mov.b32 	%r214, %f53;
	mov.b32 	%r215, 23;
	st.global.v2.u32 	[%rd15+512], {%r215, %r214};
	mov.f32 	%f105, %f53;
$L__BB3_73:
	ld.global.f32 	%f55, [%rd16+13956];
	setp.leu.f32 	%p43, %f55, %f105;
	@%p43 bra 	$L__BB3_75;
	mov.b32 	%r216, %f55;
	mov.b32 	%r217, 24;
	st.global.v2.u32 	[%rd15+512], {%r217, %r216};
	mov.f32 	%f105, %f55;
$L__BB3_75:
	ld.global.f32 	%f57, [%rd16+14516];
	setp.leu.f32 	%p44, %f57, %f105;
	@%p44 bra 	$L__BB3_77;
	mov.b32 	%r218, %f57;
	mov.b32 	%r219, 25;
	st.global.v2.u32 	[%rd15+512], {%r219, %r218};
	mov.f32 	%f105, %f57;
$L__BB3_77:
	ld.global.f32 	%f59, [%rd16+15076];
	setp.leu.f32 	%p45, %f59, %f105;
	@%p45 bra 	$L__BB3_79;
	mov.b32 	%r220, %f59;
	mov.b32 	%r221, 26;
	st.global.v2.u32 	[%rd15+512], {%r221, %r220};
	mov.f32 	%f105, %f59;
$L__BB3_79:
	ld.global.f32 	%f61, [%rd16+15636];
	setp.leu.f32 	%p46, %f61, %f105;
	@%p46 bra 	$L__BB3_81;
	mov.b32 	%r222, %f61;
	mov.b32 	%r223, 27;
	st.global.v2.u32 	[%rd15+512], {%r223, %r222};
	mov.f32 	%f105, %f61;
$L__BB3_81:
	ld.global.f32 	%f63, [%rd16+16196];
	setp.leu.f32 	%p47, %f63, %f105;
	@%p47 bra 	$L__BB3_83;
	mov.b32 	%r224, %f63;
	mov.b32 	%r225, 28;
	st.global.v2.u32 	[%rd15+512], {%r225, %r224};
	mov.f32 	%f105, %f63;
$L__BB3_83:
	ld.global.f32 	%f65, [%rd16+16756];
	setp.leu.f32 	%p48, %f65, %f105;
	@%p48 bra 	$L__BB3_85;
	mov.b32 	%r226, %f65;
	mov.b32 	%r227, 29;
	st.global.v2.u32 	[%rd15+512], {%r227, %r226};
	mov.f32 	%f105, %f65;
$L__BB3_85:
	ld.global.f32 	%f67, [%rd16+17316];
	setp.leu.f32 	%p49, %f67, %f105;
	@%p49 bra 	$L__BB3_87;
	mov.b32 	%r228, %f67;
	mov.b32 	%r229, 30;
	st.global.v2.u32 	[%rd15+512], {%r229, %r228};
	mov.f32 	%f105, %f67;
$L__BB3_87:
	ld.global.f32 	%f69, [%rd16+17876];
	setp.leu.f32 	%p50, %f69, %f105;
	@%p50 bra 	$L__BB3_89;
	mov.b32 	%r230, %f69;
	mov.b32 	%r231, 31;
	st.global.v2.u32 	[%rd15+512], {%r231, %r230};
$L__BB3_89:
	ret;

}
	// .globl	ve_swarm_evolve
.visible .entry ve_swarm_evolve(
	.param .u64 .ptr .align 1 ve_swarm_evolve_param_0,
	.param .u64 .ptr .align 1 ve_swarm_evolve_param_1,
	.param .u64 ve_swarm_evolve_param_2
)
{
	.local .align 8 .b8 	__local_depot4[48];
	.reg .b64 	%SP;
	.reg .b64 	%SPL;
	.reg .pred 	%p<169>;
	.reg .b32 	%r<1909>;
	.reg .b32 	%f<139>;
	.reg .b64 	%rd<66>;

	mov.u64 	%SPL, __local_depot4;
	ld.param.u64 	%rd26, [ve_swarm_evolve_param_0];
	ld.param.u64 	%rd27, [ve_swarm_evolve_param_1];
	ld.param.u64 	%rd28, [ve_swarm_evolve_param_2];
	cvta.to.global.u64 	%rd1, %rd26;
	cvta.to.global.u64 	%rd2, %rd27;
	add.u64 	%rd3, %SPL, 0;
	mov.u32 	%r668, %tid.x;
	mov.u32 	%r669, %tid.y;
	mov.u32 	%r670, %tid.z;
	mov.u32 	%r671, %ntid.x;
	mov.u32 	%r672, %ntid.y;
	mad.lo.s32 	%r673, %r670, %r672, %r669;
	mad.lo.s32 	%r1, %r673, %r671, %r668;
	and.b32  	%r674, %r1, 31;
	ld.global.u32 	%r2, [%rd2+508];
	cvt.s64.s32 	%rd30, %r2;
	add.s64 	%rd31, %rd28, %rd30;
	cvt.u64.u32 	%rd4, %r674;
	cvt.u32.u64 	%r675, %rd31;
	xor.b32  	%r676, %r675, -1429050551;
	mul.lo.s32 	%r677, %r676, 1099087573;
	{ .reg .b32 tmp; mov.b64 {tmp, %r678}, %rd31; }
	xor.b32  	%r679, %r678, -136515619;
	mul.lo.s32 	%r680, %r679, -1703105765;
	add.s32 	%r681, %r677, %r680;
	add.s32 	%r3, %r681, 6615241;
	add.s32 	%r1586, %r677, 123456789;
	st.local.v2.u32 	[%rd3], {%r3, %r1586};
	xor.b32  	%r1585, %r677, 362436069;
	add.s32 	%r1584, %r680, 521288629;
	st.local.v2.u32 	[%rd3+8], {%r1585, %r1584};
	xor.b32  	%r1583, %r680, 88675123;
	add.s32 	%r1582, %r677, 5783321;
	st.local.v2.u32 	[%rd3+16], {%r1583, %r1582};
	setp.eq.s32 	%p1, %r674, 0;
	@%p1 bra 	$L__BB4_115;
	mov.b32 	%r1569, 0;
	mov.u64 	%rd62, %rd4;
$L__BB4_2:
	mov.u64 	%rd5, %rd62;
	and.b64  	%rd6, %rd5, 3;
	setp.eq.s64 	%p2, %rd6, 0;
	@%p2 bra 	$L__BB4_114;
	mul.wide.u32 	%rd32, %r1569, 3200;
	mov.u64 	%rd33, precalc_xorwow_matrix;
	add.s64 	%rd7, %rd33, %rd32;
	mov.b32 	%r1582, 0;
	mov.u32 	%r1583, %r1582;
	mov.u32 	%r1584, %r1582;
	mov.u32 	%r1585, %r1582;
	mov.u32 	%r1586, %r1582;
	mov.u32 	%r1575, %r1582;
$L__BB4_4:
	mul.wide.u32 	%rd34, %r1575, 4;
	add.s64 	%rd35, %rd3, %rd34;
	ld.local.u32 	%r21, [%rd35+4];
	shl.b32 	%r22, %r1575, 5;
	mov.b32 	%r1581, 0;
$L__BB4_5:
	.pragma "nounroll";
	shr.u32 	%r685, %r21, %r1581;
	and.b32  	%r686, %r685, 1;
	setp.eq.b32 	%p3, %r686, 1;
	not.pred 	%p4, %p3;
	add.s32 	%r687, %r22, %r1581;
	mul.lo.s32 	%r688, %r687, 5;
	mul.wide.u32 	%rd36, %r688, 4;
	add.s64 	%rd8, %rd7, %rd36;
	@%p4 bra 	$L__BB4_7;
	ld.global.u32 	%r689, [%rd8];
	xor.b32  	%r1586, %r1586, %r689;
	ld.global.u32 	%r690, [%rd8+4];
	xor.b32  	%r1585, %r1585, %r690;
	ld.global.u32 	%r691, [%rd8+8];
	xor.b32  	%r1584, %r1584, %r691;
	ld.global.u32 	%r692, [%rd8+12];
	xor.b32  	%r1583, %r1583, %r692;
	ld.global.u32 	%r693, [%rd8+16];
	xor.b32  	%r1582, %r1582, %r693;
$L__BB4_7:
	and.b32  	%r695, %r685, 2;
	setp.eq.s32 	%p5, %r695, 0;
	@%p5 bra 	$L__BB4_9;
	ld.global.u32 	%r696, [%rd8+20];
	xor.b32  	%r1586, %r1586, %r696;
	ld.global.u32 	%r697, [%rd8+24];
	xor.b32  	%r1585, %r1585, %r697;
	ld.global.u32 	%r698, [%rd8+28];
	xor.b32  	%r1584, %r1584, %r698;
	ld.global.u32 	%r699, [%rd8+32];
	xor.b32  	%r1583, %r1583, %r699;
	ld.global.u32 	%r700, [%rd8+36];
	xor.b32  	%r1582, %r1582, %r700;
$L__BB4_9:
	and.b32  	%r702, %r685, 4;
	setp.eq.s32 	%p6, %r702, 0;
	@%p6 bra 	$L__BB4_11;
	ld.global.u32 	%r703, [%rd8+40];
	xor.b32  	%r1586, %r1586, %r703;
	ld.global.u32 	%r704, [%rd8+44];
	xor.b32  	%r1585, %r1585, %r704;
	ld.global.u32 	%r705, [%rd8+48];
	xor.b32  	%r1584, %r1584, %r705;
	ld.global.u32 	%r706, [%rd8+52];
	xor.b32  	%r1583, %r1583, %r706;
	ld.global.u32 	%r707, [%rd8+56];
	xor.b32  	%r1582, %r1582, %r707;
$L__BB4_11:
	and.b32  	%r709, %r685, 8;
	setp.eq.s32 	%p7, %r709, 0;
	@%p7 bra 	$L__BB4_13;
	ld.global.u32 	%r710, [%rd8+60];
	xor.b32  	%r1586, %r1586, %r710;
	ld.global.u32 	%r711, [%rd8+64];
	xor.b32  	%r1585, %r1585, %r711;
	ld.global.u32 	%r712, [%rd8+68];
	xor.b32  	%r1584, %r1584, %r712;
	ld.global.u32 	%r713, [%rd8+72];
	xor.b32  	%r1583, %r1583, %r713;
	ld.global.u32 	%r714, [%rd8+76];
	xor.b32  	%r1582, %r1582, %r714;
$L__BB4_13:
	and.b32  	%r716, %r685, 16;
	setp.eq.s32 	%p8, %r716, 0;
	@%p8 bra 	$L__BB4_15;
	ld.global.u32 	%r717, [%rd8+80];
	xor.b32  	%r1586, %r1586, %r717;
	ld.global.u32 	%r718, [%rd8+84];
	xor.b32  	%r1585, %r1585, %r718;
	ld.global.u32 	%r719, [%rd8+88];
	xor.b32  	%r1584, %r1584, %r719;
	ld.global.u32 	%r720, [%rd8+92];
	xor.b32  	%r1583, %r1583, %r720;
	ld.global.u32 	%r721, [%rd8+96];
	xor.b32  	%r1582, %r1582, %r721;
$L__BB4_15:
	and.b32  	%r723, %r685, 32;
	setp.eq.s32 	%p9, %r723, 0;
	@%p9 bra 	$L__BB4_17;
	ld.global.u32 	%r724, [%rd8+100];
	xor.b32  	%r1586, %r1586, %r724;
	ld.global.u32 	%r725, [%rd8+104];
	xor.b32  	%r1585, %r1585, %r725;
	ld.global.u32 	%r726, [%rd8+108];
	xor.b32  	%r1584, %r1584, %r726;
	ld.global.u32 	%r727, [%rd8+112];
	xor.b32  	%r1583, %r1583, %r727;
	ld.global.u32 	%r728, [%rd8+116];
	xor.b32  	%r1582, %r1582, %r728;
$L__BB4_17:
	and.b32  	%r730, %r685, 64;
	setp.eq.s32 	%p10, %r730, 0;
	@%p10 bra 	$L__BB4_19;
	ld.global.u32 	%r731, [%rd8+120];
	xor.b32  	%r1586, %r1586, %r731;
	ld.global.u32 	%r732, [%rd8+124];
	xor.b32  	%r1585, %r1585, %r732;
	ld.global.u32 	%r733, [%rd8+128];
	xor.b32  	%r1584, %r1584, %r733;
	ld.global.u32 	%r734, [%rd8+132];
	xor.b32  	%r1583, %r1583, %r734;
	ld.global.u32 	%r735, [%rd8+136];
	xor.b32  	%r1582, %r1582, %r735;
$L__BB4_19:
	and.b32  	%r737, %r685, 128;
	setp.eq.s32 	%p11, %r737, 0;
	@%p11 bra 	$L__BB4_21;
	ld.global.u32 	%r738, [%rd8+140];
	xor.b32  	%r1586, %r1586, %r738;
	ld.global.u32 	%r739, [%rd8+144];
	xor.b32  	%r1585, %r1585, %r739;
	ld.global.u32 	%r740, [%rd8+148];
	xor.b32  	%r1584, %r1584, %r740;
	ld.global.u32 	%r741, [%rd8+152];
	xor.b32  	%r1583, %r1583, %r741;
	ld.global.u32 	%r742, [%rd8+156];
	xor.b32  	%r1582, %r1582, %r742;
$L__BB4_21:
	and.b32  	%r744, %r685, 256;
	setp.eq.s32 	%p12, %r744, 0;
	@%p12 bra 	$L__BB4_23;
	ld.global.u32 	%r745, [%rd8+160];
	xor.b32  	%r1586, %r1586, %r745;
	ld.global.u32 	%r746, [%rd8+164];
	xor.b32  	%r1585, %r1585, %r746;
	ld.global.u32 	%r747, [%rd8+168];
	xor.b32  	%r1584, %r1584, %r747;
	ld.global.u32 	%r748, [%rd8+172];
	xor.b32  	%r1583, %r1583, %r748;
	ld.global.u32 	%r749, [%rd8+176];
	xor.b32  	%r1582, %r1582, %r749;
$L__BB4_23:
	and.b32  	%r751, %r685, 512;
	setp.eq.s32 	%p13, %r751, 0;
	@%p13 bra 	$L__BB4_25;
	ld.global.u32 	%r752, [%rd8+180];
	xor.b32  	%r1586, %r1586, %r752;
	ld.global.u32 	%r753, [%rd8+184];
	xor.b32  	%r1585, %r1585, %r753;
	ld.global.u32 	%r754, [%rd8+188];
	xor.b32  	%r1584, %r1584, %r754;
	ld.global.u32 	%r755, [%rd8+192];
	xor.b32  	%r1583, %r1583, %r755;
	ld.global.u32 	%r756, [%rd8+196];
	xor.b32  	%r1582, %r1582, %r756;
$L__BB4_25:
	and.b32  	%r758, %r685, 1024;
	setp.eq.s32 	%p14, %r758, 0;
	@%p14 bra 	$L__BB4_27;
	ld.global.u32 	%r759, [%rd8+200];
	xor.b32  	%r1586, %r1586, %r759;
	ld.global.u32 	%r760, [%rd8+204];
	xor.b32  	%r1585, %r1585, %r760;
	ld.global.u32 	%r761, [%rd8+208];
	xor.b32  	%r1584, %r1584, %r761;
	ld.global.u32 	%r762, [%rd8+212];
	xor.b32  	%r1583, %r1583, %r762;
	ld.global.u32 	%r763, [%rd8+216];
	xor.b32  	%r1582, %r1582, %r763;
$L__BB4_27:
	and.b32  	%r765, %r685, 2048;
	setp.eq.s32 	%p15, %r765, 0;
	@%p15 bra 	$L__BB4_29;
	ld.global.u32 	%r766, [%rd8+220];
	xor.b32  	%r1586, %r1586, %r766;
	ld.global.u32 	%r767, [%rd8+224];
	xor.b32  	%r1585, %r1585, %r767;
	ld.global.u32 	%r768, [%rd8+228];
	xor.b32  	%r1584, %r1584, %r768;
	ld.global.u32 	%r769, [%rd8+232];
	xor.b32  	%r1583, %r1583, %r769;
	ld.global.u32 	%r770, [%rd8+236];
	xor.b32  	%r1582, %r1582, %r770;
$L__BB4_29:
	and.b32  	%r772, %r685, 4096;
	setp.eq.s32 	%p16, %r772, 0;
	@%p16 bra 	$L__BB4_31;
	ld.global.u32 	%r773, [%rd8+240];
	xor.b32  	%r1586, %r1586, %r773;
	ld.global.u32 	%r774, [%rd8+244];
	xor.b32  	%r1585, %r1585, %r774;
	ld.global.u32 	%r775, [%rd8+248];
	xor.b32  	%r1584, %r1584, %r775;
	ld.global.u32 	%r776, [%rd8+252];
	xor.b32  	%r1583, %r1583, %r776;
	ld.global.u32 	%r777, [%rd8+256];
	xor.b32  	%r1582, %r1582, %r777;
$L__BB4_31:
	and.b32  	%r779, %r685, 8192;
	setp.eq.s32 	%p17, %r779, 0;
	@%p17 bra 	$L__BB4_33;
	ld.global.u32 	%r780, [%rd8+260];
	xor.b32  	%r1586, %r1586, %r780;
	ld.global.u32 	%r781, [%rd8+264];
	xor.b32  	%r1585, %r1585, %r781;
	ld.global.u32 	%r782, [%rd8+268];
	xor.b32  	%r1584, %r1584, %r782;
	ld.global.u32 	%r783, [%rd8+272];
	xor.b32  	%r1583, %r1583, %r783;
	ld.global.u32 	%r784, [%rd8+276];
	xor.b32  	%r1582, %r1582, %r784;
$L__BB4_33:
	and.b32  	%r786, %r685, 16384;
	setp.eq.s32 	%p18, %r786, 0;
	@%p18 bra 	$L__BB4_35;
	ld.global.u32 	%r787, [%rd8+280];
	xor.b32  	%r1586, %r1586, %r787;
	ld.global.u32 	%r788, [%rd8+284];
	xor.b32  	%r1585, %r1585, %r788;
	ld.global.u32 	%r789, [%rd8+288];
	xor.b32  	%r1584, %r1584, %r789;
	ld.global.u32 	%r790, [%rd8+292];
	xor.b32  	%r1583, %r1583, %r790;
	ld.global.u32 	%r791, [%rd8+296];
	xor.b32  	%r1582, %r1582, %r791;
$L__BB4_35:
	and.b32  	%r793, %r685, 32768;
	setp.eq.s32 	%p19, %r793, 0;
	@%p19 bra 	$L__BB4_37;
	ld.global.u32 	%r794, [%rd8+300];
	xor.b32  	%r1586, %r1586, %r794;
	ld.global.u32 	%r795, [%rd8+304];
	xor.b32  	%r1585, %r1585, %r795;
	ld.global.u32 	%r796, [%rd8+308];
	xor.b32  	%r1584, %r1584, %r796;
	ld.global.u32 	%r797, [%rd8+312];
	xor.b32  	%r1583, %r1583, %r797;
	ld.global.u32 	%r798, [%rd8+316];
	xor.b32  	%r1582, %r1582, %r798;
$L__BB4_37:
	add.s32 	%r1581, %r1581, 16;
	setp.ne.s32 	%p20, %r1581, 32;
	@%p20 bra 	$L__BB4_5;
	mad.lo.s32 	%r799, %r1575, -31, %r22;
	add.s32 	%r1575, %r799, 1;
	setp.ne.s32 	%p21, %r1575, 5;
	@%p21 bra 	$L__BB4_4;
	st.local.u32 	[%rd3+4], %r1586;
	st.local.v2.u32 	[%rd3+8], {%r1585, %r1584};
	st.local.v2.u32 	[%rd3+16], {%r1583, %r1582};
	setp.eq.s64 	%p22, %rd6, 1;
	@%p22 bra 	$L__BB4_114;
	mov.b32 	%r1582, 0;
	mov.u32 	%r1583, %r1582;
	mov.u32 	%r1584, %r1582;
	mov.u32 	%r1585, %r1582;
	mov.u32 	%r1586, %r1582;
	mov.u32 	%r1667, %r1582;
$L__BB4_41:
	mul.wide.u32 	%rd37, %r1667, 4;
	add.s64 	%rd38, %rd3, %rd37;
	ld.local.u32 	%r197, [%rd38+4];
	shl.b32 	%r198, %r1667, 5;
	mov.b32 	%r1673, 0;
$L__BB4_42:
	.pragma "nounroll";
	shr.u32 	%r802, %r197, %r1673;
	and.b32  	%r803, %r802, 1;
	setp.eq.b32 	%p23, %r803, 1;
	not.pred 	%p24, %p23;
	add.s32 	%r804, %r198, %r1673;
	mul.lo.s32 	%r805, %r804, 5;
	mul.wide.u32 	%rd39, %r805, 4;
	add.s64 	%rd9, %rd7, %rd39;
	@%p24 bra 	$L__BB4_44;
	ld.global.u32 	%r806, [%rd9];
	xor.b32  	%r1586, %r1586, %r806;
	ld.global.u32 	%r807, [%rd9+4];
	xor.b32  	%r1585, %r1585, %r807;
	ld.global.u32 	%r808, [%rd9+8];
	xor.b32  	%r1584, %r1584, %r808;
	ld.global.u32 	%r809, [%rd9+12];
	xor.b32  	%r1583, %r1583, %r809;
	ld.global.u32 	%r810, [%rd9+16];
	xor.b32  	%r1582, %r1582, %r810;
$L__BB4_44:
	and.b32  	%r812, %r802, 2;
	setp.eq.s32 	%p25, %r812, 0;
	@%p25 bra 	$L__BB4_46;
	ld.global.u32 	%r813, [%rd9+20];
	xor.b32  	%r1586, %r1586, %r813;
	ld.global.u32 	%r814, [%rd9+24];
	xor.b32  	%r1585, %r1585, %r814;
	ld.global.u32 	%r815, [%rd9+28];
	xor.b32  	%r1584, %r1584, %r815;
	ld.global.u32 	%r816, [%rd9+32];
	xor.b32  	%r1583, %r1583, %r816;
	ld.global.u32 	%r817, [%rd9+36];
	xor.b32  	%r1582, %r1582, %r817;
$L__BB4_46:
	and.b32  	%r819, %r802, 4;
	setp.eq.s32 	%p26, %r819, 0;
	@%p26 bra 	$L__BB4_48;
	ld.global.u32 	%r820, [%rd9+40];
	xor.b32  	%r1586, %r1586, %r820;
	ld.global.u32 	%r821, [%rd9+44];
	xor.b32  	%r1585, %r1585, %r821;
	ld.global.u32 	%r822, [%rd9+48];
	xor.b32  	%r1584, %r1584, %r822;
	ld.global.u32 	%r823, [%rd9+52];
	xor.b32  	%r1583, %r1583, %r823;
	ld.global.u32 	%r824, [%rd9+56];
	xor.b32  	%r1582, %r1582, %r824;
$L__BB4_48:
	and.b32  	%r826, %r802, 8;
	setp.eq.s32 	%p27, %r826, 0;
	@%p27 bra 	$L__BB4_50;
	ld.global.u32 	%r827, [%rd9+60];
	xor.b32  	%r1586, %r1586, %r827;
	ld.global.u32 	%r828, [%rd9+64];
	xor.b32  	%r1585, %r1585, %r828;
	ld.global.u32 	%r829, [%rd9+68];
	xor.b32  	%r1584, %r1584, %r829;
	ld.global.u32 	%r830, [%rd9+72];
	xor.b32  	%r1583, %r1583, %r830;
	ld.global.u32 	%r831, [%rd9+76];
	xor.b32  	%r1582, %r1582, %r831;
$L__BB4_50:
	and.b32  	%r833, %r802, 16;
	setp.eq.s32 	%p28, %r833, 0;
	@%p28 bra 	$L__BB4_52;
	ld.global.u32 	%r834, [%rd9+80];
	xor.b32  	%r1586, %r1586, %r834;
	ld.global.u32 	%r835, [%rd9+84];
	xor.b32  	%r1585, %r1585, %r835;
	ld.global.u32 	%r836, [%rd9+88];
	xor.b32  	%r1584, %r1584, %r836;
	ld.global.u32 	%r837, [%rd9+92];
	xor.b32  	%r1583, %r1583, %r837;
	ld.global.u32 	%r838, [%rd9+96];
	xor.b32  	%r1582, %r1582, %r838;
$L__BB4_52:
	and.b32  	%r840, %r802, 32;
	setp.eq.s32 	%p29, %r840, 0;
	@%p29 bra 	$L__BB4_54;
	ld.global.u32 	%r841, [%rd9+100];
	xor.b32  	%r1586, %r1586, %r841;
	ld.global.u32 	%r842, [%rd9+104];
	xor.b32  	%r1585, %r1585, %r842;
	ld.global.u32 	%r843, [%rd9+108];
	xor.b32  	%r1584, %r1584, %r843;
	ld.global.u32 	%r844, [%rd9+112];
	xor.b32  	%r1583, %r1583, %r844;
	ld.global.u32 	%r845, [%rd9+116];
	xor.b32  	%r1582, %r1582, %r845;
$L__BB4_54:
	and.b32  	%r847, %r802, 64;
	setp.eq.s32 	%p30, %r847, 0;
	@%p30 bra 	$L__BB4_56;
	ld.global.u32 	%r848, [%rd9+120];
	xor.b32  	%r1586, %r1586, %r848;
	ld.global.u32 	%r849, [%rd9+124];
	xor.b32  	%r1585, %r1585, %r849;
	ld.global.u32 	%r850, [%rd9+128];
	xor.b32  	%r1584, %r1584, %r850;
	ld.global.u32 	%r851, [%rd9+132];
	xor.b32  	%r1583, %r1583, %r851;
	ld.global.u32 	%r852, [%rd9+136];
	xor.b32  	%r1582, %r1582, %r852;
$L__BB4_56:
	and.b32  	%r854, %r802, 128;
	setp.eq.s32 	%p31, %r854, 0;
	@%p31 bra 	$L__BB4_58;
	ld.global.u32 	%r855, [%rd9+140];
	xor.b32  	%r1586, %r1586, %r855;
	ld.global.u32 	%r856, [%rd9+144];
	xor.b32  	%r1585, %r1585, %r856;
	ld.global.u32 	%r857, [%rd9+148];
	xor.b32  	%r1584, %r1584, %r857;
	ld.global.u32 	%r858, [%rd9+152];
	xor.b32  	%r1583, %r1583, %r858;
	ld.global.u32 	%r859, [%rd9+156];
	xor.b32  	%r1582, %r1582, %r859;
$L__BB4_58:
	and.b32  	%r861, %r802, 256;
	setp.eq.s32 	%p32, %r861, 0;
	@%p32 bra 	$L__BB4_60;
	ld.global.u32 	%r862, [%rd9+160];
	xor.b32  	%r1586, %r1586, %r862;
	ld.global.u32 	%r863, [%rd9+164];
	xor.b32  	%r1585, %r1585, %r863;
	ld.global.u32 	%r864, [%rd9+168];
	xor.b32  	%r1584, %r1584, %r864;
	ld.global.u32 	%r865, [%rd9+172];
	xor.b32  	%r1583, %r1583, %r865;
	ld.global.u32 	%r866, [%rd9+176];
	xor.b32  	%r1582, %r1582, %r866;
$L__BB4_60:
	and.b32  	%r868, %r802, 512;
	setp.eq.s32 	%p33, %r868, 0;
	@%p33 bra 	$L__BB4_62;
	ld.global.u32 	%r869, [%rd9+180];
	xor.b32  	%r1586, %r1586, %r869;
	ld.global.u32 	%r870, [%rd9+184];
	xor.b32  	%r1585, %r1585, %r870;
	ld.global.u32 	%r871, [%rd9+188];
	xor.b32  	%r1584, %r1584, %r871;
	ld.global.u32 	%r872, [%rd9+192];
	xor.b32  	%r1583, %r1583, %r872;
	ld.global.u32 	%r873, [%rd9+196];
	xor.b32  	%r1582, %r1582, %r873;
$L__BB4_62:
	and.b32  	%r875, %r802, 1024;
	setp.eq.s32 	%p34, %r875, 0;
	@%p34 bra 	$L__BB4_64;
	ld.global.u32 	%r876, [%rd9+200];
	xor.b32  	%r1586, %r1586, %r876;
	ld.global.u32 	%r877, [%rd9+204];
	xor.b32  	%r1585, %r1585, %r877;
	ld.global.u32 	%r878, [%rd9+208];
	xor.b32  	%r1584, %r1584, %r878;
	ld.global.u32 	%r879, [%rd9+212];
	xor.b32  	%r1583, %r1583, %r879;
	ld.global.u32 	%r880, [%rd9+216];
	xor.b32  	%r1582, %r1582, %r880;
$L__BB4_64:
	and.b32  	%r882, %r802, 2048;
	setp.eq.s32 	%p35, %r882, 0;
	@%p35 bra 	$L__BB4_66;
	ld.global.u32 	%r883, [%rd9+220];
	xor.b32  	%r1586, %r1586, %r883;
	ld.global.u32 	%r884, [%rd9+224];
	xor.b32  	%r1585, %r1585, %r884;
	ld.global.u32 	%r885, [%rd9+228];
	xor.b32  	%r1584, %r1584, %r885;
	ld.global.u32 	%r886, [%rd9+232];
	xor.b32  	%r1583, %r1583, %r886;
	ld.global.u32 	%r887, [%rd9+236];
	xor.b32  	%r1582, %r1582, %r887;
$L__BB4_66:
	and.b32  	%r889, %r802, 4096;
	setp.eq.s32 	%p36, %r889, 0;
	@%p36 bra 	$L__BB4_68;
	ld.global.u32 	%r890, [%rd9+240];
	xor.b32  	%r1586, %r1586, %r890;
	ld.global.u32 	%r891, [%rd9+244];
	xor.b32  	%r1585, %r1585, %r891;
	ld.global.u32 	%r892, [%rd9+248];
	xor.b32  	%r1584, %r1584, %r892;
	ld.global.u32 	%r893, [%rd9+252];
	xor.b32  	%r1583, %r1583, %r893;
	ld.global.u32 	%r894, [%rd9+256];
	xor.b32  	%r1582, %r1582, %r894;
$L__BB4_68:
	and.b32  	%r896, %r802, 8192;
	setp.eq.s32 	%p37, %r896, 0;
	@%p37 bra 	$L__BB4_70;
	ld.global.u32 	%r897, [%rd9+260];
	xor.b32  	%r1586, %r1586, %r897;
	ld.global.u32 	%r898, [%rd9+264];
	xor.b32  	%r1585, %r1585, %r898;
	ld.global.u32 	%r899, [%rd9+268];
	xor.b32  	%r1584, %r1584, %r899;
	ld.global.u32 	%r900, [%rd9+272];
	xor.b32  	%r1583, %r1583, %r900;
	ld.global.u32 	%r901, [%rd9+276];
	xor.b32  	%r1582, %r1582, %r901;
$L__BB4_70:
	and.b32  	%r903, %r802, 16384;
	setp.eq.s32 	%p38, %r903, 0;
	@%p38 bra 	$L__BB4_72;
	ld.global.u32 	%r904, [%rd9+280];
	xor.b32  	%r1586, %r1586, %r904;
	ld.global.u32 	%r905, [%rd9+284];
	xor.b32  	%r1585, %r1585, %r905;
	ld.global.u32 	%r906, [%rd9+288];
	xor.b32  	%r1584, %r1584, %r906;
	ld.global.u32 	%r907, [%rd9+292];
	xor.b32  	%r1583, %r1583, %r907;
	ld.global.u32 	%r908, [%rd9+296];
	xor.b32  	%r1582, %r1582, %r908;
$L__BB4_72:
	and.b32  	%r910, %r802, 32768;
	setp.eq.s32 	%p39, %r910, 0;
	@%p39 bra 	$L__BB4_74;
	ld.global.u32 	%r911, [%rd9+300];
	xor.b32  	%r1586, %r1586, %r911;
	ld.global.u32 	%r912, [%rd9+304];
	xor.b32  	%r1585, %r1585, %r912;
	ld.global.u32 	%r913, [%rd9+308];
	xor.b32  	%r1584, %r1584, %r913;
	ld.global.u32 	%r914, [%rd9+312];
	xor.b32  	%r1583, %r1583, %r914;
	ld.global.u32 	%r915, [%rd9+316];
	xor.b32  	%r1582, %r1582, %r915;
$L__BB4_74:
	add.s32 	%r1673, %r1673, 16;
	setp.ne.s32 	%p40, %r1673, 32;
	@%p40 bra 	$L__BB4_42;
	mad.lo.s32 	%r916, %r1667, -31, %r198;
	add.s32 	%r1667, %r916, 1;
	setp.ne.s32 	%p41, %r1667, 5;
	@%p41 bra 	$L__BB4_41;
	st.local.u32 	[%rd3+4], %r1586;
	st.local.v2.u32 	[%rd3+8], {%r1585, %r1584};
	st.local.v2.u32 	[%rd3+16], {%r1583, %r1582};
	setp.ne.s64 	%p42, %rd6, 3;
	@%p42 bra 	$L__BB4_114;
	mov.b32 	%r1582, 0;
	mov.u32 	%r1583, %r1582;
	mov.u32 	%r1584, %r1582;
	mov.u32 	%r1585, %r1582;
	mov.u32 	%r1586, %r1582;
	mov.u32 	%r1759, %r1582;
$L__BB4_78:
	mul.wide.u32 	%rd40, %r1759, 4;
	add.s64 	%rd41, %rd3, %rd40;
	ld.local.u32 	%r373, [%rd41+4];
	shl.b32 	%r374, %r1759, 5;
	mov.b32 	%r1765, 0;
$L__BB4_79:
	.pragma "nounroll";
	shr.u32 	%r919, %r373, %r1765;
	and.b32  	%r920, %r919, 1;
	setp.eq.b32 	%p43, %r920, 1;
	not.pred 	%p44, %p43;
	add.s32 	%r921, %r374, %r1765;
	mul.lo.s32 	%r922, %r921, 5;
	mul.wide.u32 	%rd42, %r922, 4;
	add.s64 	%rd10, %rd7, %rd42;
	@%p44 bra 	$L__BB4_81;
	ld.global.u32 	%r923, [%rd10];
	xor.b32  	%r1586, %r1586, %r923;
	ld.global.u32 	%r924, [%rd10+4];
	xor.b32  	%r1585, %r1585, %r924;
	ld.global.u32 	%r925, [%rd10+8];
	xor.b32  	%r1584, %r1584, %r925;
	ld.global.u32 	%r926, [%rd10+12];
	xor.b32  	%r1583, %r1583, %r926;
	ld.global.u32 	%r927, [%rd10+16];
	xor.b32  	%r1582, %r1582, %r927;
$L__BB4_81:
	and.b32  	%r929, %r919, 2;
	setp.eq.s32 	%p45, %r929, 0;
	@%p45 bra 	$L__BB4_83;
	ld.global.u32 	%r930, [%rd10+20];
	xor.b32  	%r1586, %r1586, %r930;
	ld.global.u32 	%r931, [%rd10+24];
	xor.b32  	%r1585, %r1585, %r931;
	ld.global.u32 	%r932, [%rd10+28];
	xor.b32  	%r1584, %r1584, %r932;
	ld.global.u32 	%r933, [%rd10+32];
	xor.b32  	%r1583, %r1583, %r933;
	ld.global.u32 	%r934, [%rd10+36];
	xor.b32  	%r1582, %r1582, %r934;
$L__BB4_83:
	and.b32  	%r936, %r919, 4;
	setp.eq.s32 	%p46, %r936, 0;
	@%p46 bra 	$L__BB4_85;
	ld.global.u32 	%r937, [%rd10+40];
	xor.b32  	%r1586, %r1586, %r937;
	ld.global.u32 	%r938, [%rd10+44];
	xor.b32  	%r1585, %r1585, %r938;
	ld.global.u32 	%r939, [%rd10+48];
	xor.b32  	%r1584, %r1584, %r939;
	ld.global.u32 	%r940, [%rd10+52];
	xor.b32  	%r1583, %r1583, %r940;
	ld.global.u32 	%r941, [%rd10+56];
	xor.b32  	%r1582, %r1582, %r941;
$L__BB4_85:
	and.b32  	%r943, %r919, 8;
	setp.eq.s32 	%p47, %r943, 0;
	@%p47 bra 	$L__BB4_87;
	ld.global.u32 	%r944, [%rd10+60];
	xor.b32  	%r1586, %r1586, %r944;
	ld.global.u32 	%r945, [%rd10+64];
	xor.b32  	%r1585, %r1585, %r945;
	ld.global.u32 	%r946, [%rd10+68];
	xor.b32  	%r1584, %r1584, %r946;
	ld.global.u32 	%r947, [%rd10+72];
	xor.b32  	%r1583, %r1583, %r947;
	ld.global.u32 	%r948, [%rd10+76];
	xor.b32  	%r1582, %r1582, %r948;
$L__BB4_87:
	and.b32  	%r950, %r919, 16;
	setp.eq.s32 	%p48, %r950, 0;
	@%p48 bra 	$L__BB4_89;
	ld.global.u32 	%r951, [%rd10+80];
	xor.b32  	%r1586, %r1586, %r951;
	ld.global.u32 	%r952, [%rd10+84];
	xor.b32  	%r1585, %r1585, %r952;
	ld.global.u32 	%r953, [%rd10+88];
	xor.b32  	%r1584, %r1584, %r953;
	ld.global.u32 	%r954, [%rd10+92];
	xor.b32  	%r1583, %r1583, %r954;
	ld.global.u32 	%r955, [%rd10+96];
	xor.b32  	%r1582, %r1582, %r955;
$L__BB4_89:
	and.b32  	%r957, %r919, 32;
	setp.eq.s32 	%p49, %r957, 0;
	@%p49 bra 	$L__BB4_91;
	ld.global.u32 	%r958, [%rd10+100];
	xor.b32  	%r1586, %r1586, %r958;
	ld.global.u32 	%r959, [%rd10+104];
	xor.b32  	%r1585, %r1585, %r959;
	ld.global.u32 	%r960, [%rd10+108];
	xor.b32  	%r1584, %r1584, %r960;
	ld.global.u32 	%r961, [%rd10+112];
	xor.b32  	%r1583, %r1583, %r961;
	ld.global.u32 	%r962, [%rd10+116];
	xor.b32  	%r1582, %r1582, %r962;
$L__BB4_91:
	and.b32  	%r964, %r919, 64;
	setp.eq.s32 	%p50, %r964, 0;
	@%p50 bra 	$L__BB4_93;
	ld.global.u32 	%r965, [%rd10+120];
	xor.b32  	%r1586, %r1586, %r965;
	ld.global.u32 	%r966, [%rd10+124];
	xor.b32  	%r1585, %r1585, %r966;
	ld.global.u32 	%r967, [%rd10+128];
	xor.b32  	%r1584, %r1584, %r967;
	ld.global.u32 	%r968, [%rd10+132];
	xor.b32  	%r1583, %r1583, %r968;
	ld.global.u32 	%r969, [%rd10+136];
	xor.b32  	%r1582, %r1582, %r969;
$L__BB4_93:
	and.b32  	%r971, %r919, 128;
	setp.eq.s32 	%p51, %r971, 0;
	@%p51 bra 	$L__BB4_95;
	ld.global.u32 	%r972, [%rd10+140];
	xor.b32  	%r1586, %r1586, %r972;
	ld.global.u32 	%r973, [%rd10+144];
	xor.b32  	%r1585, %r1585, %r973;
	ld.global.u32 	%r974, [%rd10+148];
	xor.b32  	%r1584, %r1584, %r974;
	ld.global.u32 	%r975, [%rd10+152];
	xor.b32  	%r1583, %r1583, %r975;
	ld.global.u32 	%r976, [%rd10+156];
	xor.b32  	%r1582, %r1582, %r976;
$L__BB4_95:
	and.b32  	%r978, %r919, 256;
	setp.eq.s32 	%p52, %r978, 0;
	@%p52 bra 	$L__BB4_97;
	ld.global.u32 	%r979, [%rd10+160];
	xor.b32  	%r1586, %r1586, %r979;
	ld.global.u32 	%r980, [%rd10+164];
	xor.b32  	%r1585, %r1585, %r980;
	ld.global.u32 	%r981, [%rd10+168];
	xor.b32  	%r1584, %r1584, %r981;
	ld.global.u32 	%r982, [%rd10+172];
	xor.b32  	%r1583, %r1583, %r982;
	ld.global.u32 	%r983, [%rd10+176];
	xor.b32  	%r1582, %r1582, %r983;
$L__BB4_97:
	and.b32  	%r985, %r919, 512;
	setp.eq.s32 	%p53, %r985, 0;
	@%p53 bra 	$L__BB4_99;
	ld.global.u32 	%r986, [%rd10+180];
	xor.b32  	%r1586, %r1586, %r986;
	ld.global.u32 	%r987, [%rd10+184];
	xor.b32  	%r1585, %r1585, %r987;
	ld.global.u32 	%r988, [%rd10+188];
	xor.b32  	%r1584, %r1584, %r988;
	ld.global.u32 	%r989, [%rd10+192];
	xor.b32  	%r1583, %r1583, %r989;
	ld.global.u32 	%r990, [%rd10+196];
	xor.b32  	%r1582, %r1582, %r990;
$L__BB4_99:
	and.b32  	%r992, %r919, 1024;
	setp.eq.s32 	%p54, %r992, 0;
	@%p54 bra 	$L__BB4_101;
	ld.global.u32 	%r993, [%rd10+200];
	xor.b32  	%r1586, %r1586, %r993;
	ld.global.u32 	%r994, [%rd10+204];
	xor.b32  	%r1585, %r1585, %r994;
	ld.global.u32 	%r995, [%rd10+208];
	xor.b32  	%r1584, %r1584, %r995;
	ld.global.u32 	%r996, [%rd10+212];
	xor.b32  	%r1583, %r1583, %r996;
	ld.global.u32 	%r997, [%rd10+216];
	xor.b32  	%r1582, %r1582, %r997;
$L__BB4_101:
	and.b32  	%r999, %r919, 2048;
	setp.eq.s32 	%p55, %r999, 0;
	@%p55 bra 	$L__BB4_103;
	ld.global.u32 	%r1000, [%rd10+220];
	xor.b32  	%r1586, %r1586, %r1000;
	ld.global.u32 	%r1001, [%rd10+224];
	xor.b32  	%r1585, %r1585, %r1001;
	ld.global.u32 	%r1002, [%rd10+228];
	xor.b32  	%r1584, %r1584, %r1002;
	ld.global.u32 	%r1003, [%rd10+232];
	xor.b32  	%r1583, %r1583, %r1003;
	ld.global.u32 	%r1004, [%rd10+236];
	xor.b32  	%r1582, %r1582, %r1004;
$L__BB4_103:
	and.b32  	%r1006, %r919, 4096;
	setp.eq.s32 	%p56, %r1006, 0;
	@%p56 bra 	$L__BB4_105;
	ld.global.u32 	%r1007, [%rd10+240];
	xor.b32  	%r1586, %r1586, %r1007;
	ld.global.u32 	%r1008, [%rd10+244];
	xor.b32  	%r1585, %r1585, %r1008;
	ld.global.u32 	%r1009, [%rd10+248];
	xor.b32  	%r1584, %r1584, %r1009;
	ld.global.u32 	%r1010, [%rd10+252];
	xor.b32  	%r1583, %r1583, %r1010;
	ld.global.u32 	%r1011, [%rd10+256];
	xor.b32  	%r1582, %r1582, %r1011;
$L__BB4_105:
	and.b32  	%r1013, %r919, 8192;
	setp.eq.s32 	%p57, %r1013, 0;
	@%p57 bra 	$L__BB4_107;
	ld.global.u32 	%r1014, [%rd10+260];
	xor.b32  	%r1586, %r1586, %r1014;
	ld.global.u32 	%r1015, [%rd10+264];
	xor.b32  	%r1585, %r1585, %r1015;
	ld.global.u32 	%r1016, [%rd10+268];
	xor.b32  	%r1584, %r1584, %r1016;
	ld.global.u32 	%r1017, [%rd10+272];
	xor.b32  	%r1583, %r1583, %r1017;
	ld.global.u32 	%r1018, [%rd10+276];
	xor.b32  	%r1582, %r1582, %r1018;
$L__BB4_107:
	and.b32  	%r1020, %r919, 16384;
	setp.eq.s32 	%p58, %r1020, 0;
	@%p58 bra 	$L__BB4_109;
	ld.global.u32 	%r1021, [%rd10+280];
	xor.b32  	%r1586, %r1586, %r1021;
	ld.global.u32 	%r1022, [%rd10+284];
	xor.b32  	%r1585, %r1585, %r1022;
	ld.global.u32 	%r1023, [%rd10+288];
	xor.b32  	%r1584, %r1584, %r1023;
	ld.global.u32 	%r1024, [%rd10+292];
	xor.b32  	%r1583, %r1583, %r1024;
	ld.global.u32 	%r1025, [%rd10+296];
	xor.b32  	%r1582, %r1582, %r1025;
$L__BB4_109:
	and.b32  	%r1027, %r919, 32768;
	setp.eq.s32 	%p59, %r1027, 0;
	@%p59 bra 	$L__BB4_111;
	ld.global.u32 	%r1028, [%rd10+300];
	xor.b32  	%r1586, %r1586, %r1028;
	ld.global.u32 	%r1029, [%rd10+304];
	xor.b32  	%r1585, %r1585, %r1029;
	ld.global.u32 	%r1030, [%rd10+308];
	xor.b32  	%r1584, %r1584, %r1030;
	ld.global.u32 	%r1031, [%rd10+312];
	xor.b32  	%r1583, %r1583, %r1031;
	ld.global.u32 	%r1032, [%rd10+316];
	xor.b32  	%r1582, %r1582, %r1032;
$L__BB4_111:
	add.s32 	%r1765, %r1765, 16;
	setp.ne.s32 	%p60, %r1765, 32;
	@%p60 bra 	$L__BB4_79;
	mad.lo.s32 	%r1033, %r1759, -31, %r374;
	add.s32 	%r1759, %r1033, 1;
	setp.ne.s32 	%p61, %r1759, 5;
	@%p61 bra 	$L__BB4_78;
	st.local.u32 	[%rd3+4], %r1586;
	st.local.v2.u32 	[%rd3+8], {%r1585, %r1584};
	st.local.v2.u32 	[%rd3+16], {%r1583, %r1582};
$L__BB4_114:
	shr.u64 	%rd62, %rd5, 2;
	add.s32 	%r1569, %r1569, 1;
	setp.gt.u64 	%p62, %rd5, 3;
	@%p62 bra 	$L__BB4_2;
$L__BB4_115:
	cvt.u32.u64 	%r1034, %rd4;
	mad.lo.s64 	%rd43, %rd4, 560, %rd1;
	add.s64 	%rd12, %rd43, 516;
	ld.global.f32 	%f7, [%rd43+516];
	and.b32  	%r1035, %r1, 2;
	setp.eq.s32 	%p63, %r1035, 0;
	xor.b32  	%r1036, %r1034, 1;
	mov.b32 	%r1037, %f7;
	shfl.sync.idx.b32	%r1038|%p64, %r1037, %r1036, 31, -1;
	mov.b32 	%f8, %r1038;
	shfl.sync.idx.b32	%r1039|%p65, %r1034, %r1036, 31, -1;
	setp.lt.f32 	%p66, %f7, %f8;
	setp.gt.f32 	%p67, %f7, %f8;
	selp.u32 	%r1040, -1, 0, %p67;
	selp.u32 	%r1041, -1, 0, %p66;
	selp.b32 	%r1042, %r1041, %r1040, %p63;
	and.b32  	%r1044, %r1042, 1;
	setp.eq.b32 	%p68, %r1044, 1;
	setp.gt.u32 	%p69, %r1036, %r1034;
	and.pred  	%p70, %p69, %p68;
	selp.f32 	%f9, %f8, %f7, %p70;
	selp.b32 	%r1045, %r1039, %r1034, %p70;
	and.b32  	%r1046, %r1, 4;
	setp.eq.s32 	%p71, %r1046, 0;
	xor.b32  	%r1047, %r1034, 2;
	mov.b32 	%r1048, %f9;
	shfl.sync.idx.b32	%r1049|%p72, %r1048, %r1047, 31, -1;
	mov.b32 	%f10, %r1049;
	shfl.sync.idx.b32	%r1050|%p73, %r1045, %r1047, 31, -1;
	setp.lt.f32 	%p74, %f9, %f10;
	setp.gt.f32 	%p75, %f9, %f10;
	selp.u32 	%r1051, -1, 0, %p75;
	selp.u32 	%r1052, -1, 0, %p74;
	selp.b32 	%r1053, %r1052, %r1051, %p71;
	and.b32  	%r1055, %r1053, 1;
	setp.eq.b32 	%p76, %r1055, 1;
	setp.gt.u32 	%p77, %r1047, %r1034;
	and.pred  	%p78, %p77, %p76;
	selp.f32 	%f11, %f10, %f9, %p78;
	selp.b32 	%r1056, %r1050, %r1045, %p78;
	mov.b32 	%r1057, %f11;
	shfl.sync.idx.b32	%r1058|%p79, %r1057, %r1036, 31, -1;
	mov.b32 	%f12, %r1058;
	shfl.sync.idx.b32	%r1059|%p80, %r1056, %r1036, 31, -1;
	setp.lt.f32 	%p81, %f11, %f12;
	setp.gt.f32 	%p82, %f11, %f12;
	selp.u32 	%r1060, -1, 0, %p82;
	selp.u32 	%r1061, -1, 0, %p81;
	selp.b32 	%r1062, %r1061, %r1060, %p71;
	and.b32  	%r1064, %r1062, 1;
	setp.eq.b32 	%p83, %r1064, 1;
	and.pred  	%p84, %p69, %p83;
	selp.f32 	%f13, %f12, %f11, %p84;
	selp.b32 	%r1065, %r1059, %r1056, %p84;
	and.b32  	%r1066, %r1, 8;
	setp.eq.s32 	%p85, %r1066, 0;
	xor.b32  	%r1067, %r1034, 4;
	mov.b32 	%r1068, %f13;
	shfl.sync.idx.b32	%r1069|%p86, %r1068, %r1067, 31, -1;
	mov.b32 	%f14, %r1069;
	shfl.sync.idx.b32	%r1070|%p87, %r1065, %r1067, 31, -1;
	setp.lt.f32 	%p88, %f13, %f14;
	setp.gt.f32 	%p89, %f13, %f14;
	selp.u32 	%r1071, -1, 0, %p89;
	selp.u32 	%r1072, -1, 0, %p88;
	selp.b32 	%r1073, %r1072, %r1071, %p85;
	and.b32  	%r1075, %r1073, 1;
	setp.eq.b32 	%p90, %r1075, 1;
	setp.gt.u32 	%p91, %r1067, %r1034;
	and.pred  	%p92, %p91, %p90;
	selp.f32 	%f15, %f14, %f13, %p92;
	selp.b32 	%r1076, %r1070, %r1065, %p92;
	mov.b32 	%r1077, %f15;
	shfl.sync.idx.b32	%r1078|%p93, %r1077, %r1047, 31, -1;
	mov.b32 	%f16, %r1078;
	shfl.sync.idx.b32	%r1079|%p94, %r1076, %r1047, 31, -1;
	setp.lt.f32 	%p95, %f15, %f16;
	setp.gt.f32 	%p96, %f15, %f16;
	selp.u32 	%r1080, -1, 0, %p96;
	selp.u32 	%r1081, -1, 0, %p95;
	selp.b32 	%r1082, %r1081, %r1080, %p85;
	and.b32  	%r1084, %r1082, 1;
	setp.eq.b32 	%p97, %r1084, 1;
	and.pred  	%p98, %p77, %p97;
	selp.f32 	%f17, %f16, %f15, %p98;
	selp.b32 	%r1085, %r1079, %r1076, %p98;
	mov.b32 	%r1086, %f17;
	shfl.sync.idx.b32	%r1087|%p99, %r1086, %r1036, 31, -1;
	mov.b32 	%f18, %r1087;
	shfl.sync.idx.b32	%r1088|%p100, %r1085, %r1036, 31, -1;
	setp.lt.f32 	%p101, %f17, %f18;
	setp.gt.f32 	%p102, %f17, %f18;
	selp.u32 	%r1089, -1, 0, %p102;
	selp.u32 	%r1090, -1, 0, %p101;
	selp.b32 	%r1091, %r1090, %r1089, %p85;
	and.b32  	%r1093, %r1091, 1;
	setp.eq.b32 	%p103, %r1093, 1;
	and.pred  	%p104, %p69, %p103;
	selp.f32 	%f19, %f18, %f17, %p104;
	selp.b32 	%r1094, %r1088, %r1085, %p104;
	and.b32  	%r1095, %r1, 16;
	setp.eq.s32 	%p105, %r1095, 0;
	xor.b32  	%r1096, %r1034, 8;
	mov.b32 	%r1097, %f19;
	shfl.sync.idx.b32	%r1098|%p106, %r1097, %r1096, 31, -1;
	mov.b32 	%f20, %r1098;
	shfl.sync.idx.b32	%r1099|%p107, %r1094, %r1096, 31, -1;
	setp.lt.f32 	%p108, %f19, %f20;
	setp.gt.f32 	%p109, %f19, %f20;
	selp.u32 	%r1100, -1, 0, %p109;
	selp.u32 	%r1101, -1, 0, %p108;
	selp.b32 	%r1102, %r1101, %r1100, %p105;
	and.b32  	%r1104, %r1102, 1;
	setp.eq.b32 	%p110, %r1104, 1;
	setp.gt.u32 	%p111, %r1096, %r1034;
	and.pred  	%p112, %p111, %p110;
	selp.f32 	%f21, %f20, %f19, %p112;
	selp.b32 	%r1105, %r1099, %r1094, %p112;
	mov.b32 	%r1106, %f21;
	shfl.sync.idx.b32	%r1107|%p113, %r1106, %r1067, 31, -1;
	mov.b32 	%f22, %r1107;
	shfl.sync.idx.b32	%r1108|%p114, %r1105, %r1067, 31, -1;
	setp.lt.f32 	%p115, %f21, %f22;
	setp.gt.f32 	%p116, %f21, %f22;
	selp.u32 	%r1109, -1, 0, %p116;
	selp.u32 	%r1110, -1, 0, %p115;
	selp.b32 	%r1111, %r1110, %r1109, %p105;
	and.b32  	%r1113, %r1111, 1;
	setp.eq.b32 	%p117, %r1113, 1;
	and.pred  	%p118, %p91, %p117;
	selp.f32 	%f23, %f22, %f21, %p118;
	selp.b32 	%r1114, %r1108, %r1105, %p118;
	mov.b32 	%r1115, %f23;
	shfl.sync.idx.b32	%r1116|%p119, %r1115, %r1047, 31, -1;
	mov.b32 	%f24, %r1116;
	shfl.sync.idx.b32	%r1117|%p120, %r1114, %r1047, 31, -1;
	setp.lt.f32 	%p121, %f23, %f24;
	setp.gt.f32 	%p122, %f23, %f24;
	selp.u32 	%r1118, -1, 0, %p122;
	selp.u32 	%r1119, -1, 0, %p121;
	selp.b32 	%r1120, %r1119, %r1118, %p105;
	and.b32  	%r1122, %r1120, 1;
	setp.eq.b32 	%p123, %r1122, 1;
	and.pred  	%p124, %p77, %p123;
	selp.f32 	%f25, %f24, %f23, %p124;
	selp.b32 	%r1123, %r1117, %r1114, %p124;
	mov.b32 	%r1124, %f25;
	shfl.sync.idx.b32	%r1125|%p125, %r1124, %r1036, 31, -1;
	mov.b32 	%f26, %r1125;
	shfl.sync.idx.b32	%r1126|%p126, %r1123, %r1036, 31, -1;
	setp.lt.f32 	%p127, %f25, %f26;
	setp.gt.f32 	%p128, %f25, %f26;
	selp.u32 	%r1127, -1, 0, %p128;
	selp.u32 	%r1128, -1, 0, %p127;
	selp.b32 	%r1129, %r1128, %r1127, %p105;
	and.b32  	%r1131, %r1129, 1;
	setp.eq.b32 	%p129, %r1131, 1;
	and.pred  	%p130, %p69, %p129;
	selp.f32 	%f27, %f26, %f25, %p130;
	selp.b32 	%r1132, %r1126, %r1123, %p130;
	xor.b32  	%r1133, %r1034, 16;
	mov.b32 	%r1134, %f27;
	shfl.sync.idx.b32	%r1135|%p131, %r1134, %r1133, 31, -1;
	mov.b32 	%f29, %r1135;
	shfl.sync.idx.b32	%r1137|%p132, %r1132, %r1133, 31, -1;
	setp.lt.f32 	%p133, %f27, %f29;
	setp.gt.u32 	%p134, %r1133, %r1034;
	and.pred  	%p135, %p134, %p133;
	selp.f32 	%f30, %f29, %f27, %p135;
	selp.b32 	%r1138, %r1137, %r1132, %p135;
	mov.b32 	%r1139, %f30;
	shfl.sync.idx.b32	%r1140|%p136, %r1139, %r1096, 31, -1;
	mov.b32 	%f32, %r1140;
	shfl.sync.idx.b32	%r1142|%p137, %r1138, %r1096, 31, -1;
	setp.lt.f32 	%p138, %f30, %f32;
	and.pred  	%p139, %p111, %p138;
	selp.f32 	%f33, %f32, %f30, %p139;
	selp.b32 	%r1143, %r1142, %r1138, %p139;
	mov.b32 	%r1144, %f33;
	shfl.sync.idx.b32	%r1145|%p140, %r1144, %r1067, 31, -1;
	mov.b32 	%f35, %r1145;
	shfl.sync.idx.b32	%r1147|%p141, %r1143, %r1067, 31, -1;
	setp.lt.f32 	%p142, %f33, %f35;
	and.pred  	%p143, %p91, %p142;
	selp.f32 	%f36, %f35, %f33, %p143;
	selp.b32 	%r1148, %r1147, %r1143, %p143;
	mov.b32 	%r1149, %f36;
	shfl.sync.idx.b32	%r1150|%p144, %r1149, %r1047, 31, -1;
	mov.b32 	%f38, %r1150;
	shfl.sync.idx.b32	%r1152|%p145, %r1148, %r1047, 31, -1;
	setp.lt.f32 	%p146, %f36, %f38;
	and.pred  	%p147, %p77, %p146;
	selp.b32 	%r1153, %r1152, %r1148, %p147;
	selp.b32 	%r1154, %r1150, %r1149, %p147;
	shfl.sync.idx.b32	%r1155|%p148, %r1154, %r1036, 31, -1;
	shfl.sync.idx.b32	%r1156|%p149, %r1153, %r1036, 31, -1;
	setp.gt.u32 	%p150, %r1034, 23;
	@%p150 bra 	$L__BB4_117;
	ld.global.u32 	%r1157, [%rd12+12];
	add.s32 	%r1908, %r1157, 1;
	bra.uni 	$L__BB4_158;
$L__BB4_117:
	and.b32  	%r555, %r1, 7;
	add.s32 	%r1158, %r1, 1;
	and.b32  	%r556, %r1158, 7;
	mul.wide.u32 	%rd44, %r555, 560;
	add.s64 	%rd13, %rd1, %rd44;
	mul.wide.u32 	%rd45, %r556, 560;
	add.s64 	%rd14, %rd1, %rd45;
	shr.u32 	%r1159, %r1586, 2;
	xor.b32  	%r1160, %r1159, %r1586;
	shl.b32 	%r1161, %r1582, 4;
	shl.b32 	%r1162, %r1160, 1;
	xor.b32  	%r1163, %r1162, %r1161;
	xor.b32  	%r1164, %r1163, %r1160;
	xor.b32  	%r1860, %r1164, %r1582;
	add.s32 	%r1165, %r3, %r1860;
	add.s32 	%r1166, %r1165, 362437;
	cvt.rn.f32.u32 	%f39, %r1166;
	fma.rn.f32 	%f40, %f39, 0f2F800000, 0f2F000000;
	setp.geu.f32 	%p151, %f40, 0f3E99999A;
	@%p151 bra 	$L__BB4_119;
	shr.u32 	%r1174, %r1585, 2;
	xor.b32  	%r1175, %r1174, %r1585;
	shl.b32 	%r1176, %r1860, 4;
	shl.b32 	%r1177, %r1175, 1;
	xor.b32  	%r1178, %r1177, %r1176;
	xor.b32  	%r1179, %r1178, %r1175;
	xor.b32  	%r1859, %r1179, %r1860;
	add.s32 	%r1180, %r3, %r1859;
	add.s32 	%r1181, %r1180, 10;
	and.b32  	%r1182, %r1181, 31;
	shr.u32 	%r1184, %r1584, 2;
	xor.b32  	%r1185, %r1184, %r1584;
	shl.b32 	%r1186, %r1859, 4;
	shl.b32 	%r1187, %r1185, 1;
	xor.b32  	%r1188, %r1187, %r1186;
	xor.b32  	%r1189, %r1188, %r1185;
	xor.b32  	%r1867, %r1189, %r1859;
	add.s32 	%r1857, %r3, 1087311;
	add.s32 	%r1190, %r1867, %r1857;
	and.b32  	%r1191, %r1190, 31;
	min.u32 	%r1193, %r1182, %r1191;
	max.u32 	%r1195, %r1182, %r1191;
	sub.s32 	%r1196, %r1195, %r1193;
	mov.b32 	%r1197, -1;
	shl.b32 	%r1198, %r1197, %r1196;
	not.b32 	%r1199, %r1198;
	shl.b32 	%r1200, %r1199, %r1193;
	ld.global.u32 	%r1201, [%rd13];
	and.b32  	%r1202, %r1200, %r1201;
	ld.global.u32 	%r1203, [%rd14];
	not.b32 	%r1204, %r1200;
	and.b32  	%r1205, %r1203, %r1204;
	or.b32  	%r1856, %r1202, %r1205;
	bra.uni 	$L__BB4_122;
$L__BB4_119:
	shr.u32 	%r1167, %r1585, 2;
	xor.b32  	%r1168, %r1167, %r1585;
	shl.b32 	%r1169, %r1860, 4;
	shl.b32 	%r1170, %r1168, 1;
	xor.b32  	%r1171, %r1170, %r1169;
	xor.b32  	%r1172, %r1171, %r1168;
	xor.b32  	%r1867, %r1172, %r1860;
	add.s32 	%r1857, %r3, 724874;
	add.s32 	%r1173, %r1867, %r1857;
	cvt.rn.f32.u32 	%f41, %r1173;
	fma.rn.f32 	%f42, %f41, 0f2F800000, 0f2F000000;
	setp.geu.f32 	%p152, %f42, 0f3F000000;
	@%p152 bra 	$L__BB4_121;
	ld.global.u32 	%r1856, [%rd13];
	mov.u32 	%r1859, %r1860;
	mov.u32 	%r1860, %r1582;
	mov.u32 	%r1582, %r1583;
	mov.u32 	%r1583, %r1584;
	bra.uni 	$L__BB4_122;
$L__BB4_121:
	ld.global.u32 	%r1856, [%rd14];
	mov.u32 	%r1859, %r1860;
	mov.u32 	%r1860, %r1582;
	mov.u32 	%r1582, %r1583;
	mov.u32 	%r1583, %r1584;
$L__BB4_122:
	add.s64 	%rd15, %rd12, -516;
	st.global.u32 	[%rd12+-516], %r1856;
	shr.u32 	%r1206, %r1583, 2;
	xor.b32  	%r1207, %r1206, %r1583;
	shl.b32 	%r1208, %r1867, 4;
	shl.b32 	%r1209, %r1207, 1;
	xor.b32  	%r1210, %r1209, %r1208;
	xor.b32  	%r1211, %r1210, %r1207;
	xor.b32  	%r1866, %r1211, %r1867;
	add.s32 	%r1212, %r1857, %r1866;
	add.s32 	%r1213, %r1212, 362437;
	cvt.rn.f32.u32 	%f43, %r1213;
	fma.rn.f32 	%f44, %f43, 0f2F800000, 0f2F000000;
	setp.lt.f32 	%p153, %f44, 0f3E99999A;
	@%p153 bra 	$L__BB4_126;
	shr.u32 	%r1214, %r1582, 2;
	xor.b32  	%r1215, %r1214, %r1582;
	shl.b32 	%r1216, %r1866, 4;
	shl.b32 	%r1217, %r1215, 1;
	xor.b32  	%r1218, %r1217, %r1216;
	xor.b32  	%r1219, %r1218, %r1215;
	xor.b32  	%r1873, %r1219, %r1866;
	add.s32 	%r1863, %r1857, 724874;
	add.s32 	%r1220, %r1873, %r1863;
	cvt.rn.f32.u32 	%f45, %r1220;
	fma.rn.f32 	%f46, %f45, 0f2F800000, 0f2F000000;
	setp.lt.f32 	%p154, %f46, 0f3F000000;
	@%p154 bra 	$L__BB4_125;
	ld.global.u32 	%r576, [%rd14+4];
	st.global.u32 	[%rd12+-512], %r576;
	mov.u32 	%r1865, %r1866;
	mov.u32 	%r1866, %r1867;
	mov.u32 	%r1867, %r1859;
	bra.uni 	$L__BB4_127;
$L__BB4_125:
	ld.global.u32 	%r577, [%rd13+4];
	st.global.u32 	[%rd12+-512], %r577;
	mov.u32 	%r1865, %r1866;
	mov.u32 	%r1866, %r1867;
	mov.u32 	%r1867, %r1859;
	bra.uni 	$L__BB4_127;
$L__BB4_126:
	shr.u32 	%r1221, %r1582, 2;
	xor.b32  	%r1222, %r1221, %r1582;
	shl.b32 	%r1223, %r1866, 4;
	shl.b32 	%r1224, %r1222, 1;
	xor.b32  	%r1225, %r1224, %r1223;
	xor.b32  	%r1226, %r1225, %r1222;
	xor.b32  	%r1865, %r1226, %r1866;
	add.s32 	%r1227, %r1857, %r1865;
	add.s32 	%r1228, %r1227, 10;
	and.b32  	%r1229, %r1228, 31;
	shr.u32 	%r1231, %r1860, 2;
	xor.b32  	%r1232, %r1231, %r1860;
	shl.b32 	%r1233, %r1865, 4;
	shl.b32 	%r1234, %r1232, 1;
	xor.b32  	%r1235, %r1234, %r1233;
	xor.b32  	%r1236, %r1235, %r1232;
	xor.b32  	%r1873, %r1236, %r1865;
	add.s32 	%r1863, %r1857, 1087311;
	add.s32 	%r1237, %r1873, %r1863;
	and.b32  	%r1238, %r1237, 31;
	min.u32 	%r1240, %r1229, %r1238;
	max.u32 	%r1242, %r1229, %r1238;
	sub.s32 	%r1243, %r1242, %r1240;
	mov.b32 	%r1244, -1;
	shl.b32 	%r1245, %r1244, %r1243;
	not.b32 	%r1246, %r1245;
	shl.b32 	%r1247, %r1246, %r1240;
	ld.global.u32 	%r1248, [%rd13+4];
	and.b32  	%r1249, %r1247, %r1248;
	ld.global.u32 	%r1250, [%rd14+4];
	not.b32 	%r1251, %r1247;
	and.b32  	%r1252, %r1250, %r1251;
	or.b32  	%r1253, %r1249, %r1252;
	st.global.u32 	[%rd12+-512], %r1253;
	mov.u32 	%r1860, %r1859;
$L__BB4_127:
	shr.u32 	%r1254, %r1860, 2;
	xor.b32  	%r1255, %r1254, %r1860;
	shl.b32 	%r1256, %r1873, 4;
	shl.b32 	%r1257, %r1255, 1;
	xor.b32  	%r1258, %r1257, %r1256;
	xor.b32  	%r1259, %r1258, %r1255;
	xor.b32  	%r1872, %r1259, %r1873;
	add.s32 	%r1260, %r1863, %r1872;
	add.s32 	%r1261, %r1260, 362437;
	cvt.rn.f32.u32 	%f47, %r1261;
	fma.rn.f32 	%f48, %f47, 0f2F800000, 0f2F000000;
	setp.lt.f32 	%p155, %f48, 0f3E99999A;
	@%p155 bra 	$L__BB4_131;
	shr.u32 	%r1262, %r1867, 2;
	xor.b32  	%r1263, %r1262, %r1867;
	shl.b32 	%r1264, %r1872, 4;
	shl.b32 	%r1265, %r1263, 1;
	xor.b32  	%r1266, %r1265, %r1264;
	xor.b32  	%r1267, %r1266, %r1263;
	xor.b32  	%r1899, %r1267, %r1872;
	add.s32 	%r1869, %r1863, 724874;
	add.s32 	%r1268, %r1899, %r1869;
	cvt.rn.f32.u32 	%f49, %r1268;
	fma.rn.f32 	%f50, %f49, 0f2F800000, 0f2F000000;
	setp.lt.f32 	%p156, %f50, 0f3F000000;
	@%p156 bra 	$L__BB4_130;
	ld.global.u32 	%r591, [%rd14+8];
	st.global.u32 	[%rd12+-508], %r591;
	mov.u32 	%r1871, %r1872;
	mov.u32 	%r1872, %r1873;
	mov.u32 	%r1873, %r1865;
	bra.uni 	$L__BB4_132;
$L__BB4_130:
	ld.global.u32 	%r592, [%rd13+8];
	st.global.u32 	[%rd12+-508], %r592;
	mov.u32 	%r1871, %r1872;
	mov.u32 	%r1872, %r1873;
	mov.u32 	%r1873, %r1865;
	bra.uni 	$L__BB4_132;
$L__BB4_131:
	shr.u32 	%r1269, %r1867, 2;
	xor.b32  	%r1270, %r1269, %r1867;
	shl.b32 	%r1271, %r1872, 4;
	shl.b32 	%r1272, %r1270, 1;
	xor.b32  	%r1273, %r1272, %r1271;
	xor.b32  	%r1274, %r1273, %r1270;
	xor.b32  	%r1871, %r1274, %r1872;
	add.s32 	%r1275, %r1863, %r1871;
	add.s32 	%r1276, %r1275, 10;
	and.b32  	%r1277, %r1276, 31;
	shr.u32 	%r1279, %r1866, 2;
	xor.b32  	%r1280, %r1279, %r1866;
	shl.b32 	%r1281, %r1871, 4;
	shl.b32 	%r1282, %r1280, 1;
	xor.b32  	%r1283, %r1282, %r1281;
	xor.b32  	%r1284, %r1283, %r1280;
	xor.b32  	%r1899, %r1284, %r1871;
	add.s32 	%r1869, %r1863, 1087311;
	add.s32 	%r1285, %r1899, %r1869;
	and.b32  	%r1286, %r1285, 31;
	min.u32 	%r1288, %r1277, %r1286;
	max.u32 	%r1290, %r1277, %r1286;
	sub.s32 	%r1291, %r1290, %r1288;
	mov.b32 	%r1292, -1;
	shl.b32 	%r1293, %r1292, %r1291;
	not.b32 	%r1294, %r1293;
	shl.b32 	%r1295, %r1294, %r1288;
	ld.global.u32 	%r1296, [%rd13+8];
	and.b32  	%r1297, %r1295, %r1296;
	ld.global.u32 	%r1298, [%rd14+8];
	not.b32 	%r1299, %r1295;
	and.b32  	%r1300, %r1298, %r1299;
	or.b32  	%r1301, %r1297, %r1300;
	st.global.u32 	[%rd12+-508], %r1301;
	mov.u32 	%r1866, %r1865;
$L__BB4_132:
	shr.u32 	%r1302, %r1866, 2;
	xor.b32  	%r1303, %r1302, %r1866;
	shl.b32 	%r1304, %r1899, 4;
	shl.b32 	%r1305, %r1303, 1;
	xor.b32  	%r1306, %r1305, %r1304;
	xor.b32  	%r1307, %r1306, %r1303;
	xor.b32  	%r1886, %r1307, %r1899;
	add.s32 	%r1308, %r1869, %r1886;
	add.s32 	%r1309, %r1308, 362437;
	cvt.rn.f32.u32 	%f51, %r1309;
	fma.rn.f32 	%f52, %f51, 0f2F800000, 0f2F000000;
	setp.lt.f32 	%p157, %f52, 0f3E99999A;
	@%p157 bra 	$L__BB4_136;
	shr.u32 	%r1310, %r1873, 2;
	xor.b32  	%r1311, %r1310, %r1873;
	shl.b32 	%r1312, %r1886, 4;
	shl.b32 	%r1313, %r1311, 1;
	xor.b32  	%r1314, %r1313, %r1312;
	xor.b32  	%r1315, %r1314, %r1311;
	xor.b32  	%r1876, %r1315, %r1886;
	add.s32 	%r1875, %r1869, 724874;
	add.s32 	%r1316, %r1876, %r1875;
	cvt.rn.f32.u32 	%f53, %r1316;
	fma.rn.f32 	%f54, %f53, 0f2F800000, 0f2F000000;
	setp.lt.f32 	%p158, %f54, 0f3F000000;
	@%p158 bra 	$L__BB4_135;
	ld.global.u32 	%r606, [%rd14+12];
	st.global.u32 	[%rd12+-504], %r606;
	mov.u32 	%r1901, %r1886;
	mov.u32 	%r1886, %r1899;
	mov.u32 	%r1899, %r1871;
	bra.uni 	$L__BB4_137;
$L__BB4_135:
	ld.global.u32 	%r607, [%rd13+12];
	st.global.u32 	[%rd12+-504], %r607;
	mov.u32 	%r1901, %r1886;
	mov.u32 	%r1886, %r1899;
	mov.u32 	%r1899, %r1871;
	bra.uni 	$L__BB4_137;
$L__BB4_136:
	shr.u32 	%r1317, %r1873, 2;
	xor.b32  	%r1318, %r1317, %r1873;
	shl.b32 	%r1319, %r1886, 4;
	shl.b32 	%r1320, %r1318, 1;
	xor.b32  	%r1321, %r1320, %r1319;
	xor.b32  	%r1322, %r1321, %r1318;
	xor.b32  	%r1901, %r1322, %r1886;
	add.s32 	%r1323, %r1869, %r1901;
	add.s32 	%r1324, %r1323, 10;
	and.b32  	%r1325, %r1324, 31;
	shr.u32 	%r1327, %r1872, 2;
	xor.b32  	%r1328, %r1327, %r1872;
	shl.b32 	%r1329, %r1901, 4;
	shl.b32 	%r1330, %r1328, 1;
	xor.b32  	%r1331, %r1330, %r1329;
	xor.b32  	%r1332, %r1331, %r1328;
	xor.b32  	%r1876, %r1332, %r1901;
	add.s32 	%r1875, %r1869, 1087311;
	add.s32 	%r1333, %r1876, %r1875;
	and.b32  	%r1334, %r1333, 31;
	min.u32 	%r1336, %r1325, %r1334;
	max.u32 	%r1338, %r1325, %r1334;
	sub.s32 	%r1339, %r1338, %r1336;
	mov.b32 	%r1340, -1;
	shl.b32 	%r1341, %r1340, %r1339;
	not.b32 	%r1342, %r1341;
	shl.b32 	%r1343, %r1342, %r1336;
	ld.global.u32 	%r1344, [%rd13+12];
	and.b32  	%r1345, %r1343, %r1344;
	ld.global.u32 	%r1346, [%rd14+12];
	not.b32 	%r1347, %r1343;
	and.b32  	%r1348, %r1346, %r1347;
	or.b32  	%r1349, %r1345, %r1348;
	st.global.u32 	[%rd12+-504], %r1349;
	mov.u32 	%r1872, %r1871;
$L__BB4_137:
	add.s32 	%r1883, %r1875, 1449748;
	mov.b32 	%r1882, -124;
	mov.b32 	%r1881, 724874;
$L__BB4_138:
	mov.u32 	%r1891, %r1876;
	add.s32 	%r627, %r1882, 127;
	add.s32 	%r628, %r1882, 124;
	shr.u32 	%r1352, %r1872, 2;
	xor.b32  	%r1353, %r1352, %r1872;
	shl.b32 	%r1354, %r1891, 4;
	shl.b32 	%r1355, %r1353, 1;
	xor.b32  	%r1356, %r1355, %r1354;
	xor.b32  	%r1357, %r1356, %r1353;
	xor.b32  	%r1890, %r1357, %r1891;
	add.s32 	%r1358, %r1883, %r1890;
	add.s32 	%r1359, %r1358, -1087311;
	cvt.rn.f32.u32 	%f55, %r1359;
	fma.rn.f32 	%f56, %f55, 0f2F800000, 0f2F000000;
	setp.geu.f32 	%p159, %f56, 0f3D4CCCCD;
	shr.u32 	%r1360, %r628, 5;
	mul.wide.u32 	%rd46, %r1360, 4;
	add.s64 	%rd16, %rd15, %rd46;
	@%p159 bra 	$L__BB4_140;
	and.b32  	%r1361, %r628, 28;
	mov.b32 	%r1362, 1;
	shl.b32 	%r1363, %r1362, %r1361;
	ld.global.u32 	%r1364, [%rd16];
	xor.b32  	%r1365, %r1364, %r1363;
	st.global.u32 	[%rd16], %r1365;
$L__BB4_140:
	setp.eq.s32 	%p160, %r1881, 45667062;
	@%p160 bra 	$L__BB4_148;
	shr.u32 	%r1366, %r1899, 2;
	xor.b32  	%r1367, %r1366, %r1899;
	shl.b32 	%r1368, %r1890, 4;
	shl.b32 	%r1369, %r1367, 1;
	xor.b32  	%r1370, %r1369, %r1368;
	xor.b32  	%r1371, %r1370, %r1367;
	xor.b32  	%r630, %r1371, %r1890;
	add.s32 	%r1372, %r1883, %r630;
	add.s32 	%r1373, %r1372, -724874;
	cvt.rn.f32.u32 	%f57, %r1373;
	fma.rn.f32 	%f58, %f57, 0f2F800000, 0f2F000000;
	setp.geu.f32 	%p161, %f58, 0f3D4CCCCD;
	@%p161 bra 	$L__BB4_143;
	add.s32 	%r1374, %r627, -2;
	and.b32  	%r1375, %r1374, 29;
	mov.b32 	%r1376, 1;
	shl.b32 	%r1377, %r1376, %r1375;
	ld.global.u32 	%r1378, [%rd16];
	xor.b32  	%r1379, %r1378, %r1377;
	st.global.u32 	[%rd16], %r1379;
$L__BB4_143:
	shr.u32 	%r1380, %r1886, 2;
	xor.b32  	%r1381, %r1380, %r1886;
	shl.b32 	%r1382, %r630, 4;
	shl.b32 	%r1383, %r1381, 1;
	xor.b32  	%r1384, %r1383, %r1382;
	xor.b32  	%r1385, %r1384, %r1381;
	xor.b32  	%r631, %r1385, %r630;
	add.s32 	%r1386, %r1883, %r631;
	add.s32 	%r1387, %r1386, -362437;
	cvt.rn.f32.u32 	%f59, %r1387;
	fma.rn.f32 	%f60, %f59, 0f2F800000, 0f2F000000;
	setp.geu.f32 	%p162, %f60, 0f3D4CCCCD;
	@%p162 bra 	$L__BB4_145;
	add.s32 	%r1388, %r627, -1;
	and.b32  	%r1389, %r1388, 30;
	mov.b32 	%r1390, 1;
	shl.b32 	%r1391, %r1390, %r1389;
	ld.global.u32 	%r1392, [%rd16];
	xor.b32  	%r1393, %r1392, %r1391;
	st.global.u32 	[%rd16], %r1393;
$L__BB4_145:
	shr.u32 	%r1394, %r1901, 2;
	xor.b32  	%r1395, %r1394, %r1901;
	shl.b32 	%r1396, %r631, 4;
	shl.b32 	%r1397, %r1395, 1;
	xor.b32  	%r1398, %r1397, %r1396;
	xor.b32  	%r1399, %r1398, %r1395;
	xor.b32  	%r1876, %r1399, %r631;
	add.s32 	%r1400, %r1883, %r1876;
	cvt.rn.f32.u32 	%f61, %r1400;
	fma.rn.f32 	%f62, %f61, 0f2F800000, 0f2F000000;
	setp.geu.f32 	%p163, %f62, 0f3D4CCCCD;
	@%p163 bra 	$L__BB4_147;
	and.b32  	%r1401, %r627, 31;
	mov.b32 	%r1402, 1;
	shl.b32 	%r1403, %r1402, %r1401;
	ld.global.u32 	%r1404, [%rd16];
	xor.b32  	%r1405, %r1404, %r1403;
	st.global.u32 	[%rd16], %r1405;
$L__BB4_147:
	add.s32 	%r1883, %r1883, 1449748;
	add.s32 	%r1882, %r1882, 4;
	add.s32 	%r1881, %r1881, 1449748;
	mov.u32 	%r1901, %r631;
	mov.u32 	%r1886, %r630;
	mov.u32 	%r1899, %r1890;
	mov.u32 	%r1872, %r1891;
	bra.uni 	$L__BB4_138;
$L__BB4_148:
	ld.global.u32 	%r1406, [%rd12+-516];
	popc.b32 	%r1407, %r1406;
	ld.global.u32 	%r1408, [%rd12+-512];
	popc.b32 	%r1409, %r1408;
	add.s32 	%r1410, %r1409, %r1407;
	ld.global.u32 	%r1411, [%rd12+-508];
	popc.b32 	%r1412, %r1411;
	add.s32 	%r1413, %r1410, %r1412;
	ld.global.u32 	%r1414, [%rd12+-504];
	and.b32  	%r1415, %r1414, 8191;
	popc.b32 	%r1416, %r1415;
	add.s32 	%r1417, %r1413, %r1416;
	setp.gt.u32 	%p164, %r1417, 4;
	@%p164 bra 	$L__BB4_150;
	ld.const.u32 	%r1418, [c_critical_features];
	shr.s32 	%r1419, %r1418, 31;
	shr.u32 	%r1420, %r1419, 27;
	add.s32 	%r1421, %r1418, %r1420;
	shr.s32 	%r1422, %r1421, 5;
	and.b32  	%r1423, %r1418, 31;
	mov.b32 	%r1424, 1;
	shl.b32 	%r1425, %r1424, %r1423;
	mul.wide.s32 	%rd47, %r1422, 4;
	add.s64 	%rd48, %rd15, %rd47;
	ld.global.u32 	%r1426, [%rd48];
	or.b32  	%r1427, %r1425, %r1426;
	st.global.u32 	[%rd48], %r1427;
	ld.const.u32 	%r1428, [c_critical_features+4];
	shr.s32 	%r1429, %r1428, 31;
	shr.u32 	%r1430, %r1429, 27;
	add.s32 	%r1431, %r1428, %r1430;
	shr.s32 	%r1432, %r1431, 5;
	and.b32  	%r1433, %r1428, 31;
	shl.b32 	%r1434, %r1424, %r1433;
	mul.wide.s32 	%rd49, %r1432, 4;
	add.s64 	%rd50, %rd15, %rd49;
	ld.global.u32 	%r1435, [%rd50];
	or.b32  	%r1436, %r1434, %r1435;
	st.global.u32 	[%rd50], %r1436;
	ld.const.u32 	%r1437, [c_critical_features+8];
	shr.s32 	%r1438, %r1437, 31;
	shr.u32 	%r1439, %r1438, 27;
	add.s32 	%r1440, %r1437, %r1439;
	shr.s32 	%r1441, %r1440, 5;
	and.b32  	%r1442, %r1437, 31;
	shl.b32 	%r1443, %r1424, %r1442;
	mul.wide.s32 	%rd51, %r1441, 4;
	add.s64 	%rd52, %rd15, %rd51;
	ld.global.u32 	%r1444, [%rd52];
	or.b32  	%r1445, %r1443, %r1444;
	st.global.u32 	[%rd52], %r1445;
	ld.const.u32 	%r1446, [c_critical_features+12];
	shr.s32 	%r1447, %r1446, 31;
	shr.u32 	%r1448, %r1447, 27;
	add.s32 	%r1449, %r1446, %r1448;
	shr.s32 	%r1450, %r1449, 5;
	and.b32  	%r1451, %r1446, 31;
	shl.b32 	%r1452, %r1424, %r1451;
	mul.wide.s32 	%rd53, %r1450, 4;
	add.s64 	%rd54, %rd15, %rd53;
	ld.global.u32 	%r1453, [%rd54];
	or.b32  	%r1454, %r1452, %r1453;
	st.global.u32 	[%rd54], %r1454;
	ld.const.u32 	%r1455, [c_critical_features+16];
	shr.s32 	%r1456, %r1455, 31;
	shr.u32 	%r1457, %r1456, 27;
	add.s32 	%r1458, %r1455, %r1457;
	shr.s32 	%r1459, %r1458, 5;
	and.b32  	%r1460, %r1455, 31;
	shl.b32 	%r1461, %r1424, %r1460;
	mul.wide.s32 	%rd55, %r1459, 4;
	add.s64 	%rd56, %rd15, %rd55;
	ld.global.u32 	%r1462, [%rd56];
	or.b32  	%r1463, %r1461, %r1462;
	st.global.u32 	[%rd56], %r1463;
$L__BB4_150:
	mul.wide.u32 	%rd57, %r555, 560;
	add.s64 	%rd58, %rd57, %rd1;
	add.s64 	%rd65, %rd58, 20;
	mad.lo.s64 	%rd59, %rd4, 560, %rd1;
	add.s64 	%rd64, %rd59, 20;
	mul.wide.u32 	%rd60, %r556, 560;
	add.s64 	%rd61, %rd60, %rd1;
	add.s64 	%rd63, %rd61, 20;
	add.s32 	%r1889, %r1875, 45304625;
	mov.b32 	%r1895, 0;
$L__BB4_151:
	shr.u32 	%r1465, %r1899, 2;
	xor.b32  	%r1466, %r1465, %r1899;
	shl.b32 	%r1467, %r1890, 4;
	shl.b32 	%r1468, %r1466, 1;
	xor.b32  	%r1469, %r1468, %r1467;
	xor.b32  	%r1470, %r1469, %r1466;
	xor.b32  	%r644, %r1470, %r1890;
	add.s32 	%r1471, %r1889, %r644;
	add.s32 	%r1472, %r1471, 362437;
	cvt.rn.f32.u32 	%f63, %r1472;
	fma.rn.f32 	%f64, %f63, 0f2F800000, 0f2F000000;
	ld.global.f32 	%f65, [%rd65+-4];
	mov.f32 	%f66, 0f3F800000;
	sub.f32 	%f67, %f66, %f64;
	ld.global.f32 	%f68, [%rd63+-4];
	mul.f32 	%f69, %f68, %f67;
	fma.rn.f32 	%f137, %f65, %f64, %f69;
	shr.u32 	%r1473, %r1886, 2;
	xor.b32  	%r1474, %r1473, %r1886;
	shl.b32 	%r1475, %r644, 4;
	shl.b32 	%r1476, %r1474, 1;
	xor.b32  	%r1477, %r1476, %r1475;
	xor.b32  	%r1478, %r1477, %r1474;
	xor.b32  	%r645, %r1478, %r644;
	add.s32 	%r1896, %r1889, 724874;
	add.s32 	%r1479, %r645, %r1896;
	cvt.rn.f32.u32 	%f70, %r1479;
	fma.rn.f32 	%f71, %f70, 0f2F800000, 0f2F000000;
	setp.geu.f32 	%p165, %f71, 0f3DCCCCCD;
	mov.u32 	%r1897, %r645;
	mov.u32 	%r1898, %r644;
	mov.u32 	%r1899, %r1890;
	mov.u32 	%r1900, %r1891;
	@%p165 bra 	$L__BB4_153;
	shr.u32 	%r1480, %r1901, 2;
	xor.b32  	%r1481, %r1480, %r1901;
	shl.b32 	%r1482, %r645, 4;
	shl.b32 	%r1483, %r1481, 1;
	xor.b32  	%r1484, %r1483, %r1482;
	xor.b32  	%r1485, %r1484, %r1481;
	xor.b32  	%r1897, %r1485, %r645;
	add.s32 	%r1896, %r1889, 1087311;
	add.s32 	%r1486, %r1897, %r1896;
	cvt.rn.f32.u32 	%f72, %r1486;
	fma.rn.f32 	%f73, %f72, 0f2F800000, 0f2F000000;
	add.f32 	%f74, %f73, 0fBF000000;
	fma.rn.f32 	%f137, %f74, 0f3DCCCCCD, %f137;
	mov.u32 	%r1898, %r645;
	mov.u32 	%r1899, %r644;
	mov.u32 	%r1900, %r1890;
	mov.u32 	%r1901, %r1891;
$L__BB4_153:
	st.global.f32 	[%rd64+-4], %f137;
	setp.eq.s32 	%p166, %r1895, 124;
	@%p166 bra 	$L__BB4_157;
	shr.u32 	%r1487, %r1901, 2;
	xor.b32  	%r1488, %r1487, %r1901;
	shl.b32 	%r1489, %r1897, 4;
	shl.b32 	%r1490, %r1488, 1;
	xor.b32  	%r1491, %r1490, %r1489;
	xor.b32  	%r1492, %r1491, %r1488;
	xor.b32  	%r655, %r1492, %r1897;
	add.s32 	%r1493, %r1896, %r655;
	add.s32 	%r1494, %r1493, 362437;
	cvt.rn.f32.u32 	%f75, %r1494;
	fma.rn.f32 	%f76, %f75, 0f2F800000, 0f2F000000;
	ld.global.f32 	%f77, [%rd65];
	mov.f32 	%f78, 0f3F800000;
	sub.f32 	%f79, %f78, %f76;
	ld.global.f32 	%f80, [%rd63];
	mul.f32 	%f81, %f80, %f79;
	fma.rn.f32 	%f138, %f77, %f76, %f81;
	shr.u32 	%r1495, %r1900, 2;
	xor.b32  	%r1496, %r1495, %r1900;
	shl.b32 	%r1497, %r655, 4;
	shl.b32 	%r1498, %r1496, 1;
	xor.b32  	%r1499, %r1498, %r1497;
	xor.b32  	%r1500, %r1499, %r1496;
	xor.b32  	%r656, %r1500, %r655;
	add.s32 	%r1889, %r1896, 724874;
	add.s32 	%r1501, %r656, %r1889;
	cvt.rn.f32.u32 	%f82, %r1501;
	fma.rn.f32 	%f83, %f82, 0f2F800000, 0f2F000000;
	setp.geu.f32 	%p167, %f83, 0f3DCCCCCD;
	mov.u32 	%r1890, %r656;
	mov.u32 	%r1891, %r655;
	mov.u32 	%r1901, %r1897;
	mov.u32 	%r1886, %r1898;
	@%p167 bra 	$L__BB4_156;
	shr.u32 	%r1502, %r1899, 2;
	xor.b32  	%r1503, %r1502, %r1899;
	shl.b32 	%r1504, %r656, 4;
	shl.b32 	%r1505, %r1503, 1;
	xor.b32  	%r1506, %r1505, %r1504;
	xor.b32  	%r1507, %r1506, %r1503;
	xor.b32  	%r1890, %r1507, %r656;
	add.s32 	%r1889, %r1896, 1087311;
	add.s32 	%r1508, %r1890, %r1889;
	cvt.rn.f32.u32 	%f84, %r1508;
	fma.rn.f32 	%f85, %f84, 0f2F800000, 0f2F000000;
	add.f32 	%f86, %f85, 0fBF000000;
	fma.rn.f32 	%f138, %f86, 0f3DCCCCCD, %f138;
	mov.u32 	%r1891, %r656;
	mov.u32 	%r1901, %r655;
	mov.u32 	%r1886, %r1897;
	mov.u32 	%r1899, %r1898;
$L__BB4_156:
	st.global.f32 	[%rd64], %f138;
	add.s32 	%r1895, %r1895, 2;
	add.s64 	%rd65, %rd65, 8;
	add.s64 	%rd64, %rd64, 8;
	add.s64 	%rd63, %rd63, 8;
	bra.uni 	$L__BB4_151;
$L__BB4_157:
	ld.global.f32 	%f87, [%rd13+516];
	ld.global.f32 	%f88, [%rd14+516];
	add.f32 	%f89, %f87, %f88;
	mul.f32 	%f90, %f89, 0f3F000000;
	mul.f32 	%f91, %f90, 0f3F666666;
	st.global.f32 	[%rd12], %f91;
	mov.b32 	%r1510, 0;
	st.global.v2.u32 	[%rd12+4], {%r1510, %r1510};
	ld.global.f32 	%f92, [%rd13+532];
	ld.global.f32 	%f93, [%rd14+532];
	add.f32 	%f94, %f92, %f93;
	shr.u32 	%r1511, %r1901, 2;
	xor.b32  	%r1512, %r1511, %r1901;
	shl.b32 	%r1513, %r1897, 4;
	shl.b32 	%r1514, %r1512, 1;
	xor.b32  	%r1515, %r1514, %r1513;
	xor.b32  	%r1516, %r1515, %r1512;
	xor.b32  	%r1517, %r1516, %r1897;
	add.s32 	%r1518, %r1896, %r1517;
	add.s32 	%r1519, %r1518, 362437;
	cvt.rn.f32.u32 	%f95, %r1519;
	fma.rn.f32 	%f96, %f95, 0f2F800000, 0f2F000000;
	add.f32 	%f97, %f96, 0fBF000000;
	mul.f32 	%f98, %f97, 0f3DCCCCCD;
	fma.rn.f32 	%f99, %f94, 0f3F000000, %f98;
	max.f32 	%f100, %f99, 0f00000000;
	st.global.f32 	[%rd12+16], %f100;
	ld.global.f32 	%f101, [%rd13+536];
	ld.global.f32 	%f102, [%rd14+536];
	add.f32 	%f103, %f101, %f102;
	shr.u32 	%r1520, %r1900, 2;
	xor.b32  	%r1521, %r1520, %r1900;
	shl.b32 	%r1522, %r1517, 4;
	shl.b32 	%r1523, %r1521, 1;
	xor.b32  	%r1524, %r1523, %r1522;
	xor.b32  	%r1525, %r1524, %r1521;
	xor.b32  	%r1526, %r1525, %r1517;
	add.s32 	%r1527, %r1896, %r1526;
	add.s32 	%r1528, %r1527, 724874;
	cvt.rn.f32.u32 	%f104, %r1528;
	fma.rn.f32 	%f105, %f104, 0f2F800000, 0f2F000000;
	add.f32 	%f106, %f105, 0fBF000000;
	mul.f32 	%f107, %f106, 0f3DCCCCCD;
	fma.rn.f32 	%f108, %f103, 0f3F000000, %f107;
	max.f32 	%f109, %f108, 0f00000000;
	st.global.f32 	[%rd12+20], %f109;
	ld.global.f32 	%f110, [%rd13+540];
	ld.global.f32 	%f111, [%rd14+540];
	add.f32 	%f112, %f110, %f111;
	shr.u32 	%r1529, %r1899, 2;
	xor.b32  	%r1530, %r1529, %r1899;
	shl.b32 	%r1531, %r1526, 4;
	shl.b32 	%r1532, %r1530, 1;
	xor.b32  	%r1533, %r1532, %r1531;
	xor.b32  	%r1534, %r1533, %r1530;
	xor.b32  	%r1535, %r1534, %r1526;
	add.s32 	%r1536, %r1896, %r1535;
	add.s32 	%r1537, %r1536, 1087311;
	cvt.rn.f32.u32 	%f113, %r1537;
	fma.rn.f32 	%f114, %f113, 0f2F800000, 0f2F000000;
	add.f32 	%f115, %f114, 0fBF000000;
	mul.f32 	%f116, %f115, 0f3DCCCCCD;
	fma.rn.f32 	%f117, %f112, 0f3F000000, %f116;
	max.f32 	%f118, %f117, 0f00000000;
	st.global.f32 	[%rd12+24], %f118;
	ld.global.f32 	%f119, [%rd13+544];
	ld.global.f32 	%f120, [%rd14+544];
	add.f32 	%f121, %f119, %f120;
	shr.u32 	%r1538, %r1898, 2;
	xor.b32  	%r1539, %r1538, %r1898;
	shl.b32 	%r1540, %r1535, 4;
	shl.b32 	%r1541, %r1539, 1;
	xor.b32  	%r1542, %r1541, %r1540;
	xor.b32  	%r1543, %r1542, %r1539;
	xor.b32  	%r1544, %r1543, %r1535;
	add.s32 	%r1545, %r1896, %r1544;
	add.s32 	%r1546, %r1545, 1449748;
	cvt.rn.f32.u32 	%f122, %r1546;
	fma.rn.f32 	%f123, %f122, 0f2F800000, 0f2F000000;
	add.f32 	%f124, %f123, 0fBF000000;
	mul.f32 	%f125, %f124, 0f3DCCCCCD;
	fma.rn.f32 	%f126, %f121, 0f3F000000, %f125;
	max.f32 	%f127, %f126, 0f00000000;
	st.global.f32 	[%rd12+28], %f127;
	ld.global.f32 	%f128, [%rd13+548];
	ld.global.f32 	%f129, [%rd14+548];
	add.f32 	%f130, %f128, %f129;
	shr.u32 	%r1547, %r1897, 2;
	xor.b32  	%r1548, %r1547, %r1897;
	shl.b32 	%r1549, %r1544, 4;
	shl.b32 	%r1550, %r1548, 1;
	xor.b32  	%r1551, %r1550, %r1549;
	xor.b32  	%r1552, %r1551, %r1548;
	xor.b32  	%r1553, %r1552, %r1544;
	add.s32 	%r1554, %r1896, %r1553;
	add.s32 	%r1555, %r1554, 1812185;
	cvt.rn.f32.u32 	%f131, %r1555;
	fma.rn.f32 	%f132, %f131, 0f2F800000, 0f2F000000;
	add.f32 	%f133, %f132, 0fBF000000;
	mul.f32 	%f134, %f133, 0f3DCCCCCD;
	fma.rn.f32 	%f135, %f130, 0f3F000000, %f134;
	max.f32 	%f136, %f135, 0f00000000;
	st.global.f32 	[%rd12+32], %f136;
	mov.b32 	%r1908, 1;
$L__BB4_158:
	cvt.u32.u64 	%r1556, %rd4;
	setp.ne.s32 	%p168, %r1556, 0;
	st.global.u32 	[%rd12+12], %r1908;
	@%p168 bra 	$L__BB4_160;
	add.s32 	%r1557, %r2, 1;
	st.global.u32 	[%rd2+508], %r1557;
$L__BB4_160:
	ret;

}
	// .globl	ve_swarm_feature_importance
.visible .entry ve_swarm_feature_importance(
	.param .u64 .ptr .align 1 ve_swarm_feature_importance_param_0,
	.param .u64 .ptr .align 1 ve_swarm_feature_importance_param_1,
	.param .u64 .ptr .align 1 ve_swarm_feature_importance_param_2,
	.param .u64 .ptr .align 1 ve_swarm_feature_importance_param_3
)
{
	.reg .pred 	%p<34>;
	.reg .b32 	%r<76>;
	.reg .b32 	%f<262>;
	.reg .b64 	%rd<15>;

	ld.param.u64 	%rd6, [ve_swarm_feature_importance_param_0];
	ld.param.u64 	%rd3, [ve_swarm_feature_importance_param_1];
	ld.param.u64 	%rd4, [ve_swarm_feature_importance_param_2];
	ld.param.u64 	%rd5, [ve_swarm_feature_importance_param_3];
	cvta.to.global.u64 	%rd1, %rd6;
	mov.u32 	%r3, %ctaid.x;
	mov.u32 	%r4, %ntid.x;
	mov.u32 	%r5, %tid.x;
	mad.lo.s32 	%r1, %r3, %r4, %r5;
	setp.gt.s32 	%p1, %r1, 124;
	@%p1 bra 	$L__BB5_98;
	shr.s32 	%r6, %r1, 31;
	shr.u32 	%r7, %r6, 27;
	add.s32 	%r8, %r1, %r7;
	shr.s32 	%r9, %r8, 5;
	mul.wide.s32 	%rd7, %r9, 4;
	add.s64 	%rd2, %rd1, %rd7;
	and.b32  	%r10, %r1, 31;
	mov.b32 	%r11, 1;
	shl.b32 	%r2, %r11, %r10;
	ld.global.nc.u32 	%r12, [%rd2];
	and.b32  	%r13, %r12, %r2;
	setp.ne.s32 	%p2, %r13, 0;
	@%p2 bra 	$L__BB5_3;
	ld.global.nc.f32 	%f198, [%rd1+516];
	mov.f32 	%f201, 0f00000000;
	bra.uni 	$L__BB5_4;
$L__BB5_3:
	ld.global.nc.f32 	%f198, [%rd1+516];
	add.f32 	%f201, %f198, 0f00000000;
$L__BB5_4:
	ld.global.nc.u32 	%r14, [%rd2+560];
	and.b32  	%r15, %r14, %r2;
	setp.ne.s32 	%p3, %r15, 0;
	@%p3 bra 	$L__BB5_6;
	ld.global.nc.f32 	%f200, [%rd1+1076];
	bra.uni 	$L__BB5_7;
$L__BB5_6:
	ld.global.nc.f32 	%f200, [%rd1+1076];
	add.f32 	%f201, %f201, %f200;
$L__BB5_7:
	add.f32 	%f192, %f198, 0f00000000;
	add.f32 	%f11, %f192, %f200;
	ld.global.nc.u32 	%r16, [%rd2+1120];
	and.b32  	%r17, %r16, %r2;
	setp.ne.s32 	%p4, %r17, 0;
	@%p4 bra 	$L__BB5_9;
	ld.global.nc.f32 	%f202, [%rd1+1636];
	bra.uni 	$L__BB5_10;
$L__BB5_9:
	ld.global.nc.f32 	%f202, [%rd1+1636];
	add.f32 	%f201, %f201, %f202;
$L__BB5_10:
	add.f32 	%f17, %f11, %f202;
	ld.global.nc.u32 	%r18, [%rd2+1680];
	and.b32  	%r19, %r18, %r2;
	setp.ne.s32 	%p5, %r19, 0;
	@%p5 bra 	$L__BB5_12;
	ld.global.nc.f32 	%f204, [%rd1+2196];
	bra.uni 	$L__BB5_13;
$L__BB5_12:
	ld.global.nc.f32 	%f204, [%rd1+2196];
	add.f32 	%f201, %f201, %f204;
$L__BB5_13:
	add.f32 	%f23, %f17, %f204;
	ld.global.nc.u32 	%r20, [%rd2+2240];
	and.b32  	%r21, %r20, %r2;
	setp.ne.s32 	%p6, %r21, 0;
	@%p6 bra 	$L__BB5_15;
	ld.global.nc.f32 	%f206, [%rd1+2756];
	bra.uni 	$L__BB5_16;
$L__BB5_15:
	ld.global.nc.f32 	%f206, [%rd1+2756];
	add.f32 	%f201, %f201, %f206;
$L__BB5_16:
	add.f32 	%f29, %f23, %f206;
	ld.global.nc.u32 	%r22, [%rd2+2800];
	and.b32  	%r23, %r22, %r2;
	setp.ne.s32 	%p7, %r23, 0;
	@%p7 bra 	$L__BB5_18;
	ld.global.nc.f32 	%f208, [%rd1+3316];
	bra.uni 	$L__BB5_19;
$L__BB5_18:
	ld.global.nc.f32 	%f208, [%rd1+3316];
	add.f32 	%f201, %f201, %f208;
$L__BB5_19:
	add.f32 	%f35, %f29, %f208;
	ld.global.nc.u32 	%r24, [%rd2+3360];
	and.b32  	%r25, %r24, %r2;
	setp.ne.s32 	%p8, %r25, 0;
	@%p8 bra 	$L__BB5_21;
	ld.global.nc.f32 	%f210, [%rd1+3876];
	bra.uni 	$L__BB5_22;
$L__BB5_21:
	ld.global.nc.f32 	%f210, [%rd1+3876];
	add.f32 	%f201, %f201, %f210;
$L__BB5_22:
	add.f32 	%f41, %f35, %f210;
	ld.global.nc.u32 	%r26, [%rd2+3920];
	and.b32  	%r27, %r26, %r2;
	setp.ne.s32 	%p9, %r27, 0;
	@%p9 bra 	$L__BB5_24;
	ld.global.nc.f32 	%f212, [%rd1+4436];
	bra.uni 	$L__BB5_25;
$L__BB5_24:
	ld.global.nc.f32 	%f212, [%rd1+4436];
	add.f32 	%f201, %f201, %f212;
$L__BB5_25:
	add.f32 	%f47, %f41, %f212;
	ld.global.nc.u32 	%r28, [%rd2+4480];
	and.b32  	%r29, %r28, %r2;
	setp.ne.s32 	%p10, %r29, 0;
	@%p10 bra 	$L__BB5_27;
	ld.global.nc.f32 	%f214, [%rd1+4996];
	bra.uni 	$L__BB5_28;
$L__BB5_27:
	ld.global.nc.f32 	%f214, [%rd1+4996];
	add.f32 	%f201, %f201, %f214;
$L__BB5_28:
	add.f32 	%f53, %f47, %f214;
	ld.global.nc.u32 	%r30, [%rd2+5040];
	and.b32  	%r31, %r30, %r2;
	setp.ne.s32 	%p11, %r31, 0;
	@%p11 bra 	$L__BB5_30;
	ld.global.nc.f32 	%f216, [%rd1+5556];
	bra.uni 	$L__BB5_31;
$L__BB5_30:
	ld.global.nc.f32 	%f216, [%rd1+5556];
	add.f32 	%f201, %f201, %f216;
$L__BB5_31:
	add.f32 	%f59, %f53, %f216;
	ld.global.nc.u32 	%r32, [%rd2+5600];
	and.b32  	%r33, %r32, %r2;
	setp.ne.s32 	%p12, %r33, 0;
	@%p12 bra 	$L__BB5_33;
	ld.global.nc.f32 	%f218, [%rd1+6116];
	bra.uni 	$L__BB5_34;
$L__BB5_33:
	ld.global.nc.f32 	%f218, [%rd1+6116];
	add.f32 	%f201, %f201, %f218;
$L__BB5_34:
	add.f32 	%f65, %f59, %f218;
	ld.global.nc.u32 	%r34, [%rd2+6160];
	and.b32  	%r35, %r34, %r2;
	setp.ne.s32 	%p13, %r35, 0;
	@%p13 bra 	$L__BB5_36;
	ld.global.nc.f32 	%f220, [%rd1+6676];
	bra.uni 	$L__BB5_37;
$L__BB5_36:
	ld.global.nc.f32 	%f220, [%rd1+6676];
	add.f32 	%f201, %f201, %f220;
$L__BB5_37:
	add.f32 	%f71, %f65, %f220;
	ld.global.nc.u32 	%r36, [%rd2+6720];
	and.b32  	%r37, %r36, %r2;
	setp.ne.s32 	%p14, %r37, 0;
	@%p14 bra 	$L__BB5_39;
	ld.global.nc.f32 	%f222, [%rd1+7236];
	bra.uni 	$L__BB5_40;
$L__BB5_39:
	ld.global.nc.f32 	%f222, [%rd1+7236];
	add.f32 	%f201, %f201, %f222;
$L__BB5_40:
	add.f32 	%f77, %f71, %f222;
	ld.global.nc.u32 	%r38, [%rd2+7280];
	and.b32  	%r39, %r38, %r2;
	setp.ne.s32 	%p15, %r39, 0;
	@%p15 bra 	$L__BB5_42;
	ld.global.nc.f32 	%f224, [%rd1+7796];
	bra.uni 	$L__BB5_43;
$L__BB5_42:
	ld.global.nc.f32 	%f224, [%rd1+7796];
	add.f32 	%f201, %f201, %f224;
$L__BB5_43:
	add.f32 	%f83, %f77, %f224;
	ld.global.nc.u32 	%r40, [%rd2+7840];
	and.b32  	%r41, %r40, %r2;
	setp.ne.s32 	%p16, %r41, 0;
	@%p16 bra 	$L__BB5_45;
	ld.global.nc.f32 	%f226, [%rd1+8356];
	bra.uni 	$L__BB5_46;
$L__BB5_45:
	ld.global.nc.f32 	%f226, [%rd1+8356];
	add.f32 	%f201, %f201, %f226;
$L__BB5_46:
	add.f32 	%f89, %f83, %f226;
	ld.global.nc.u32 	%r42, [%rd2+8400];
	and.b32  	%r43, %r42, %r2;
	setp.ne.s32 	%p17, %r43, 0;
	@%p17 bra 	$L__BB5_48;
	ld.global.nc.f32 	%f228, [%rd1+8916];
	bra.uni 	$L__BB5_49;
$L__BB5_48:
	ld.global.nc.f32 	%f228, [%rd1+8916];
	add.f32 	%f201, %f201, %f228;
$L__BB5_49:
	add.f32 	%f95, %f89, %f228;
	ld.global.nc.u32 	%r44, [%rd2+8960];
	and.b32  	%r45, %r44, %r2;
	setp.ne.s32 	%p18, %r45, 0;
	@%p18 bra 	$L__BB5_51;
	ld.global.nc.f32 	%f230, [%rd1+9476];
	bra.uni 	$L__BB5_52;
$L__BB5_51:
	ld.global.nc.f32 	%f230, [%rd1+9476];
	add.f32 	%f201, %f201, %f230;
$L__BB5_52:
	add.f32 	%f101, %f95, %f230;
	ld.global.nc.u32 	%r46, [%rd2+9520];
	and.b32  	%r47, %r46, %r2;
	setp.ne.s32 	%p19, %r47, 0;
	@%p19 bra 	$L__BB5_54;
	ld.global.nc.f32 	%f232, [%rd1+10036];
	bra.uni 	$L__BB5_55;
$L__BB5_54:
	ld.global.nc.f32 	%f232, [%rd1+10036];
	add.f32 	%f201, %f201, %f232;
$L__BB5_55:
	add.f32 	%f107, %f101, %f232;
	ld.global.nc.u32 	%r48, [%rd2+10080];
	and.b32  	%r49, %r48, %r2;
	setp.ne.s32 	%p20, %r49, 0;
	@%p20 bra 	$L__BB5_57;
	ld.global.nc.f32 	%f234, [%rd1+10596];
	bra.uni 	$L__BB5_58;
$L__BB5_57:
	ld.global.nc.f32 	%f234, [%rd1+10596];
	add.f32 	%f201, %f201, %f234;
$L__BB5_58:
	add.f32 	%f113, %f107, %f234;
	ld.global.nc.u32 	%r50, [%rd2+10640];
	and.b32  	%r51, %r50, %r2;
	setp.ne.s32 	%p21, %r51, 0;
	@%p21 bra 	$L__BB5_60;
	ld.global.nc.f32 	%f236, [%rd1+11156];
	bra.uni 	$L__BB5_61;
$L__BB5_60:
	ld.global.nc.f32 	%f236, [%rd1+11156];
	add.f32 	%f201, %f201, %f236;
$L__BB5_61:
	add.f32 	%f119, %f113, %f236;
	ld.global.nc.u32 	%r52, [%rd2+11200];
	and.b32  	%r53, %r52, %r2;
	setp.ne.s32 	%p22, %r53, 0;
	@%p22 bra 	$L__BB5_63;
	ld.global.nc.f32 	%f238, [%rd1+11716];
	bra.uni 	$L__BB5_64;
$L__BB5_63:
	ld.global.nc.f32 	%f238, [%rd1+11716];
	add.f32 	%f201, %f201, %f238;
$L__BB5_64:
	add.f32 	%f125, %f119, %f238;
	ld.global.nc.u32 	%r54, [%rd2+11760];
	and.b32  	%r55, %r54, %r2;
	setp.ne.s32 	%p23, %r55, 0;
	@%p23 bra 	$L__BB5_66;
	ld.global.nc.f32 	%f240, [%rd1+12276];
	bra.uni 	$L__BB5_67;
$L__BB5_66:
	ld.global.nc.f32 	%f240, [%rd1+12276];
	add.f32 	%f201, %f201, %f240;
$L__BB5_67:
	add.f32 	%f131, %f125, %f240;
	ld.global.nc.u32 	%r56, [%rd2+12320];
	and.b32  	%r57, %r56, %r2;
	setp.ne.s32 	%p24, %r57, 0;
	@%p24 bra 	$L__BB5_69;
	ld.global.nc.f32 	%f242, [%rd1+12836];
	bra.uni 	$L__BB5_70;
$L__BB5_69:
	ld.global.nc.f32 	%f242, [%rd1+12836];
	add.f32 	%f201, %f201, %f242;
$L__BB5_70:
	add.f32 	%f137, %f131, %f242;
	ld.global.nc.u32 	%r58, [%rd2+12880];
	and.b32  	%r59, %r58, %r2;
	setp.ne.s32 	%p25, %r59, 0;
	@%p25 bra 	$L__BB5_72;
	ld.global.nc.f32 	%f244, [%rd1+13396];
	bra.uni 	$L__BB5_73;
$L__BB5_72:
	ld.global.nc.f32 	%f244, [%rd1+13396];
	add.f32 	%f201, %f201, %f244;
$L__BB5_73:
	add.f32 	%f143, %f137, %f244;
	ld.global.nc.u32 	%r60, [%rd2+13440];
	and.b32  	%r61, %r60, %r2;
	setp.ne.s32 	%p26, %r61, 0;
	@%p26 bra 	$L__BB5_75;
	ld.global.nc.f32 	%f246, [%rd1+13956];
	bra.uni 	$L__BB5_76;
$L__BB5_75:
	ld.global.nc.f32 	%f246, [%rd1+13956];
	add.f32 	%f201, %f201, %f246;
$L__BB5_76:
	add.f32 	%f149, %f143, %f246;
	ld.global.nc.u32 	%r62, [%rd2+14000];
	and.b32  	%r63, %r62, %r2;
	setp.ne.s32 	%p27, %r63, 0;
	@%p27 bra 	$L__BB5_78;
	ld.global.nc.f32 	%f248, [%rd1+14516];
	bra.uni 	$L__BB5_79;
$L__BB5_78:
	ld.global.nc.f32 	%f248, [%rd1+14516];
	add.f32 	%f201, %f201, %f248;
$L__BB5_79:
	add.f32 	%f155, %f149, %f248;
	ld.global.nc.u32 	%r64, [%rd2+14560];
	and.b32  	%r65, %r64, %r2;
	setp.ne.s32 	%p28, %r65, 0;
	@%p28 bra 	$L__BB5_81;
	ld.global.nc.f32 	%f250, [%rd1+15076];
	bra.uni 	$L__BB5_82;
$L__BB5_81:
	ld.global.nc.f32 	%f250, [%rd1+15076];
	add.f32 	%f201, %f201, %f250;
$L__BB5_82:
	add.f32 	%f161, %f155, %f250;
	ld.global.nc.u32 	%r66, [%rd2+15120];
	and.b32  	%r67, %r66, %r2;
	setp.ne.s32 	%p29, %r67, 0;
	@%p29 bra 	$L__BB5_84;
	ld.global.nc.f32 	%f252, [%rd1+15636];
	bra.uni 	$L__BB5_85;
$L__BB5_84:
	ld.global.nc.f32 	%f252, [%rd1+15636];
	add.f32 	%f201, %f201, %f252;
$L__BB5_85:
	add.f32 	%f167, %f161, %f252;
	ld.global.nc.u32 	%r68, [%rd2+15680];
	and.b32  	%r69, %r68, %r2;
	setp.ne.s32 	%p30, %r69, 0;
	@%p30 bra 	$L__BB5_87;
	ld.global.nc.f32 	%f254, [%rd1+16196];
	bra.uni 	$L__BB5_88;
$L__BB5_87:
	ld.global.nc.f32 	%f254, [%rd1+16196];
	add.f32 	%f201, %f201, %f254;
$L__BB5_88:
	add.f32 	%f173, %f167, %f254;
	ld.global.nc.u32 	%r70, [%rd2+16240];
	and.b32  	%r71, %r70, %r2;
	setp.ne.s32 	%p31, %r71, 0;
	@%p31 bra 	$L__BB5_90;
	ld.global.nc.f32 	%f256, [%rd1+16756];
	bra.uni 	$L__BB5_91;
$L__BB5_90:
	ld.global.nc.f32 	%f256, [%rd1+16756];
	add.f32 	%f201, %f201, %f256;
$L__BB5_91:
	add.f32 	%f179, %f173, %f256;
	ld.global.nc.u32 	%r72, [%rd2+16800];
	and.b32  	%r73, %r72, %r2;
	setp.ne.s32 	%p32, %r73, 0;
	@%p32 bra 	$L__BB5_93;
	ld.global.nc.f32 	%f258, [%rd1+17316];
	bra.uni 	$L__BB5_94;
$L__BB5_93:
	ld.global.nc.f32 	%f258, [%rd1+17316];
	add.f32 	%f201, %f201, %f258;
$L__BB5_94:
	add.f32 	%f185, %f179, %f258;
	ld.global.nc.u32 	%r74, [%rd2+17360];
	and.b32  	%r75, %r74, %r2;
	setp.ne.s32 	%p33, %r75, 0;
	@%p33 bra 	$L__BB5_96;
	ld.global.nc.f32 	%f260, [%rd1+17876];
	bra.uni 	$L__BB5_97;
$L__BB5_96:
	ld.global.nc.f32 	%f260, [%rd1+17876];
	add.f32 	%f201, %f201, %f260;
$L__BB5_97:
	add.f32 	%f193, %f185, %f260;
	max.f32 	%f194, %f193, 0f358637BD;
	div.rn.f32 	%f195, %f201, %f194;
	cvta.to.global.u64 	%rd8, %rd3;
	mul.wide.s32 	%rd9, %r1, 4;
	add.s64 	%rd10, %rd8, %rd9;
	ld.global.nc.f32 	%f196, [%rd10];
	mul.f32 	%f197, %f195, %f196;
	cvta.to.global.u64 	%rd11, %rd4;
	add.s64 	%rd12, %rd11, %rd9;
	st.global.f32 	[%rd12], %f197;
	cvta.to.global.u64 	%rd13, %rd5;
	add.s64 	%rd14, %rd13, %rd9;
	st.global.f32 	[%rd14], %f195;
$L__BB5_98:
	ret;

}
	// .globl	ve_swarm_batch_predict
.visible .entry ve_swarm_batch_predict(
	.param .u64 .ptr .align 1 ve_swarm_batch_predict_param_0,
	.param .u64 .ptr .align 1 ve_swarm_batch_predict_param_1,
	.param .u64 .ptr .align 1 ve_swarm_batch_predict_param_2,
	.param .u64 .ptr .align 1 ve_swarm_batch_predict_param_3,
	.param .u64 .ptr .align 1 ve_swarm_batch_predict_param_4,
	.param .u64 .ptr .align 1 ve_swarm_batch_predict_param_5,
	.param .u64 .ptr .align 1 ve_swarm_batch_predict_param_6,
	.param .u64 .ptr .align 1 ve_swarm_batch_predict_param_7,
	.param .u64 .ptr .align 1 ve_swarm_batch_predict_param_8,
	.param .u32 ve_swarm_batch_predict_param_9
)
{
	.reg .pred 	%p<17>;
	.reg .b32 	%r<47>;
	.reg .b32 	%f<297>;
	.reg .b64 	%rd<49>;

	ld.param.u64 	%rd13, [ve_swarm_batch_predict_param_0];
	ld.param.u64 	%rd14, [ve_swarm_batch_predict_param_1];
	ld.param.u64 	%rd15, [ve_swarm_batch_predict_param_2];
	ld.param.u64 	%rd9, [ve_swarm_batch_predict_param_5];
	ld.param.u64 	%rd10, [ve_swarm_batch_predict_param_6];
	ld.param.u64 	%rd11, [ve_swarm_batch_predict_param_7];
	ld.param.u64 	%rd12, [ve_swarm_batch_predict_param_8];
	ld.param.u32 	%r9, [ve_swarm_batch_predict_param_9];
	cvta.to.global.u64 	%rd1, %rd14;
	cvta.to.global.u64 	%rd2, %rd15;
	cvta.to.global.u64 	%rd3, %rd13;
	mov.u32 	%r1, %ctaid.x;
	mov.u32 	%r2, %tid.x;
	and.b32  	%r3, %r2, 31;
	setp.ge.s32 	%p1, %r1, %r9;
	@%p1 bra 	$L__BB6_16;
	mul.wide.u32 	%rd16, %r3, 560;
	add.s64 	%rd4, %rd3, %rd16;
	add.s64 	%rd5, %rd4, 16;
	mov.f32 	%f294, 0f00000000;
	mov.b32 	%r46, 0;
$L__BB6_2:
	shr.u32 	%r11, %r46, 5;
	mul.wide.u32 	%rd17, %r11, 4;
	add.s64 	%rd18, %rd4, %rd17;
	ld.global.nc.u32 	%r5, [%rd18];
	and.b32  	%r12, %r46, 28;
	shr.u32 	%r13, %r5, %r12;
	and.b32  	%r14, %r13, 1;
	setp.eq.b32 	%p2, %r14, 1;
	not.pred 	%p3, %p2;
	@%p3 bra 	$L__BB6_4;
	mad.lo.s32 	%r15, %r1, 125, %r46;
	mul.wide.u32 	%rd19, %r15, 4;
	add.s64 	%rd20, %rd2, %rd19;
	ld.global.nc.f32 	%f13, [%rd20];
	mul.wide.u32 	%rd21, %r46, 4;
	add.s64 	%rd22, %rd4, %rd21;
	ld.global.nc.f32 	%f14, [%rd22+16];
	mul.f32 	%f15, %f13, %f14;
	add.s64 	%rd23, %rd1, %rd21;
	ld.global.nc.f32 	%f16, [%rd23];
	add.f32 	%f17, %f16, 0f3F800000;
	fma.rn.f32 	%f294, %f15, %f17, %f294;
$L__BB6_4:
	add.s32 	%r6, %r46, 1;
	setp.eq.s32 	%p4, %r6, 125;
	@%p4 bra 	$L__BB6_12;
	and.b32  	%r16, %r6, 29;
	shr.u32 	%r17, %r5, %r16;
	and.b32  	%r18, %r17, 1;
	setp.eq.b32 	%p5, %r18, 1;
	not.pred 	%p6, %p5;
	mul.lo.s32 	%r19, %r1, 125;
	cvt.u64.u32 	%rd24, %r19;
	cvt.u64.u32 	%rd6, %r46;
	add.s64 	%rd25, %rd6, %rd24;
	shl.b64 	%rd26, %rd25, 2;
	add.s64 	%rd7, %rd2, %rd26;
	@%p6 bra 	$L__BB6_7;
	ld.global.nc.f32 	%f18, [%rd7+4];
	shl.b64 	%rd27, %rd6, 2;
	add.s64 	%rd28, %rd5, %rd27;
	ld.global.nc.f32 	%f19, [%rd28+4];
	mul.f32 	%f20, %f18, %f19;
	add.s64 	%rd29, %rd1, %rd27;
	ld.global.nc.f32 	%f21, [%rd29+4];
	add.f32 	%f22, %f21, 0f3F800000;
	fma.rn.f32 	%f294, %f20, %f22, %f294;
$L__BB6_7:
	add.s32 	%r20, %r46, 2;
	and.b32  	%r21, %r20, 30;
	shr.u32 	%r22, %r5, %r21;
	and.b32  	%r23, %r22, 1;
	setp.eq.b32 	%p7, %r23, 1;
	not.pred 	%p8, %p7;
	@%p8 bra 	$L__BB6_9;
	ld.global.nc.f32 	%f23, [%rd7+8];
	shl.b64 	%rd30, %rd6, 2;
	add.s64 	%rd31, %rd5, %rd30;
	ld.global.nc.f32 	%f24, [%rd31+8];
	mul.f32 	%f25, %f23, %f24;
	add.s64 	%rd32, %rd1, %rd30;
	ld.global.nc.f32 	%f26, [%rd32+8];
	add.f32 	%f27, %f26, 0f3F800000;
	fma.rn.f32 	%f294, %f25, %f27, %f294;
$L__BB6_9:
	add.s32 	%r24, %r46, 3;
	and.b32  	%r25, %r24, 31;
	shr.u32 	%r26, %r5, %r25;
	and.b32  	%r27, %r26, 1;
	setp.eq.b32 	%p9, %r27, 1;
	not.pred 	%p10, %p9;
	@%p10 bra 	$L__BB6_11;
	ld.global.nc.f32 	%f28, [%rd7+12];
	shl.b64 	%rd33, %rd6, 2;
	add.s64 	%rd34, %rd5, %rd33;
	ld.global.nc.f32 	%f29, [%rd34+12];
	mul.f32 	%f30, %f28, %f29;
	add.s64 	%rd35, %rd1, %rd33;
	ld.global.nc.f32 	%f31, [%rd35+12];
	add.f32 	%f32, %f31, 0f3F800000;
	fma.rn.f32 	%f294, %f30, %f32, %f294;
$L__BB6_11:
	add.s32 	%r46, %r46, 4;
	bra.uni 	$L__BB6_2;
$L__BB6_12:
	ld.global.nc.u32 	%r28, [%rd4];
	popc.b32 	%r29, %r28;
	ld.global.nc.u32 	%r30, [%rd4+4];
	popc.b32 	%r31, %r30;
	add.s32 	%r32, %r31, %r29;
	ld.global.nc.u32 	%r33, [%rd4+8];
	popc.b32 	%r34, %r33;
	add.s32 	%r35, %r32, %r34;
	ld.global.nc.u32 	%r36, [%rd4+12];
	and.b32  	%r37, %r36, 8191;
	popc.b32 	%r38, %r37;
	add.s32 	%r8, %r35, %r38;
	setp.eq.s32 	%p11, %r8, 0;
	@%p11 bra 	$L__BB6_14;
	cvt.rn.f32.u32 	%f33, %r8;
	sqrt.rn.f32 	%f34, %f33;
	div.rn.f32 	%f294, %f294, %f34;
$L__BB6_14:
	ld.param.u64 	%rd48, [ve_swarm_batch_predict_param_3];
	shl.b32 	%r39, %r1, 6;
	cvta.to.global.u64 	%rd36, %rd48;
	mul.wide.u32 	%rd37, %r39, 4;
	add.s64 	%rd38, %rd36, %rd37;
	ld.global.nc.f32 	%f35, [%rd38];
	add.f32 	%f36, %f35, 0f00000000;
	ld.global.nc.f32 	%f37, [%rd38+4];
	add.f32 	%f38, %f36, %f37;
	ld.global.nc.f32 	%f39, [%rd38+8];
	add.f32 	%f40, %f38, %f39;
	ld.global.nc.f32 	%f41, [%rd38+12];
	add.f32 	%f42, %f40, %f41;
	ld.global.nc.f32 	%f43, [%rd38+16];
	add.f32 	%f44, %f42, %f43;
	ld.global.nc.f32 	%f45, [%rd38+20];
	add.f32 	%f46, %f44, %f45;
	ld.global.nc.f32 	%f47, [%rd38+24];
	add.f32 	%f48, %f46, %f47;
	ld.global.nc.f32 	%f49, [%rd38+28];
	add.f32 	%f50, %f48, %f49;
	ld.global.nc.f32 	%f51, [%rd38+32];
	add.f32 	%f52, %f50, %f51;
	ld.global.nc.f32 	%f53, [%rd38+36];
	add.f32 	%f54, %f52, %f53;
	ld.global.nc.f32 	%f55, [%rd38+40];
	add.f32 	%f56, %f54, %f55;
	ld.global.nc.f32 	%f57, [%rd38+44];
	add.f32 	%f58, %f56, %f57;
	ld.global.nc.f32 	%f59, [%rd38+48];
	add.f32 	%f60, %f58, %f59;
	ld.global.nc.f32 	%f61, [%rd38+52];
	add.f32 	%f62, %f60, %f61;
	ld.global.nc.f32 	%f63, [%rd38+56];
	add.f32 	%f64, %f62, %f63;
	ld.global.nc.f32 	%f65, [%rd38+60];
	add.f32 	%f66, %f64, %f65;
	fma.rn.f32 	%f67, %f66, 0f3E99999A, %f294;
	fma.rn.f32 	%f68, %f67, 0fBBBB989D, 0f3F000000;
	cvt.sat.f32.f32 	%f69, %f68;
	mov.f32 	%f70, 0f4B400001;
	mov.f32 	%f71, 0f437C0000;
	fma.rm.f32 	%f72, %f69, %f71, %f70;
	add.f32 	%f73, %f72, 0fCB40007F;
	neg.f32 	%f74, %f73;
	fma.rn.f32 	%f75, %f67, 0fBFB8AA3B, %f74;
	fma.rn.f32 	%f76, %f67, 0fB2A57060, %f75;
	mov.b32 	%r40, %f72;
	shl.b32 	%r41, %r40, 23;
	mov.b32 	%f77, %r41;
	ex2.approx.ftz.f32 	%f78, %f76;
	fma.rn.f32 	%f79, %f78, %f77, 0f3F800000;
	rcp.rn.f32 	%f80, %f79;
	add.f32 	%f81, %f80, 0fBF000000;
	abs.f32 	%f82, %f81;
	add.f32 	%f83, %f82, %f82;
	ld.global.nc.f32 	%f84, [%rd4+516];
	mul.f32 	%f85, %f84, %f83;
	shl.b32 	%r42, %r2, 2;
	and.b32  	%r43, %r42, 124;
	mov.u32 	%r44, smem;
	add.s32 	%r45, %r44, %r43;
	st.shared.f32 	[%r45], %f80;
	st.shared.f32 	[%r45+128], %f85;
	bar.sync 	0;
	setp.ne.s32 	%p12, %r2, 0;
	@%p12 bra 	$L__BB6_16;
	ld.global.nc.f32 	%f86, [%rd3+516];
	ld.shared.v4.f32 	{%f87, %f88, %f89, %f90}, [smem+128];
	mul.f32 	%f91, %f86, %f87;
	ld.shared.v4.f32 	{%f92, %f93, %f94, %f95}, [smem];
	fma.rn.f32 	%f96, %f92, %f91, 0f00000000;
	add.f32 	%f97, %f91, 0f00000000;
	ld.global.nc.f32 	%f98, [%rd3+1076];
	mul.f32 	%f99, %f98, %f88;
	fma.rn.f32 	%f100, %f93, %f99, %f96;
	add.f32 	%f101, %f97, %f99;
	ld.global.nc.f32 	%f102, [%rd3+1636];
	mul.f32 	%f103, %f102, %f89;
	fma.rn.f32 	%f104, %f94, %f103, %f100;
	add.f32 	%f105, %f101, %f103;
	ld.global.nc.f32 	%f106, [%rd3+2196];
	mul.f32 	%f107, %f106, %f90;
	fma.rn.f32 	%f108, %f95, %f107, %f104;
	add.f32 	%f109, %f105, %f107;
	ld.global.nc.f32 	%f110, [%rd3+2756];
	ld.shared.v4.f32 	{%f111, %f112, %f113, %f114}, [smem+144];
	mul.f32 	%f115, %f110, %f111;
	ld.shared.v4.f32 	{%f116, %f117, %f118, %f119}, [smem+16];
	fma.rn.f32 	%f120, %f116, %f115, %f108;
	add.f32 	%f121, %f109, %f115;
	ld.global.nc.f32 	%f122, [%rd3+3316];
	mul.f32 	%f123, %f122, %f112;
	fma.rn.f32 	%f124, %f117, %f123, %f120;
	add.f32 	%f125, %f121, %f123;
	ld.global.nc.f32 	%f126, [%rd3+3876];
	mul.f32 	%f127, %f126, %f113;
	fma.rn.f32 	%f128, %f118, %f127, %f124;
	add.f32 	%f129, %f125, %f127;
	ld.global.nc.f32 	%f130, [%rd3+4436];
	mul.f32 	%f131, %f130, %f114;
	fma.rn.f32 	%f132, %f119, %f131, %f128;
	add.f32 	%f133, %f129, %f131;
	ld.global.nc.f32 	%f134, [%rd3+4996];
	ld.shared.v4.f32 	{%f135, %f136, %f137, %f138}, [smem+160];
	mul.f32 	%f139, %f134, %f135;
	ld.shared.v4.f32 	{%f140, %f141, %f142, %f143}, [smem+32];
	fma.rn.f32 	%f144, %f140, %f139, %f132;
	add.f32 	%f145, %f133, %f139;
	ld.global.nc.f32 	%f146, [%rd3+5556];
	mul.f32 	%f147, %f146, %f136;
	fma.rn.f32 	%f148, %f141, %f147, %f144;
	add.f32 	%f149, %f145, %f147;
	ld.global.nc.f32 	%f150, [%rd3+6116];
	mul.f32 	%f151, %f150, %f137;
	fma.rn.f32 	%f152, %f142, %f151, %f148;
	add.f32 	%f153, %f149, %f151;
	ld.global.nc.f32 	%f154, [%rd3+6676];
	mul.f32 	%f155, %f154, %f138;
	fma.rn.f32 	%f156, %f143, %f155, %f152;
	add.f32 	%f157, %f153, %f155;
	ld.global.nc.f32 	%f158, [%rd3+7236];
	ld.shared.v4.f32 	{%f159, %f160, %f161, %f162}, [smem+176];
	mul.f32 	%f163, %f158, %f159;
	ld.shared.v4.f32 	{%f164, %f165, %f166, %f167}, [smem+48];
	fma.rn.f32 	%f168, %f164, %f163, %f156;
	add.f32 	%f169, %f157, %f163;
	ld.global.nc.f32 	%f170, [%rd3+7796];
	mul.f32 	%f171, %f170, %f160;
	fma.rn.f32 	%f172, %f165, %f171, %f168;
	add.f32 	%f173, %f169, %f171;
	ld.global.nc.f32 	%f174, [%rd3+8356];
	mul.f32 	%f175, %f174, %f161;
	fma.rn.f32 	%f176, %f166, %f175, %f172;
	add.f32 	%f177, %f173, %f175;
	ld.global.nc.f32 	%f178, [%rd3+8916];
	mul.f32 	%f179, %f178, %f162;
	fma.rn.f32 	%f180, %f167, %f179, %f176;
	add.f32 	%f181, %f177, %f179;
	ld.global.nc.f32 	%f182, [%rd3+9476];
	ld.shared.v4.f32 	{%f183, %f184, %f185, %f186}, [smem+192];
	mul.f32 	%f187, %f182, %f183;
	ld.shared.v4.f32 	{%f188, %f189, %f190, %f191}, [smem+64];
	fma.rn.f32 	%f192, %f188, %f187, %f180;
	add.f32 	%f193, %f181, %f187;
	ld.global.nc.f32 	%f194, [%rd3+10036];
	mul.f32 	%f195, %f194, %f184;
	fma.rn.f32 	%f196, %f189, %f195, %f192;
	add.f32 	%f197, %f193, %f195;
	ld.global.nc.f32 	%f198, [%rd3+10596];
	mul.f32 	%f199, %f198, %f185;
	fma.rn.f32 	%f200, %f190, %f199, %f196;
	add.f32 	%f201, %f197, %f199;
	ld.global.nc.f32 	%f202, [%rd3+11156];
	mul.f32 	%f203, %f202, %f186;
	fma.rn.f32 	%f204, %f191, %f203, %f200;
	add.f32 	%f205, %f201, %f203;
	ld.global.nc.f32 	%f206, [%rd3+11716];
	ld.shared.v4.f32 	{%f207, %f208, %f209, %f210}, [smem+208];
	mul.f32 	%f211, %f206, %f207;
	ld.shared.v4.f32 	{%f212, %f213, %f214, %f215}, [smem+80];
	fma.rn.f32 	%f216, %f212, %f211, %f204;
	add.f32 	%f217, %f205, %f211;
	ld.global.nc.f32 	%f218, [%rd3+12276];
	mul.f32 	%f219, %f218, %f208;
	fma.rn.f32 	%f220, %f213, %f219, %f216;
	add.f32 	%f221, %f217, %f219;
	ld.global.nc.f32 	%f222, [%rd3+12836];
	mul.f32 	%f223, %f222, %f209;
	fma.rn.f32 	%f224, %f214, %f223, %f220;
	add.f32 	%f225, %f221, %f223;
	ld.global.nc.f32 	%f226, [%rd3+13396];
	mul.f32 	%f227, %f226, %f210;
	fma.rn.f32 	%f228, %f215, %f227, %f224;
	add.f32 	%f229, %f225, %f227;
	ld.global.nc.f32 	%f230, [%rd3+13956];
	ld.shared.v4.f32 	{%f231, %f232, %f233, %f234}, [smem+224];
	mul.f32 	%f235, %f230, %f231;
	ld.shared.v4.f32 	{%f236, %f237, %f238, %f239}, [smem+96];
	fma.rn.f32 	%f240, %f236, %f235, %f228;
	add.f32 	%f241, %f229, %f235;
	ld.global.nc.f32 	%f242, [%rd3+14516];
	mul.f32 	%f243, %f242, %f232;
	fma.rn.f32 	%f244, %f237, %f243, %f240;
	add.f32 	%f245, %f241, %f243;
	ld.global.nc.f32 	%f246, [%rd3+15076];
	mul.f32 	%f247, %f246, %f233;
	fma.rn.f32 	%f248, %f238, %f247, %f244;
	add.f32 	%f249, %f245, %f247;
	ld.global.nc.f32 	%f250, [%rd3+15636];
	mul.f32 	%f251, %f250, %f234;
	fma.rn.f32 	%f252, %f239, %f251, %f248;
	add.f32 	%f253, %f249, %f251;
	ld.global.nc.f32 	%f254, [%rd3+16196];
	ld.shared.v4.f32 	{%f255, %f256, %f257, %f258}, [smem+240];
	mul.f32 	%f259, %f254, %f255;
	ld.shared.v4.f32 	{%f260, %f261, %f262, %f263}, [smem+112];
	fma.rn.f32 	%f264, %f260, %f259, %f252;
	add.f32 	%f265, %f253, %f259;
	ld.global.nc.f32 	%f266, [%rd3+16756];
	mul.f32 	%f267, %f266, %f256;
	fma.rn.f32 	%f268, %f261, %f267, %f264;
	add.f32 	%f269, %f265, %f267;
	ld.global.nc.f32 	%f270, [%rd3+17316];
	mul.f32 	%f271, %f270, %f257;
	fma.rn.f32 	%f272, %f262, %f271, %f268;
	add.f32 	%f273, %f269, %f271;
	ld.global.nc.f32 	%f274, [%rd3+17876];
	mul.f32 	%f275, %f274, %f258;
	fma.rn.f32 	%f276, %f263, %f275, %f272;
	add.f32 	%f277, %f273, %f275;
	max.f32 	%f278, %f277, 0f358637BD;
	div.rn.f32 	%f279, %f276, %f278;
	cvta.to.global.u64 	%rd39, %rd9;
	mul.wide.u32 	%rd40, %r1, 4;
	add.s64 	%rd41, %rd39, %rd40;
	ld.global.nc.f32 	%f280, [%rd41];
	cvta.to.global.u64 	%rd42, %rd10;
	add.s64 	%rd43, %rd42, %rd40;
	ld.global.nc.f32 	%f282, [%rd43];
	setp.gt.f32 	%p13, %f280, 0f3F333333;
	mul.f32 	%f283, %f279, 0f3F4CCCCD;
	selp.f32 	%f284, %f283, %f279, %p13;
	setp.gt.f32 	%p14, %f282, 0f3DCCCCCD;
	setp.gt.f32 	%p15, %f280, 0f3E99999A;
	fma.rn.f32 	%f285, %f284, 0f3F333333, 0f3E19999A;
	selp.f32 	%f286, %f285, %f284, %p15;
	selp.f32 	%f287, %f286, %f284, %p14;
	setp.lt.f32 	%p16, %f280, 0f3C23D70A;
	mul.f32 	%f288, %f287, 0f3F000000;
	selp.f32 	%f289, %f288, %f287, %p16;
	cvta.to.global.u64 	%rd44, %rd11;
	add.s64 	%rd45, %rd44, %rd40;
	st.global.f32 	[%rd45], %f289;
	mul.f32 	%f290, %f277, 0f3D000000;
	cvta.to.global.u64 	%rd46, %rd12;
	add.s64 	%rd47, %rd46, %rd40;
	st.global.f32 	[%rd47], %f290;
$L__BB6_16:
	ret;

}


// ===== COMPILED SASS (sm_100) =====

	.target	sm_100

	.elftype	@"ET_EXEC"


//--------------------- .note.nv.tkinfo           --------------------------
	.section	.note.nv.tkinfo,"",@"SHT_NOTE"
	.sectionflags	@"SHF_NOTE_NV_TKINFO"
	.tkinfo
        /*0018*/ 	.word	0x00000002
        /*0030*/ 	.string	""
        /*0030*/ 	.string	"ptxas"
        /*0030*/ 	.string	"Cuda compilation tools, release 13.0, V13.0.88"
        /*0030*/ 	.string	"Build cuda_13.0.r13.0/compiler.36424714_0"
        /*0030*/ 	.string	"-arch sm_100 -m 64 "



//--------------------- .note.nv.cuinfo           --------------------------
	.section	.note.nv.cuinfo,"",@"SHT_NOTE"
	.sectionflags	@"SHF_NOTE_NV_CUINFO"
        /*0018*/ 	.short	0x0002
        /*001a*/ 	.short	0x0064
        /*001c*/ 	.short	0x0082
	.zero		2


//--------------------- .nv.info                  --------------------------
	.section	.nv.info,"",@"SHT_CUDA_INFO"
	.align	4


	//----- nvinfo : EIATTR_REGCOUNT
	.align		4
        /*0000*/ 	.byte	0x04, 0x2f
        /*0002*/ 	.short	(.L_13 - .L_12)
	.align		4
.L_12:
        /*0004*/ 	.word	index@(ve_swarm_init_agents)
        /*0008*/ 	.word	0x00000020


	//----- nvinfo : EIATTR_FRAME_SIZE
	.align		4
.L_13:
        /*000c*/ 	.byte	0x04, 0x11
        /*000e*/ 	.short	(.L_15 - .L_14)
	.align		4
.L_14:
        /*0010*/ 	.word	index@($__internal_9_$__cuda_sm3x_div_rn_noftz_f32_slowpath)
        /*0014*/ 	.word	0x00000030


	//----- nvinfo : EIATTR_FRAME_SIZE
	.align		4
.L_15:
        /*0018*/ 	.byte	0x04, 0x11
        /*001a*/ 	.short	(.L_17 - .L_16)
	.align		4
.L_16:
        /*001c*/ 	.word	index@(ve_swarm_init_agents)
        /*0020*/ 	.word	0x00000030


	//----- nvinfo : EIATTR_REGCOUNT
	.align		4
.L_17:
        /*0024*/ 	.byte	0x04, 0x2f
        /*0026*/ 	.short	(.L_19 - .L_18)
	.align		4
.L_18:
        /*0028*/ 	.word	index@(ve_swarm_agent_predict)
        /*002c*/ 	.word	0x00000020


	//----- nvinfo : EIATTR_FRAME_SIZE
	.align		4
.L_19:
        /*0030*/ 	.byte	0x04, 0x11
        /*0032*/ 	.short	(.L_21 - .L_20)
	.align		4
.L_20:
        /*0034*/ 	.word	index@($__internal_8_$__cuda_sm3x_div_rn_noftz_f32_slowpath)
        /*0038*/ 	.word	0x00000000


	//----- nvinfo : EIATTR_FRAME_SIZE
	.align		4
.L_21:
        /*003c*/ 	.byte	0x04, 0x11
        /*003e*/ 	.short	(.L_23 - .L_22)
	.align		4
.L_22:
        /*0040*/ 	.word	index@($__internal_7_$__cuda_sm20_sqrt_rn_f32_slowpath)
        /*0044*/ 	.word	0x00000000


	//----- nvinfo : EIATTR_FRAME_SIZE
	.align		4
.L_23:
        /*0048*/ 	.byte	0x04, 0x11
        /*004a*/ 	.short	(.L_25 - .L_24)
	.align		4
.L_24:
        /*004c*/ 	.word	index@($__internal_6_$__cuda_sm20_rcp_rn_f32_slowpath)
        /*0050*/ 	.word	0x00000000


	//----- nvinfo : EIATTR_FRAME_SIZE
	.align		4
.L_25:
        /*0054*/ 	.byte	0x04, 0x11
        /*0056*/ 	.short	(.L_27 - .L_26)
	.align		4
.L_26:
        /*0058*/ 	.word	index@(ve_swarm_agent_predict)
        /*005c*/ 	.word	0x00000000


	//----- nvinfo : EIATTR_REGCOUNT
	.align		4
.L_27:
        /*0060*/ 	.byte	0x04, 0x2f
        /*0062*/ 	.short	(.L_29 - .L_28)
	.align		4
.L_28:
        /*0064*/ 	.word	index@(ve_swarm_consensus)
        /*0068*/ 	.word	0x00000020


	//----- nvinfo : EIATTR_FRAME_SIZE
	.align		4
.L_29:
        /*006c*/ 	.byte	0x04, 0x11
        /*006e*/ 	.short	(.L_31 - .L_30)
	.align		4
.L_30:
        /*0070*/ 	.word	index@($__internal_5_$__cuda_sm3x_div_rn_noftz_f32_slowpath)
        /*0074*/ 	.word	0x00000000


	//----- nvinfo : EIATTR_FRAME_SIZE
	.align		4
.L_31:
        /*0078*/ 	.byte	0x04, 0x11
        /*007a*/ 	.short	(.L_33 - .L_32)
	.align		4
.L_32:
        /*007c*/ 	.word	index@(ve_swarm_consensus)
        /*0080*/ 	.word	0x00000000


	//----- nvinfo : EIATTR_REGCOUNT
	.align		4
.L_33:
        /*0084*/ 	.byte	0x04, 0x2f
        /*0086*/ 	.short	(.L_35 - .L_34)
	.align		4
.L_34:
        /*0088*/ 	.word	index@(ve_swarm_update_stats)
        /*008c*/ 	.word	0x00000028


	//----- nvinfo : EIATTR_FRAME_SIZE
	.align		4
.L_35:
        /*0090*/ 	.byte	0x04, 0x11
        /*0092*/ 	.short	(.L_37 - .L_36)
	.align		4
.L_36:
        /*0094*/ 	.word	index@($__internal_4_$__cuda_sm3x_div_rn_noftz_f32_slowpath)
        /*0098*/ 	.word	0x00000000


	//----- nvinfo : EIATTR_FRAME_SIZE
	.align		4
.L_37:
        /*009c*/ 	.byte	0x04, 0x11
        /*009e*/ 	.short	(.L_39 - .L_38)
	.align		4
.L_38:
        /*00a0*/ 	.word	index@(ve_swarm_update_stats)
        /*00a4*/ 	.word	0x00000000


	//----- nvinfo : EIATTR_REGCOUNT
	.align		4
.L_39:
        /*00a8*/ 	.byte	0x04, 0x2f
        /*00aa*/ 	.short	(.L_41 - .L_40)
	.align		4
.L_40:
        /*00ac*/ 	.word	index@(ve_swarm_evolve)
        /*00b0*/ 	.word	0x00000020


	//----- nvinfo : EIATTR_FRAME_SIZE
	.align		4
.L_41:
        /*00b4*/ 	.byte	0x04, 0x11
        /*00b6*/ 	.short	(.L_43 - .L_42)
	.align		4
.L_42:
        /*00b8*/ 	.word	index@(ve_swarm_evolve)
        /*00bc*/ 	.word	0x00000030


	//----- nvinfo : EIATTR_REGCOUNT
	.align		4
.L_43:
        /*00c0*/ 	.byte	0x04, 0x2f
        /*00c2*/ 	.short	(.L_45 - .L_44)
	.align		4
.L_44:
        /*00c4*/ 	.word	index@(ve_swarm_feature_importance)
        /*00c8*/ 	.word	0x00000020


	//----- nvinfo : EIATTR_FRAME_SIZE
	.align		4
.L_45:
        /*00cc*/ 	.byte	0x04, 0x11
        /*00ce*/ 	.short	(.L_47 - .L_46)
	.align		4
.L_46:
        /*00d0*/ 	.word	index@($__internal_3_$__cuda_sm3x_div_rn_noftz_f32_slowpath)
        /*00d4*/ 	.word	0x00000000


	//----- nvinfo : EIATTR_FRAME_SIZE
	.align		4
.L_47:
        /*00d8*/ 	.byte	0x04, 0x11
        /*00da*/ 	.short	(.L_49 - .L_48)
	.align		4
.L_48:
        /*00dc*/ 	.word	index@(ve_swarm_feature_importance)
        /*00e0*/ 	.word	0x00000000


	//----- nvinfo : EIATTR_REGCOUNT
	.align		4
.L_49:
        /*00e4*/ 	.byte	0x04, 0x2f
        /*00e6*/ 	.short	(.L_51 - .L_50)
	.align		4
.L_50:
        /*00e8*/ 	.word	index@(ve_swarm_batch_predict)
        /*00ec*/ 	.word	0x00000026


	//----- nvinfo : EIATTR_FRAME_SIZE
	.align		4
.L_51:
        /*00f0*/ 	.byte	0x04, 0x11
        /*00f2*/ 	.short	(.L_53 - .L_52)
	.align		4
.L_52:
        /*00f4*/ 	.word	index@($__internal_2_$__cuda_sm3x_div_rn_noftz_f32_slowpath)
        /*00f8*/ 	.word	0x00000000


	//----- nvinfo : EIATTR_FRAME_SIZE
	.align		4
.L_53:
        /*00fc*/ 	.byte	0x04, 0x11
        /*00fe*/ 	.short	(.L_55 - .L_54)
	.align		4
.L_54:
        /*0100*/ 	.word	index@($__internal_1_$__cuda_sm20_sqrt_rn_f32_slowpath)
        /*0104*/ 	.word	0x00000000


	//----- nvinfo : EIATTR_FRAME_SIZE
	.align		4
.L_55:
        /*0108*/ 	.byte	0x04, 0x11
        /*010a*/ 	.short	(.L_57 - .L_56)
	.align		4
.L_56:
        /*010c*/ 	.word	index@($__internal_0_$__cuda_sm20_rcp_rn_f32_slowpath)
        /*0110*/ 	.word	0x00000000


	//----- nvinfo : EIATTR_FRAME_SIZE
	.align		4
.L_57:
        /*0114*/ 	.byte	0x04, 0x11
        /*0116*/ 	.short	(.L_59 - .L_58)
	.align		4
.L_58:
        /*0118*/ 	.word	index@(ve_swarm_batch_predict)
        /*011c*/ 	.word	0x00000000


	//----- nvinfo : EIATTR_MIN_STACK_SIZE
	.align		4
.L_59:
        /*0120*/ 	.byte	0x04, 0x12
        /*0122*/ 	.short	(.L_61 - .L_60)
	.align		4
.L_60:
        /*0124*/ 	.word	index@(ve_swarm_batch_predict)
        /*0128*/ 	.word	0x00000000


	//----- nvinfo : EIATTR_MIN_STACK_SIZE
	.align		4
.L_61:
        /*012c*/ 	.byte	0x04, 0x12
        /*012e*/ 	.short	(.L_63 - .L_62)
	.align		4
.L_62:
        /*0130*/ 	.word	index@(ve_swarm_feature_importance)
        /*0134*/ 	.word	0x00000000


	//----- nvinfo : EIATTR_MIN_STACK_SIZE
	.align		4
.L_63:
        /*0138*/ 	.byte	0x04, 0x12
        /*013a*/ 	.short	(.L_65 - .L_64)
	.align		4
.L_64:
        /*013c*/ 	.word	index@(ve_swarm_evolve)
        /*0140*/ 	.word	0x00000030


	//----- nvinfo : EIATTR_MIN_STACK_SIZE
	.align		4
.L_65:
        /*0144*/ 	.byte	0x04, 0x12
        /*0146*/ 	.short	(.L_67 - .L_66)
	.align		4
.L_66:
        /*0148*/ 	.word	index@(ve_swarm_update_stats)
        /*014c*/ 	.word	0x00000000


	//----- nvinfo : EIATTR_MIN_STACK_SIZE
	.align		4
.L_67:
        /*0150*/ 	.byte	0x04, 0x12
        /*0152*/ 	.short	(.L_69 - .L_68)
	.align		4
.L_68:
        /*0154*/ 	.word	index@(ve_swarm_consensus)
        /*0158*/ 	.word	0x00000000


	//----- nvinfo : EIATTR_MIN_STACK_SIZE
	.align		4
.L_69:
        /*015c*/ 	.byte	0x04, 0x12
        /*015e*/ 	.short	(.L_71 - .L_70)
	.align		4
.L_70:
        /*0160*/ 	.word	index@(ve_swarm_agent_predict)
        /*0164*/ 	.word	0x00000000


	//----- nvinfo : EIATTR_MIN_STACK_SIZE
	.align		4
.L_71:
        /*0168*/ 	.byte	0x04, 0x12
        /*016a*/ 	.short	(.L_73 - .L_72)
	.align		4
.L_72:
        /*016c*/ 	.word	index@(ve_swarm_init_agents)
        /*0170*/ 	.word	0x00000030
.L_73:


//--------------------- .nv.compat                --------------------------
	.section	.nv.compat,"",@"SHT_CUDA_COMPAT_INFO"
	.align	4
        /*0000*/ 	.byte	0x02, 0x09, 0x00, 0x00, 0x02, 0x02, 0x01, 0x00, 0x02, 0x05, 0x05, 0x00, 0x03, 0x07, 0x01, 0x01
        /*0010*/ 	.byte	0x02, 0x03, 0x00, 0x00, 0x02, 0x06, 0x01, 0x00, 0x04, 0x0b, 0x08, 0x00, 0x01, 0x00, 0x00, 0x00
        /*0020*/ 	.byte	0x00, 0x00, 0x00, 0x00


//--------------------- .nv.info.ve_swarm_batch_predict --------------------------
	.section	.nv.info.ve_swarm_batch_predict,"",@"SHT_CUDA_INFO"
	.sectionflags	@""
	.align	4


	//----- nvinfo : EIATTR_CUDA_API_VERSION
	.align		4
        /*0000*/ 	.byte	0x04, 0x37
        /*0002*/ 	.short	(.L_75 - .L_74)
.L_74:
        /*0004*/ 	.word	0x00000082


	//----- nvinfo : EIATTR_KPARAM_INFO
	.align		4
.L_75:
        /*0008*/ 	.byte	0x04, 0x17
        /*000a*/ 	.short	(.L_77 - .L_76)
.L_76:
        /*000c*/ 	.word	0x00000000
        /*0010*/ 	.short	0x0009
        /*0012*/ 	.short	0x0048
        /*0014*/ 	.byte	0x00, 0xf0, 0x11, 0x00


	//----- nvinfo : EIATTR_KPARAM_INFO
	.align		4
.L_77:
        /*0018*/ 	.byte	0x04, 0x17
        /*001a*/ 	.short	(.L_79 - .L_78)
.L_78:
        /*001c*/ 	.word	0x00000000
        /*0020*/ 	.short	0x0008
        /*0022*/ 	.short	0x0040
        /*0024*/ 	.byte	0x00, 0xf5, 0x21, 0x00


	//----- nvinfo : EIATTR_KPARAM_INFO
	.align		4
.L_79:
        /*0028*/ 	.byte	0x04, 0x17
        /*002a*/ 	.short	(.L_81 - .L_80)
.L_80:
        /*002c*/ 	.word	0x00000000
        /*0030*/ 	.short	0x0007
        /*0032*/ 	.short	0x0038
        /*0034*/ 	.byte	0x00, 0xf5, 0x21, 0x00


	//----- nvinfo : EIATTR_KPARAM_INFO
	.align		4
.L_81:
        /*0038*/ 	.byte	0x04, 0x17
        /*003a*/ 	.short	(.L_83 - .L_82)
.L_82:
        /*003c*/ 	.word	0x00000000
        /*0040*/ 	.short	0x0006
        /*0042*/ 	.short	0x0030
        /*0044*/ 	.byte	0x00, 0xf5, 0x21, 0x00


	//----- nvinfo : EIATTR_KPARAM_INFO
	.align		4
.L_83:
        /*0048*/ 	.byte	0x04, 0x17
        /*004a*/ 	.short	(.L_85 - .L_84)
.L_84:
        /*004c*/ 	.word	0x00000000
        /*0050*/ 	.short	0x0005
        /*0052*/ 	.short	0x0028
        /*0054*/ 	.byte	0x00, 0xf5, 0x21, 0x00


	//----- nvinfo : EIATTR_KPARAM_INFO
	.align		4
.L_85:
        /*0058*/ 	.byte	0x04, 0x17
        /*005a*/ 	.short	(.L_87 - .L_86)
.L_86:
        /*005c*/ 	.word	0x00000000
        /*0060*/ 	.short	0x0004
        /*0062*/ 	.short	0x0020
        /*0064*/ 	.byte	0x00, 0xf5, 0x21, 0x00


	//----- nvinfo : EIATTR_KPARAM_INFO
	.align		4
.L_87:
        /*0068*/ 	.byte	0x04, 0x17
        /*006a*/ 	.short	(.L_89 - .L_88)
.L_88:
        /*006c*/ 	.word	0x00000000
        /*0070*/ 	.short	0x0003
        /*0072*/ 	.short	0x0018
        /*0074*/ 	.byte	0x00, 0xf5, 0x21, 0x00


	//----- nvinfo : EIATTR_KPARAM_INFO
	.align		4
.L_89:
        /*0078*/ 	.byte	0x04, 0x17
        /*007a*/ 	.short	(.L_91 - .L_90)
.L_90:
        /*007c*/ 	.word	0x00000000
        /*0080*/ 	.short	0x0002
        /*0082*/ 	.short	0x0010
        /*0084*/ 	.byte	0x00, 0xf5, 0x21, 0x00


	//----- nvinfo : EIATTR_KPARAM_INFO
	.align		4
.L_91:
        /*0088*/ 	.byte	0x04, 0x17
        /*008a*/ 	.short	(.L_93 - .L_92)
.L_92:
        /*008c*/ 	.word	0x00000000
        /*0090*/ 	.short	0x0001
        /*0092*/ 	.short	0x0008
        /*0094*/ 	.byte	0x00, 0xf5, 0x21, 0x00


	//----- nvinfo : EIATTR_KPARAM_INFO
	.align		4
.L_93:
        /*0098*/ 	.byte	0x04, 0x17
        /*009a*/ 	.short	(.L_95 - .L_94)
.L_94:
        /*009c*/ 	.word	0x00000000
        /*00a0*/ 	.short	0x0000
        /*00a2*/ 	.short	0x0000
        /*00a4*/ 	.byte	0x00, 0xf5, 0x21, 0x00


	//----- nvinfo : EIATTR_SPARSE_MMA_MASK
	.align		4
.L_95:
        /*00a8*/ 	.byte	0x03, 0x50
        /*00aa*/ 	.short	0x0000


	//----- nvinfo : EIATTR_MAXREG_COUNT
	.align		4
        /*00ac*/ 	.byte	0x03, 0x1b
        /*00ae*/ 	.short	0x00ff


	//----- nvinfo : EIATTR_NUM_BARRIERS
	.align		4
        /*00b0*/ 	.byte	0x02, 0x4c
        /*00b2*/ 	.byte	0x01
	.zero		1


	//----- nvinfo : EIATTR_MERCURY_ISA_VERSION
	.align		4
        /*00b4*/ 	.byte	0x03, 0x5f
        /*00b6*/ 	.short	0x0101


	//----- nvinfo : EIATTR_VRC_CTA_INIT_COUNT
	.align		4
        /*00b8*/ 	.byte	0x02, 0x4a
	.zero		1
	.zero		1


	//----- nvinfo : EIATTR_EXIT_INSTR_OFFSETS
	.align		4
        /*00bc*/ 	.byte	0x04, 0x1c
        /*00be*/ 	.short	(.L_97 - .L_96)


	//   ....[0]....
.L_96:
        /*00c0*/ 	.word	0x00000040


	//   ....[1]....
        /*00c4*/ 	.word	0x00000d60


	//   ....[2]....
        /*00c8*/ 	.word	0x000018c0


	//----- nvinfo : EIATTR_CRS_STACK_SIZE
	.align		4
.L_97:
        /*00cc*/ 	.byte	0x04, 0x1e
        /*00ce*/ 	.short	(.L_99 - .L_98)
.L_98:
        /*00d0*/ 	.word	0x00000000


	//----- nvinfo : EIATTR_CBANK_PARAM_SIZE
	.align		4
.L_99:
        /*00d4*/ 	.byte	0x03, 0x19
        /*00d6*/ 	.short	0x004c


	//----- nvinfo : EIATTR_PARAM_CBANK
	.align		4
        /*00d8*/ 	.byte	0x04, 0x0a
        /*00da*/ 	.short	(.L_101 - .L_100)
	.align		4
.L_100:
        /*00dc*/ 	.word	index@(.nv.constant0.ve_swarm_batch_predict)
        /*00e0*/ 	.short	0x0380
        /*00e2*/ 	.short	0x004c


	//----- nvinfo : EIATTR_SW_WAR
	.align		4
.L_101:
        /*00e4*/ 	.byte	0x04, 0x36
        /*00e6*/ 	.short	(.L_103 - .L_102)
.L_102:
        /*00e8*/ 	.word	0x00000008
.L_103:


//--------------------- .nv.info.ve_swarm_feature_importance --------------------------
	.section	.nv.info.ve_swarm_feature_importance,"",@"SHT_CUDA_INFO"
	.sectionflags	@""
	.align	4


	//----- nvinfo : EIATTR_CUDA_API_VERSION
	.align		4
        /*0000*/ 	.byte	0x04, 0x37
        /*0002*/ 	.short	(.L_105 - .L_104)
.L_104:
        /*0004*/ 	.word	0x00000082


	//----- nvinfo : EIATTR_KPARAM_INFO
	.align		4
.L_105:
        /*0008*/ 	.byte	0x04, 0x17
        /*000a*/ 	.short	(.L_107 - .L_106)
.L_106:
        /*000c*/ 	.word	0x00000000
        /*0010*/ 	.short	0x0003
        /*0012*/ 	.short	0x0018
        /*0014*/ 	.byte	0x00, 0xf5, 0x21, 0x00


	//----- nvinfo : EIATTR_KPARAM_INFO
	.align		4
.L_107:
        /*0018*/ 	.byte	0x04, 0x17
        /*001a*/ 	.short	(.L_109 - .L_108)
.L_108:
        /*001c*/ 	.word	0x00000000
        /*0020*/ 	.short	0x0002
        /*0022*/ 	.short	0x0010
        /*0024*/ 	.byte	0x00, 0xf5, 0x21, 0x00


	//----- nvinfo : EIATTR_KPARAM_INFO
	.align		4
.L_109:
        /*0028*/ 	.byte	0x04, 0x17
        /*002a*/ 	.short	(.L_111 - .L_110)
.L_110:
        /*002c*/ 	.word	0x00000000
        /*0030*/ 	.short	0x0001
        /*0032*/ 	.short	0x0008
        /*0034*/ 	.byte	0x00, 0xf5, 0x21, 0x00


	//----- nvinfo : EIATTR_KPARAM_INFO
	.align		4
.L_111:
        /*0038*/ 	.byte	0x04, 0x17
        /*003a*/ 	.short	(.L_113 - .L_112)
.L_112:
        /*003c*/ 	.word	0x00000000
        /*0040*/ 	.short	0x0000
        /*0042*/ 	.short	0x0000
        /*0044*/ 	.byte	0x00, 0xf5, 0x21, 0x00


	//----- nvinfo : EIATTR_SPARSE_MMA_MASK
	.align		4
.L_113:
        /*0048*/ 	.byte	0x03, 0x50
        /*004a*/ 	.short	0x0000


	//----- nvinfo : EIATTR_MAXREG_COUNT
	.align		4
        /*004c*/ 	.byte	0x03, 0x1b
        /*004e*/ 	.short	0x00ff


	//----- nvinfo : EIATTR_MERCURY_ISA_VERSION
	.align		4
        /*0050*/ 	.byte	0x03, 0x5f
        /*0052*/ 	.short	0x0101


	//----- nvinfo : EIATTR_VRC_CTA_INIT_COUNT
	.align		4
        /*0054*/ 	.byte	0x02, 0x4a
	.zero		1
	.zero		1


	//----- nvinfo : EIATTR_EXIT_INSTR_OFFSETS
	.align		4
        /*0058*/ 	.byte	0x04, 0x1c
        /*005a*/ 	.short	(.L_115 - .L_114)


	//   ....[0]....
.L_114:
        /*005c*/ 	.word	0x00000060


	//   ....[1]....
        /*0060*/ 	.word	0x00000d40


	//----- nvinfo : EIATTR_CRS_STACK_SIZE
	.align		4
.L_115:
        /*0064*/ 	.byte	0x04, 0x1e
        /*0066*/ 	.short	(.L_117 - .L_116)
.L_116:
        /*0068*/ 	.word	0x00000000


	//----- nvinfo : EIATTR_CBANK_PARAM_SIZE
	.align		4
.L_117:
        /*006c*/ 	.byte	0x03, 0x19
        /*006e*/ 	.short	0x0020


	//----- nvinfo : EIATTR_PARAM_CBANK
	.align		4
        /*0070*/ 	.byte	0x04, 0x0a
        /*0072*/ 	.short	(.L_119 - .L_118)
	.align		4
.L_118:
        /*0074*/ 	.word	index@(.nv.constant0.ve_swarm_feature_importance)
        /*0078*/ 	.short	0x0380
        /*007a*/ 	.short	0x0020


	//----- nvinfo : EIATTR_SW_WAR
	.align		4
.L_119:
        /*007c*/ 	.byte	0x04, 0x36
        /*007e*/ 	.short	(.L_121 - .L_120)
.L_120:
        /*0080*/ 	.word	0x00000008
.L_121:


//--------------------- .nv.info.ve_swarm_evolve  --------------------------
	.section	.nv.info.ve_swarm_evolve,"",@"SHT_CUDA_INFO"
	.sectionflags	@""
	.align	4


	//----- nvinfo : EIATTR_CUDA_API_VERSION
	.align		4
        /*0000*/ 	.byte	0x04, 0x37
        /*0002*/ 	.short	(.L_123 - .L_122)
.L_122:
        /*0004*/ 	.word	0x00000082


	//----- nvinfo : EIATTR_KPARAM_INFO
	.align		4
.L_123:
        /*0008*/ 	.byte	0x04, 0x17
        /*000a*/ 	.short	(.L_125 - .L_124)
.L_124:
        /*000c*/ 	.word	0x00000000
        /*0010*/ 	.short	0x0002
        /*0012*/ 	.short	0x0010
        /*0014*/ 	.byte	0x00, 0xf0, 0x21, 0x00


	//----- nvinfo : EIATTR_KPARAM_INFO
	.align		4
.L_125:
        /*0018*/ 	.byte	0x04, 0x17
        /*001a*/ 	.short	(.L_127 - .L_126)
.L_126:
        /*001c*/ 	.word	0x00000000
        /*0020*/ 	.short	0x0001
        /*0022*/ 	.short	0x0008
        /*0024*/ 	.byte	0x00, 0xf5, 0x21, 0x00


	//----- nvinfo : EIATTR_KPARAM_INFO
	.align		4
.L_127:
        /*0028*/ 	.byte	0x04, 0x17
        /*002a*/ 	.short	(.L_129 - .L_128)
.L_128:
        /*002c*/ 	.word	0x00000000
        /*0030*/ 	.short	0x0000
        /*0032*/ 	.short	0x0000
        /*0034*/ 	.byte	0x00, 0xf5, 0x21, 0x00


	//----- nvinfo : EIATTR_SPARSE_MMA_MASK
	.align		4
.L_129:
        /*0038*/ 	.byte	0x03, 0x50
        /*003a*/ 	.short	0x0000


	//----- nvinfo : EIATTR_MAXREG_COUNT
	.align		4
        /*003c*/ 	.byte	0x03, 0x1b
        /*003e*/ 	.short	0x00ff


	//----- nvinfo : EIATTR_MERCURY_ISA_VERSION
	.align		4
        /*0040*/ 	.byte	0x03, 0x5f
        /*0042*/ 	.short	0x0101


	//----- nvinfo : EIATTR_VRC_CTA_INIT_COUNT
	.align		4
        /*0044*/ 	.byte	0x02, 0x4a
	.zero		1
	.zero		1


	//----- nvinfo : EIATTR_EXIT_INSTR_OFFSETS
	.align		4
        /*0048*/ 	.byte	0x04, 0x1c
        /*004a*/ 	.short	(.L_131 - .L_130)


	//   ....[0]....
.L_130:
        /*004c*/ 	.word	0x00004e80


	//   ....[1]....
        /*0050*/ 	.word	0x00004ec0


	//----- nvinfo : EIATTR_CRS_STACK_SIZE
	.align		4
.L_131:
        /*0054*/ 	.byte	0x04, 0x1e
        /*0056*/ 	.short	(.L_133 - .L_132)
.L_132:
        /*0058*/ 	.word	0x00000000


	//----- nvinfo : EIATTR_CBANK_PARAM_SIZE
	.align		4
.L_133:
        /*005c*/ 	.byte	0x03, 0x19
        /*005e*/ 	.short	0x0018


	//----- nvinfo : EIATTR_PARAM_CBANK
	.align		4
        /*0060*/ 	.byte	0x04, 0x0a
        /*0062*/ 	.short	(.L_135 - .L_134)
	.align		4
.L_134:
        /*0064*/ 	.word	index@(.nv.constant0.ve_swarm_evolve)
        /*0068*/ 	.short	0x0380
        /*006a*/ 	.short	0x0018


	//----- nvinfo : EIATTR_SW_WAR
	.align		4
.L_135:
        /*006c*/ 	.byte	0x04, 0x36
        /*006e*/ 	.short	(.L_137 - .L_136)
.L_136:
        /*0070*/ 	.word	0x00000008
.L_137:


//--------------------- .nv.info.ve_swarm_update_stats --------------------------
	.section	.nv.info.ve_swarm_update_stats,"",@"SHT_CUDA_INFO"
	.sectionflags	@""
	.align	4


	//----- nvinfo : EIATTR_CUDA_API_VERSION
	.align		4
        /*0000*/ 	.byte	0x04, 0x37
        /*0002*/ 	.short	(.L_139 - .L_138)
.L_138:
        /*0004*/ 	.word	0x00000082


	//----- nvinfo : EIATTR_KPARAM_INFO
	.align		4
.L_139:
        /*0008*/ 	.byte	0x04, 0x17
        /*000a*/ 	.short	(.L_141 - .L_140)
.L_140:
        /*000c*/ 	.word	0x00000000
        /*0010*/ 	.short	0x0004
        /*0012*/ 	.short	0x001c
        /*0014*/ 	.byte	0x00, 0xf0, 0x11, 0x00


	//----- nvinfo : EIATTR_KPARAM_INFO
	.align		4
.L_141:
        /*0018*/ 	.byte	0x04, 0x17
        /*001a*/ 	.short	(.L_143 - .L_142)
.L_142:
        /*001c*/ 	.word	0x00000000
        /*0020*/ 	.short	0x0003
        /*0022*/ 	.short	0x0018
        /*0024*/ 	.byte	0x00, 0xf0, 0x11, 0x00


	//----- nvinfo : EIATTR_KPARAM_INFO
	.align		4
.L_143:
        /*0028*/ 	.byte	0x04, 0x17
        /*002a*/ 	.short	(.L_145 - .L_144)
.L_144:
        /*002c*/ 	.word	0x00000000
        /*0030*/ 	.short	0x0002
        /*0032*/ 	.short	0x0010
        /*0034*/ 	.byte	0x00, 0xf5, 0x21, 0x00


	//----- nvinfo : EIATTR_KPARAM_INFO
	.align		4
.L_145:
        /*0038*/ 	.byte	0x04, 0x17
        /*003a*/ 	.short	(.L_147 - .L_146)
.L_146:
        /*003c*/ 	.word	0x00000000
        /*0040*/ 	.short	0x0001
        /*0042*/ 	.short	0x0008
        /*0044*/ 	.byte	0x00, 0xf5, 0x21, 0x00


	//----- nvinfo : EIATTR_KPARAM_INFO
	.align		4
.L_147:
        /*0048*/ 	.byte	0x04, 0x17
        /*004a*/ 	.short	(.L_149 - .L_148)
.L_148:
        /*004c*/ 	.word	0x00000000
        /*0050*/ 	.short	0x0000
        /*0052*/ 	.short	0x0000
        /*0054*/ 	.byte	0x00, 0xf5, 0x21, 0x00


	//----- nvinfo : EIATTR_SPARSE_MMA_MASK
	.align		4
.L_149:
        /*0058*/ 	.byte	0x03, 0x50
        /*005a*/ 	.short	0x0000


	//----- nvinfo : EIATTR_MAXREG_COUNT
	.align		4
        /*005c*/ 	.byte	0x03, 0x1b
        /*005e*/ 	.short	0x00ff


	//----- nvinfo : EIATTR_NUM_BARRIERS
	.align		4
        /*0060*/ 	.byte	0x02, 0x4c
        /*0062*/ 	.byte	0x01
	.zero		1


	//----- nvinfo : EIATTR_MERCURY_ISA_VERSION
	.align		4
        /*0064*/ 	.byte	0x03, 0x5f
        /*0066*/ 	.short	0x0101


	//----- nvinfo : EIATTR_VRC_CTA_INIT_COUNT
	.align		4
        /*0068*/ 	.byte	0x02, 0x4a
	.zero		1
	.zero		1


	//----- nvinfo : EIATTR_EXIT_INSTR_OFFSETS
	.align		4
        /*006c*/ 	.byte	0x04, 0x1c
        /*006e*/ 	.short	(.L_151 - .L_150)


	//   ....[0]....
.L_150:
        /*0070*/ 	.word	0x00000030


	//   ....[1]....
        /*0074*/ 	.word	0x00001210


	//   ....[2]....
        /*0078*/ 	.word	0x000038f0


	//   ....[3]....
        /*007c*/ 	.word	0x00003920


	//----- nvinfo : EIATTR_CRS_STACK_SIZE
	.align		4
.L_151:
        /*0080*/ 	.byte	0x04, 0x1e
        /*0082*/ 	.short	(.L_153 - .L_152)
.L_152:
        /*0084*/ 	.word	0x00000000


	//----- nvinfo : EIATTR_CBANK_PARAM_SIZE
	.align		4
.L_153:
        /*0088*/ 	.byte	0x03, 0x19
        /*008a*/ 	.short	0x0020


	//----- nvinfo : EIATTR_PARAM_CBANK
	.align		4
        /*008c*/ 	.byte	0x04, 0x0a
        /*008e*/ 	.short	(.L_155 - .L_154)
	.align		4
.L_154:
        /*0090*/ 	.word	index@(.nv.constant0.ve_swarm_update_stats)
        /*0094*/ 	.short	0x0380
        /*0096*/ 	.short	0x0020


	//----- nvinfo : EIATTR_SW_WAR
	.align		4
.L_155:
        /*0098*/ 	.byte	0x04, 0x36
        /*009a*/ 	.short	(.L_157 - .L_156)
.L_156:
        /*009c*/ 	.word	0x00000008
.L_157:


//--------------------- .nv.info.ve_swarm_consensus --------------------------
	.section	.nv.info.ve_swarm_consensus,"",@"SHT_CUDA_INFO"
	.sectionflags	@""
	.align	4


	//----- nvinfo : EIATTR_CUDA_API_VERSION
	.align		4
        /*0000*/ 	.byte	0x04, 0x37
        /*0002*/ 	.short	(.L_159 - .L_158)
.L_158:
        /*0004*/ 	.word	0x00000082


	//----- nvinfo : EIATTR_KPARAM_INFO
	.align		4
.L_159:
        /*0008*/ 	.byte	0x04, 0x17
        /*000a*/ 	.short	(.L_161 - .L_160)
.L_160:
        /*000c*/ 	.word	0x00000000
        /*0010*/ 	.short	0x0006
        /*0012*/ 	.short	0x002c
        /*0014*/ 	.byte	0x00, 0xf0, 0x11, 0x00


	//----- nvinfo : EIATTR_KPARAM_INFO
	.align		4
.L_161:
        /*0018*/ 	.byte	0x04, 0x17
        /*001a*/ 	.short	(.L_163 - .L_162)
.L_162:
        /*001c*/ 	.word	0x00000000
        /*0020*/ 	.short	0x0005
        /*0022*/ 	.short	0x0028
        /*0024*/ 	.byte	0x00, 0xf0, 0x11, 0x00


	//----- nvinfo : EIATTR_KPARAM_INFO
	.align		4
.L_163:
        /*0028*/ 	.byte	0x04, 0x17
        /*002a*/ 	.short	(.L_165 - .L_164)
.L_164:
        /*002c*/ 	.word	0x00000000
        /*0030*/ 	.short	0x0004
        /*0032*/ 	.short	0x0020
        /*0034*/ 	.byte	0x00, 0xf5, 0x21, 0x00


	//----- nvinfo : EIATTR_KPARAM_INFO
	.align		4
.L_165:
        /*0038*/ 	.byte	0x04, 0x17
        /*003a*/ 	.short	(.L_167 - .L_166)
.L_166:
        /*003c*/ 	.word	0x00000000
        /*0040*/ 	.short	0x0003
        /*0042*/ 	.short	0x0018
        /*0044*/ 	.byte	0x00, 0xf5, 0x21, 0x00


	//----- nvinfo : EIATTR_KPARAM_INFO
	.align		4
.L_167:
        /*0048*/ 	.byte	0x04, 0x17
        /*004a*/ 	.short	(.L_169 - .L_168)
.L_168:
        /*004c*/ 	.word	0x00000000
        /*0050*/ 	.short	0x0002
        /*0052*/ 	.short	0x0010
        /*0054*/ 	.byte	0x00, 0xf5, 0x21, 0x00


	//----- nvinfo : EIATTR_KPARAM_INFO
	.align		4
.L_169:
        /*0058*/ 	.byte	0x04, 0x17
        /*005a*/ 	.short	(.L_171 - .L_170)
.L_170:
        /*005c*/ 	.word	0x00000000
        /*0060*/ 	.short	0x0001
        /*0062*/ 	.short	0x0008
        /*0064*/ 	.byte	0x00, 0xf5, 0x21, 0x00


	//----- nvinfo : EIATTR_KPARAM_INFO
	.align		4
.L_171:
        /*0068*/ 	.byte	0x04, 0x17
        /*006a*/ 	.short	(.L_173 - .L_172)
.L_172:
        /*006c*/ 	.word	0x00000000
        /*0070*/ 	.short	0x0000
        /*0072*/ 	.short	0x0000
        /*0074*/ 	.byte	0x00, 0xf5, 0x21, 0x00


	//----- nvinfo : EIATTR_SPARSE_MMA_MASK
	.align		4
.L_173:
        /*0078*/ 	.byte	0x03, 0x50
        /*007a*/ 	.short	0x0000


	//----- nvinfo : EIATTR_MAXREG_COUNT
	.align		4
        /*007c*/ 	.byte	0x03, 0x1b
        /*007e*/ 	.short	0x00ff


	//----- nvinfo : EIATTR_MERCURY_ISA_VERSION
	.align		4
        /*0080*/ 	.byte	0x03, 0x5f
        /*0082*/ 	.short	0x0101


	//----- nvinfo : EIATTR_COOP_GROUP_MASK_REGIDS
	.align		4
        /*0084*/ 	.byte	0x04, 0x29
        /*0086*/ 	.short	(.L_175 - .L_174)


	//   ....[0]....
.L_174:
        /*0088*/ 	.word	0xffffffff


	//   ....[1]....
        /*008c*/ 	.word	0xffffffff


	//   ....[2]....
        /*0090*/ 	.word	0xffffffff


	//   ....[3]....
        /*0094*/ 	.word	0xffffffff


	//   ....[4]....
        /*0098*/ 	.word	0xffffffff


	//   ....[5]....
        /*009c*/ 	.word	0xffffffff


	//   ....[6]....
        /*00a0*/ 	.word	0xffffffff


	//   ....[7]....
        /*00a4*/ 	.word	0xffffffff


	//   ....[8]....
        /*00a8*/ 	.word	0xffffffff


	//   ....[9]....
        /*00ac*/ 	.word	0xffffffff


	//----- nvinfo : EIATTR_COOP_GROUP_INSTR_OFFSETS
	.align		4
.L_175:
        /*00b0*/ 	.byte	0x04, 0x28
        /*00b2*/ 	.short	(.L_177 - .L_176)


	//   ....[0]....
.L_176:
        /*00b4*/ 	.word	0x00000170


	//   ....[1]....
        /*00b8*/ 	.word	0x00000190


	//   ....[2]....
        /*00bc*/ 	.word	0x000001b0


	//   ....[3]....
        /*00c0*/ 	.word	0x000001d0


	//   ....[4]....
        /*00c4*/ 	.word	0x000001f0


	//   ....[5]....
        /*00c8*/ 	.word	0x00000210


	//   ....[6]....
        /*00cc*/ 	.word	0x00000230


	//   ....[7]....
        /*00d0*/ 	.word	0x00000250


	//   ....[8]....
        /*00d4*/ 	.word	0x00000270


	//   ....[9]....
        /*00d8*/ 	.word	0x00000290


	//----- nvinfo : EIATTR_VRC_CTA_INIT_COUNT
	.align		4
.L_177:
        /*00dc*/ 	.byte	0x02, 0x4a
	.zero		1
	.zero		1


	//----- nvinfo : EIATTR_EXIT_INSTR_OFFSETS
	.align		4
        /*00e0*/ 	.byte	0x04, 0x1c
        /*00e2*/ 	.short	(.L_179 - .L_178)


	//   ....[0]....
.L_178:
        /*00e4*/ 	.word	0x000002b0


	//   ....[1]....
        /*00e8*/ 	.word	0x00000b10


	//----- nvinfo : EIATTR_CRS_STACK_SIZE
	.align		4
.L_179:
        /*00ec*/ 	.byte	0x04, 0x1e
        /*00ee*/ 	.short	(.L_181 - .L_180)
.L_180:
        /*00f0*/ 	.word	0x00000000


	//----- nvinfo : EIATTR_CBANK_PARAM_SIZE
	.align		4
.L_181:
        /*00f4*/ 	.byte	0x03, 0x19
        /*00f6*/ 	.short	0x0030


	//----- nvinfo : EIATTR_PARAM_CBANK
	.align		4
        /*00f8*/ 	.byte	0x04, 0x0a
        /*00fa*/ 	.short	(.L_183 - .L_182)
	.align		4
.L_182:
        /*00fc*/ 	.word	index@(.nv.constant0.ve_swarm_consensus)
        /*0100*/ 	.short	0x0380
        /*0102*/ 	.short	0x0030


	//----- nvinfo : EIATTR_SW_WAR
	.align		4
.L_183:
        /*0104*/ 	.byte	0x04, 0x36
        /*0106*/ 	.short	(.L_185 - .L_184)
.L_184:
        /*0108*/ 	.word	0x00000008
.L_185:


//--------------------- .nv.info.ve_swarm_agent_predict --------------------------
	.section	.nv.info.ve_swarm_agent_predict,"",@"SHT_CUDA_INFO"
	.sectionflags	@""
	.align	4


	//----- nvinfo : EIATTR_CUDA_API_VERSION
	.align		4
        /*0000*/ 	.byte	0x04, 0x37
        /*0002*/ 	.short	(.L_187 - .L_186)
.L_186:
        /*0004*/ 	.word	0x00000082


	//----- nvinfo : EIATTR_KPARAM_INFO
	.align		4
.L_187:
        /*0008*/ 	.byte	0x04, 0x17
        /*000a*/ 	.short	(.L_189 - .L_188)
.L_188:
        /*000c*/ 	.word	0x00000000
        /*0010*/ 	.short	0x0006
        /*0012*/ 	.short	0x0030
        /*0014*/ 	.byte	0x00, 0xf5, 0x21, 0x00


	//----- nvinfo : EIATTR_KPARAM_INFO
	.align		4
.L_189:
        /*0018*/ 	.byte	0x04, 0x17
        /*001a*/ 	.short	(.L_191 - .L_190)
.L_190:
        /*001c*/ 	.word	0x00000000
        /*0020*/ 	.short	0x0005
        /*0022*/ 	.short	0x0028
        /*0024*/ 	.byte	0x00, 0xf5, 0x21, 0x00


	//----- nvinfo : EIATTR_KPARAM_INFO
	.align		4
.L_191:
        /*0028*/ 	.byte	0x04, 0x17
        /*002a*/ 	.short	(.L_193 - .L_192)
.L_192:
        /*002c*/ 	.word	0x00000000
        /*0030*/ 	.short	0x0004
        /*0032*/ 	.short	0x0020
        /*0034*/ 	.byte	0x00, 0xf5, 0x21, 0x00


	//----- nvinfo : EIATTR_KPARAM_INFO
	.align		4
.L_193:
        /*0038*/ 	.byte	0x04, 0x17
        /*003a*/ 	.short	(.L_195 - .L_194)
.L_194:
        /*003c*/ 	.word	0x00000000
        /*0040*/ 	.short	0x0003
        /*0042*/ 	.short	0x0018
        /*0044*/ 	.byte	0x00, 0xf5, 0x21, 0x00


	//----- nvinfo : EIATTR_KPARAM_INFO
	.align		4
.L_195:
        /*0048*/ 	.byte	0x04, 0x17
        /*004a*/ 	.short	(.L_197 - .L_196)
.L_196:
        /*004c*/ 	.word	0x00000000
        /*0050*/ 	.short	0x0002
        /*0052*/ 	.short	0x0010
        /*0054*/ 	.byte	0x00, 0xf5, 0x21, 0x00


	//----- nvinfo : EIATTR_KPARAM_INFO
	.align		4
.L_197:
        /*0058*/ 	.byte	0x04, 0x17
        /*005a*/ 	.short	(.L_199 - .L_198)
.L_198:
        /*005c*/ 	.word	0x00000000
        /*0060*/ 	.short	0x0001
        /*0062*/ 	.short	0x0008
        /*0064*/ 	.byte	0x00, 0xf5, 0x21, 0x00


	//----- nvinfo : EIATTR_KPARAM_INFO
	.align		4
.L_199:
        /*0068*/ 	.byte	0x04, 0x17
        /*006a*/ 	.short	(.L_201 - .L_200)
.L_200:
        /*006c*/ 	.word	0x00000000
        /*0070*/ 	.short	0x0000
        /*0072*/ 	.short	0x0000
        /*0074*/ 	.byte	0x00, 0xf5, 0x21, 0x00


	//----- nvinfo : EIATTR_SPARSE_MMA_MASK
	.align		4
.L_201:
        /*0078*/ 	.byte	0x03, 0x50
        /*007a*/ 	.short	0x0000


	//----- nvinfo : EIATTR_MAXREG_COUNT
	.align		4
        /*007c*/ 	.byte	0x03, 0x1b
        /*007e*/ 	.short	0x00ff


	//----- nvinfo : EIATTR_MERCURY_ISA_VERSION
	.align		4
        /*0080*/ 	.byte	0x03, 0x5f
        /*0082*/ 	.short	0x0101


	//----- nvinfo : EIATTR_VRC_CTA_INIT_COUNT
	.align		4
        /*0084*/ 	.byte	0x02, 0x4a
	.zero		1
	.zero		1


	//----- nvinfo : EIATTR_EXIT_INSTR_OFFSETS
	.align		4
        /*0088*/ 	.byte	0x04, 0x1c
        /*008a*/ 	.short	(.L_203 - .L_202)


	//   ....[0]....
.L_202:
        /*008c*/ 	.word	0x00000030


	//   ....[1]....
        /*0090*/ 	.word	0x00001560


	//----- nvinfo : EIATTR_CRS_STACK_SIZE
	.align		4
.L_203:
        /*0094*/ 	.byte	0x04, 0x1e
        /*0096*/ 	.short	(.L_205 - .L_204)
.L_204:
        /*0098*/ 	.word	0x00000000


	//----- nvinfo : EIATTR_CBANK_PARAM_SIZE
	.align		4
.L_205:
        /*009c*/ 	.byte	0x03, 0x19
        /*009e*/ 	.short	0x0038


	//----- nvinfo : EIATTR_PARAM_CBANK
	.align		4
        /*00a0*/ 	.byte	0x04, 0x0a
        /*00a2*/ 	.short	(.L_207 - .L_206)
	.align		4
.L_206:
        /*00a4*/ 	.word	index@(.nv.constant0.ve_swarm_agent_predict)
        /*00a8*/ 	.short	0x0380
        /*00aa*/ 	.short	0x0038


	//----- nvinfo : EIATTR_SW_WAR
	.align		4
.L_207:
        /*00ac*/ 	.byte	0x04, 0x36
        /*00ae*/ 	.short	(.L_209 - .L_208)
.L_208:
        /*00b0*/ 	.word	0x00000008
.L_209:


//--------------------- .nv.info.ve_swarm_init_agents --------------------------
	.section	.nv.info.ve_swarm_init_agents,"",@"SHT_CUDA_INFO"
	.sectionflags	@""
	.align	4


	//----- nvinfo : EIATTR_CUDA_API_VERSION
	.align		4
        /*0000*/ 	.byte	0x04, 0x37
        /*0002*/ 	.short	(.L_211 - .L_210)
.L_210:
        /*0004*/ 	.word	0x00000082


	//----- nvinfo : EIATTR_KPARAM_INFO
	.align		4
.L_211:
        /*0008*/ 	.byte	0x04, 0x17
        /*000a*/ 	.short	(.L_213 - .L_212)
.L_212:
        /*000c*/ 	.word	0x00000000
        /*0010*/ 	.short	0x0002
        /*0012*/ 	.short	0x0010
        /*0014*/ 	.byte	0x00, 0xf0, 0x21, 0x00


	//----- nvinfo : EIATTR_KPARAM_INFO
	.align		4
.L_213:
        /*0018*/ 	.byte	0x04, 0x17
        /*001a*/ 	.short	(.L_215 - .L_214)
.L_214:
        /*001c*/ 	.word	0x00000000
        /*0020*/ 	.short	0x0001
        /*0022*/ 	.short	0x0008
        /*0024*/ 	.byte	0x00, 0xf5, 0x21, 0x00


	//----- nvinfo : EIATTR_KPARAM_INFO
	.align		4
.L_215:
        /*0028*/ 	.byte	0x04, 0x17
        /*002a*/ 	.short	(.L_217 - .L_216)
.L_216:
        /*002c*/ 	.word	0x00000000
        /*0030*/ 	.short	0x0000
        /*0032*/ 	.short	0x0000
        /*0034*/ 	.byte	0x00, 0xf5, 0x21, 0x00


	//----- nvinfo : EIATTR_SPARSE_MMA_MASK
	.align		4
.L_217:
        /*0038*/ 	.byte	0x03, 0x50
        /*003a*/ 	.short	0x0000


	//----- nvinfo : EIATTR_MAXREG_COUNT
	.align		4
        /*003c*/ 	.byte	0x03, 0x1b
        /*003e*/ 	.short	0x00ff


	//----- nvinfo : EIATTR_MERCURY_ISA_VERSION
	.align		4
        /*0040*/ 	.byte	0x03, 0x5f
        /*0042*/ 	.short	0x0101


	//----- nvinfo : EIATTR_VRC_CTA_INIT_COUNT
	.align		4
        /*0044*/ 	.byte	0x02, 0x4a
	.zero		1
	.zero		1


	//----- nvinfo : EIATTR_EXIT_INSTR_OFFSETS
	.align		4
        /*0048*/ 	.byte	0x04, 0x1c
        /*004a*/ 	.short	(.L_219 - .L_218)


	//   ....[0]....
.L_218:
        /*004c*/ 	.word	0x00000040


	//   ....[1]....
        /*0050*/ 	.word	0x000048d0


	//   ....[2]....
        /*0054*/ 	.word	0x00005530


	//----- nvinfo : EIATTR_CRS_STACK_SIZE
	.align		4
.L_219:
        /*0058*/ 	.byte	0x04, 0x1e
        /*005a*/ 	.short	(.L_221 - .L_220)
.L_220:
        /*005c*/ 	.word	0x00000000


	//----- nvinfo : EIATTR_CBANK_PARAM_SIZE
	.align		4
.L_221:
        /*0060*/ 	.byte	0x03, 0x19
        /*0062*/ 	.short	0x0018


	//----- nvinfo : EIATTR_PARAM_CBANK
	.align		4
        /*0064*/ 	.byte	0x04, 0x0a
        /*0066*/ 	.short	(.L_223 - .L_222)
	.align		4
.L_222:
        /*0068*/ 	.word	index@(.nv.constant0.ve_swarm_init_agents)
        /*006c*/ 	.short	0x0380
        /*006e*/ 	.short	0x0018


	//----- nvinfo : EIATTR_SW_WAR
	.align		4
.L_223:
        /*0070*/ 	.byte	0x04, 0x36
        /*0072*/ 	.short	(.L_225 - .L_224)
.L_224:
        /*0074*/ 	.word	0x00000008
.L_225:


//--------------------- .nv.callgraph             --------------------------
	.section	.nv.callgraph,"",@"SHT_CUDA_CALLGRAPH"
	.align	4
	.sectionentsize	8
	.align		4
        /*0000*/ 	.word	0x00000000
	.align		4
        /*0004*/ 	.word	0xffffffff
	.align		4
        /*0008*/ 	.word	0x00000000
	.align		4
        /*000c*/ 	.word	0xfffffffe
	.align		4
        /*0010*/ 	.word	0x00000000
	.align		4
        /*0014*/ 	.word	0xfffffffd
	.align		4
        /*0018*/ 	.word	0x00000000
	.align		4
        /*001c*/ 	.word	0xfffffffc


//--------------------- .nv.constant4             --------------------------
	.section	.nv.constant4,"a",@progbits
	.align	8
	.align		8
.nv.constant4:
        /*0000*/ 	.dword	precalc_xorwow_matrix
	.align		8
        /*0008*/ 	.dword	precalc_xorwow_offset_matrix
	.align		8
        /*0010*/ 	.dword	mrg32k3aM1
	.align		8
        /*0018*/ 	.dword	mrg32k3aM2
	.align		8
        /*0020*/ 	.dword	mrg32k3aM1SubSeq
	.align		8
        /*0028*/ 	.dword	mrg32k3aM2SubSeq
	.align		8
        /*0030*/ 	.dword	mrg32k3aM1Seq
	.align		8
        /*0038*/ 	.dword	mrg32k3aM2Seq


//--------------------- .nv.constant3             --------------------------
	.section	.nv.constant3,"a",@progbits
	.align	8
.nv.constant3:
	.type		__cr_lgamma_table,@object
	.size		__cr_lgamma_table,(c_feature_groups - __cr_lgamma_table)
__cr_lgamma_table:
        /*0000*/ 	.byte	0x00, 0x00, 0x00, 0x00, 0x00, 0x00, 0x00, 0x00, 0x00, 0x00, 0x00, 0x00, 0x00, 0x00, 0x00, 0x00
        /*0010*/ 	.byte	0xef, 0x39, 0xfa, 0xfe, 0x42, 0x2e, 0xe6, 0x3f, 0x02, 0x20, 0x2a, 0xfa, 0x0b, 0xab, 0xfc, 0x3f
        /*0020*/ 	.byte	0xf9, 0x2c, 0x92, 0x7c, 0xa7, 0x6c, 0x09, 0x40, 0xc9, 0x79, 0x44, 0x3c, 0x64, 0x26, 0x13, 0x40
        /*0030*/ 	.byte	0xca, 0x01, 0xcf, 0x3a, 0x27, 0x51, 0x1a, 0x40, 0x30, 0xcc, 0x2d, 0xf3, 0xe1, 0x0c, 0x21, 0x40
        /*0040*/ 	.byte	0x0d, 0xb7, 0xfc, 0x82, 0x8e, 0x35, 0x25, 0x40
	.type		c_feature_groups,@object
	.size		c_feature_groups,(c_critical_features - c_feature_groups)
c_feature_groups:
        /*0048*/ 	.byte	0x00, 0x00, 0x00, 0x00, 0x30, 0x00, 0x00, 0x00, 0x50, 0x00, 0x00, 0x00, 0x5c, 0x00, 0x00, 0x00
        /*0058*/ 	.byte	0x60, 0x00, 0x00, 0x00, 0x65, 0x00, 0x00, 0x00, 0x6d, 0x00, 0x00, 0x00, 0x7d, 0x00, 0x00, 0x00
	.type		c_critical_features,@object
	.size		c_critical_features,(c_initial_pheromone - c_critical_features)
c_critical_features:
        /*0068*/ 	.byte	0x50, 0x00, 0x00, 0x00, 0x51, 0x00, 0x00, 0x00, 0x52, 0x00, 0x00, 0x00, 0x53, 0x00, 0x00, 0x00
        /*0078*/ 	.byte	0x54, 0x00, 0x00, 0x00, 0x55, 0x00, 0x00, 0x00, 0x56, 0x00, 0x00, 0x00, 0x57, 0x00, 0x00, 0x00
        /*0088*/ 	.byte	0x5c, 0x00, 0x00, 0x00, 0x5d, 0x00, 0x00, 0x00, 0x5e, 0x00, 0x00, 0x00, 0x5f, 0x00, 0x00, 0x00
        /*0098*/ 	.byte	0x60, 0x00, 0x00, 0x00, 0x61, 0x00, 0x00, 0x00, 0x62, 0x00, 0x00, 0x00, 0x63, 0x00, 0x00, 0x00
        /*00a8*/ 	.byte	0x64, 0x00, 0x00, 0x00, 0x65, 0x00, 0x00, 0x00, 0x66, 0x00, 0x00, 0x00, 0x67, 0x00, 0x00, 0x00
	.type		c_initial_pheromone,@object
	.size		c_initial_pheromone,(.L_11 - c_initial_pheromone)
c_initial_pheromone:
        /*00b8*/ 	.byte	0xcd, 0xcc, 0xcc, 0x3d, 0xcd, 0xcc, 0xcc, 0x3d, 0xcd, 0xcc, 0xcc, 0x3d, 0xcd, 0xcc, 0xcc, 0x3d
        /* <DEDUP_REMOVED lines=30> */
        /*02a8*/ 	.byte	0xcd, 0xcc, 0x4c, 0x3f
.L_11:


//--------------------- .text.ve_swarm_batch_predict --------------------------
	.section	.text.ve_swarm_batch_predict,"ax",@progbits
	.align	128
        .global         ve_swarm_batch_predict
        .type           ve_swarm_batch_predict,@function
        .size           ve_swarm_batch_predict,(.L_x_191 - ve_swarm_batch_predict)
        .other          ve_swarm_batch_predict,@"STO_CUDA_ENTRY STV_DEFAULT"
ve_swarm_batch_predict:
.text.ve_swarm_batch_predict:
[----:B------:R-:W-:Y:S01]  /*0000*/  LDC R1, c[0x0][0x37c] ;  /* 0x0000df00ff017b82 */ /* 0x000fe20000000800 */
[----:B------:R-:W0:Y:S01]  /*0010*/  S2R R0, SR_CTAID.X ;  /* 0x0000000000007919 */ /* 0x000e220000002500 */
[----:B------:R-:W0:Y:S02]  /*0020*/  LDCU UR4, c[0x0][0x3c8] ;  /* 0x00007900ff0477ac */ /* 0x000e240008000800 */
[----:B0-----:R-:W-:-:S13]  /*0030*/  ISETP.GE.AND P0, PT, R0, UR4, PT ;  /* 0x0000000400007c0c */ /* 0x001fda000bf06270 */
[----:B------:R-:W-:Y:S05]  /*0040*/  @P0 EXIT ;  /* 0x000000000000094d */ /* 0x000fea0003800000 */
[----:B------:R-:W0:Y:S01]  /*0050*/  S2R R3, SR_TID.X ;  /* 0x0000000000037919 */ /* 0x000e220000002100 */
[----:B------:R-:W1:Y:S01]  /*0060*/  LDC.64 R14, c[0x0][0x380] ;  /* 0x0000e000ff0e7b82 */ /* 0x000e620000000a00 */
[----:B------:R-:W-:Y:S01]  /*0070*/  HFMA2 R2, -RZ, RZ, 0, 0 ;  /* 0x00000000ff027431 */ /* 0x000fe200000001ff */
[----:B------:R-:W2:Y:S06]  /*0080*/  LDCU.64 UR6, c[0x0][0x358] ;  /* 0x00006b00ff0677ac */ /* 0x000eac0008000a00 */
[----:B------:R-:W3:Y:S08]  /*0090*/  LDC.64 R8, c[0x0][0x390] ;  /* 0x0000e400ff087b82 */ /* 0x000ef00000000a00 */
[----:B------:R-:W4:Y:S08]  /*00a0*/  LDC.64 R10, c[0x0][0x388] ;  /* 0x0000e200ff0a7b82 */ /* 0x000f300000000a00 */
[----:B------:R-:W2:Y:S01]  /*00b0*/  LDC.64 R12, c[0x0][0x390] ;  /* 0x0000e400ff0c7b82 */ /* 0x000ea20000000a00 */
[----:B0-----:R-:W-:-:S05]  /*00c0*/  LOP3.LUT R5, R3, 0x1f, RZ, 0xc0, !PT ;  /* 0x0000001f03057812 */ /* 0x001fca00078ec0ff */
[----:B-1----:R-:W-:Y:S01]  /*00d0*/  IMAD.WIDE.U32 R14, R5, 0x230, R14 ;  /* 0x00000230050e7825 */ /* 0x002fe200078e000e */
[----:B------:R-:W-:-:S07]  /*00e0*/  MOV R5, RZ ;  /* 0x000000ff00057202 */ /* 0x000fce0000000f00 */
.L_x_3:
[----:B------:R-:W-:-:S05]  /*00f0*/  SHF.R.U32.HI R7, RZ, 0x5, R5 ;  /* 0x00000005ff077819 */ /* 0x000fca0000011605 */
[----:B------:R-:W-:-:S05]  /*0100*/  IMAD.WIDE.U32 R6, R7, 0x4, R14 ;  /* 0x0000000407067825 */ /* 0x000fca00078e000e */
[----:B--2---:R-:W2:Y:S01]  /*0110*/  LDG.E.CONSTANT R4, desc[UR6][R6.64] ;  /* 0x0000000606047981 */ /* 0x004ea2000c1e9900 */
[C---:B------:R-:W-:Y:S01]  /*0120*/  LOP3.LUT R17, R5.reuse, 0x1c, RZ, 0xc0, !PT ;  /* 0x0000001c05117812 */ /* 0x040fe200078ec0ff */
[----:B------:R-:W-:Y:S01]  /*0130*/  BSSY.RECONVERGENT B0, `(.L_x_0) ;  /* 0x0000011000007945 */ /* 0x000fe20003800200 */
[----:B------:R-:W-:-:S04]  /*0140*/  IADD3 R22, PT, PT, R5, 0x1, RZ ;  /* 0x0000000105167810 */ /* 0x000fc80007ffe0ff */
[----:B------:R-:W-:Y:S02]  /*0150*/  ISETP.NE.AND P1, PT, R22, 0x7d, PT ;  /* 0x0000007d1600780c */ /* 0x000fe40003f25270 */
[----:B--2---:R-:W-:-:S04]  /*0160*/  SHF.R.U32.HI R17, RZ, R17, R4 ;  /* 0x00000011ff117219 */ /* 0x004fc80000011604 */
[----:B------:R-:W-:-:S04]  /*0170*/  LOP3.LUT R17, R17, 0x1, RZ, 0xc0, !PT ;  /* 0x0000000111117812 */ /* 0x000fc800078ec0ff */
[----:B------:R-:W-:-:S13]  /*0180*/  ISETP.NE.U32.AND P0, PT, R17, 0x1, PT ;  /* 0x000000011100780c */ /* 0x000fda0003f05070 */
[----:B------:R-:W-:Y:S05]  /*0190*/  @P0 BRA `(.L_x_1) ;  /* 0x0000000000280947 */ /* 0x000fea0003800000 */
[----:B------:R-:W-:Y:S02]  /*01a0*/  IMAD R17, R0, 0x7d, R5 ;  /* 0x0000007d00117824 */ /* 0x000fe400078e0205 */
[----:B------:R-:W-:-:S04]  /*01b0*/  IMAD.WIDE.U32 R18, R5, 0x4, R14 ;  /* 0x0000000405127825 */ /* 0x000fc800078e000e */
[----:B----4-:R-:W-:Y:S02]  /*01c0*/  IMAD.WIDE.U32 R6, R5, 0x4, R10 ;  /* 0x0000000405067825 */ /* 0x010fe400078e000a */
[----:B------:R-:W2:Y:S02]  /*01d0*/  LDG.E.CONSTANT R19, desc[UR6][R18.64+0x10] ;  /* 0x0000100612137981 */ /* 0x000ea4000c1e9900 */
[----:B---3--:R-:W-:Y:S02]  /*01e0*/  IMAD.WIDE.U32 R16, R17, 0x4, R8 ;  /* 0x0000000411107825 */ /* 0x008fe400078e0008 */
[----:B------:R-:W3:Y:S04]  /*01f0*/  LDG.E.CONSTANT R6, desc[UR6][R6.64] ;  /* 0x0000000606067981 */ /* 0x000ee8000c1e9900 */
[----:B------:R-:W2:Y:S01]  /*0200*/  LDG.E.CONSTANT R16, desc[UR6][R16.64] ;  /* 0x0000000610107981 */ /* 0x000ea2000c1e9900 */
[----:B---3--:R-:W-:Y:S01]  /*0210*/  FADD R20, R6, 1 ;  /* 0x3f80000006147421 */ /* 0x008fe20000000000 */
[----:B--2---:R-:W-:-:S04]  /*0220*/  FMUL R21, R16, R19 ;  /* 0x0000001310157220 */ /* 0x004fc80000400000 */
[----:B------:R-:W-:-:S07]  /*0230*/  FFMA R2, R21, R20, R2 ;  /* 0x0000001415027223 */ /* 0x000fce0000000002 */
.L_x_1:
[----:B------:R-:W-:Y:S05]  /*0240*/  BSYNC.RECONVERGENT B0 ;  /* 0x0000000000007941 */ /* 0x000fea0003800200 */
.L_x_0:
[----:B------:R-:W-:Y:S05]  /*0250*/  @!P1 BRA `(.L_x_2) ;  /* 0x0000000000ec9947 */ /* 0x000fea0003800000 */
[----:B------:R-:W-:Y:S01]  /*0260*/  LOP3.LUT R7, R22, 0x1d, RZ, 0xc0, !PT ;  /* 0x0000001d16077812 */ /* 0x000fe200078ec0ff */
[----:B------:R-:W-:Y:S01]  /*0270*/  IMAD R20, R0, 0x7d, RZ ;  /* 0x0000007d00147824 */ /* 0x000fe200078e02ff */
[----:B------:R-:W-:Y:S02]  /*0280*/  IADD3 R6, PT, PT, R5, 0x2, RZ ;  /* 0x0000000205067810 */ /* 0x000fe40007ffe0ff */
[--C-:B------:R-:W-:Y:S02]  /*0290*/  SHF.R.U32.HI R7, RZ, R7, R4.reuse ;  /* 0x00000007ff077219 */ /* 0x100fe40000011604 */
[----:B------:R-:W-:Y:S02]  /*02a0*/  LOP3.LUT R17, R6, 0x1e, RZ, 0xc0, !PT ;  /* 0x0000001e06117812 */ /* 0x000fe400078ec0ff */
[----:B------:R-:W-:Y:S02]  /*02b0*/  LOP3.LUT R7, R7, 0x1, RZ, 0xc0, !PT ;  /* 0x0000000107077812 */ /* 0x000fe400078ec0ff */
[----:B------:R-:W-:-:S02]  /*02c0*/  SHF.R.U32.HI R17, RZ, R17, R4 ;  /* 0x00000011ff117219 */ /* 0x000fc40000011604 */
[----:B------:R-:W-:Y:S02]  /*02d0*/  ISETP.NE.U32.AND P2, PT, R7, 0x1, PT ;  /* 0x000000010700780c */ /* 0x000fe40003f45070 */
[----:B------:R-:W-:Y:S02]  /*02e0*/  IADD3 R7, PT, PT, R5, 0x3, RZ ;  /* 0x0000000305077810 */ /* 0x000fe40007ffe0ff */
[----:B------:R-:W-:Y:S02]  /*02f0*/  LOP3.LUT R17, R17, 0x1, RZ, 0xc0, !PT ;  /* 0x0000000111117812 */ /* 0x000fe400078ec0ff */
[----:B------:R-:W-:Y:S02]  /*0300*/  SHF.R.W.U32.HI R7, RZ, R7, R4 ;  /* 0x00000007ff077219 */ /* 0x000fe40000011e04 */
[----:B------:R-:W-:Y:S02]  /*0310*/  ISETP.NE.U32.AND P1, PT, R17, 0x1, PT ;  /* 0x000000011100780c */ /* 0x000fe40003f25070 */
[----:B------:R-:W-:-:S02]  /*0320*/  LOP3.LUT R4, R7, 0x1, RZ, 0xc0, !PT ;  /* 0x0000000107047812 */ /* 0x000fc400078ec0ff */
[----:B------:R-:W-:Y:S01]  /*0330*/  IADD3 R20, P3, PT, R20, R5, RZ ;  /* 0x0000000514147210 */ /* 0x000fe20007f7e0ff */
[----:B------:R-:W0:Y:S01]  /*0340*/  @!P2 LDC.64 R6, c[0x0][0x388] ;  /* 0x0000e200ff06ab82 */ /* 0x000e220000000a00 */
[----:B------:R-:W-:Y:S02]  /*0350*/  ISETP.NE.U32.AND P0, PT, R4, 0x1, PT ;  /* 0x000000010400780c */ /* 0x000fe40003f05070 */
[----:B------:R-:W-:Y:S02]  /*0360*/  IADD3.X R22, PT, PT, RZ, RZ, RZ, P3, !PT ;  /* 0x000000ffff167210 */ /* 0x000fe40001ffe4ff */
[----:B------:R-:W-:Y:S02]  /*0370*/  LEA R26, P3, R20, R12, 0x2 ;  /* 0x0000000c141a7211 */ /* 0x000fe400078610ff */
[----:B------:R-:W-:Y:S01]  /*0380*/  @!P2 SHF.L.U32 R25, R5, 0x2, RZ ;  /* 0x000000020519a819 */ /* 0x000fe200000006ff */
[----:B------:R-:W1:Y:S01]  /*0390*/  @!P1 LDC.64 R18, c[0x0][0x388] ;  /* 0x0000e200ff129b82 */ /* 0x000e620000000a00 */
[----:B------:R-:W-:-:S07]  /*03a0*/  @!P2 SHF.R.U32.HI R23, RZ, 0x1e, R5 ;  /* 0x0000001eff17a819 */ /* 0x000fce0000011605 */
[----:B------:R-:W2:Y:S01]  /*03b0*/  @!P0 LDC.64 R16, c[0x0][0x388] ;  /* 0x0000e200ff108b82 */ /* 0x000ea20000000a00 */
[----:B------:R-:W-:Y:S02]  /*03c0*/  LEA.HI.X R27, R20, R13, R22, 0x2, P3 ;  /* 0x0000000d141b7211 */ /* 0x000fe400018f1416 */
[----:B------:R-:W-:Y:S02]  /*03d0*/  @!P2 IADD3 R30, P4, PT, R14, R25, RZ ;  /* 0x000000190e1ea210 */ /* 0x000fe40007f9e0ff */
[----:B------:R-:W-:Y:S01]  /*03e0*/  @!P1 SHF.L.U32 R21, R5, 0x2, RZ ;  /* 0x0000000205159819 */ /* 0x000fe200000006ff */
[----:B------:R-:W5:Y:S01]  /*03f0*/  @!P0 LDG.E.CONSTANT R24, desc[UR6][R26.64+0xc] ;  /* 0x00000c061a188981 */ /* 0x000f62000c1e9900 */
[----:B------:R-:W-:Y:S02]  /*0400*/  @!P2 IADD3.X R31, PT, PT, R15, R23, RZ, P4, !PT ;  /* 0x000000170f1fa210 */ /* 0x000fe400027fe4ff */
[----:B0-----:R-:W-:Y:S02]  /*0410*/  @!P2 IADD3 R6, P3, PT, R25, R6, RZ ;  /* 0x000000061906a210 */ /* 0x001fe40007f7e0ff */
[----:B------:R-:W-:Y:S01]  /*0420*/  @!P1 SHF.R.U32.HI R20, RZ, 0x1e, R5 ;  /* 0x0000001eff149819 */ /* 0x000fe20000011605 */
[----:B------:R0:W3:Y:S01]  /*0430*/  @!P2 LDG.E.CONSTANT R4, desc[UR6][R30.64+0x14] ;  /* 0x000014061e04a981 */ /* 0x0000e2000c1e9900 */
[----:B------:R-:W-:-:S02]  /*0440*/  @!P2 IADD3.X R7, PT, PT, R23, R7, RZ, P3, !PT ;  /* 0x000000071707a210 */ /* 0x000fc40001ffe4ff */
[----:B------:R-:W-:Y:S01]  /*0450*/  @!P1 IADD3 R28, P4, PT, R14, R21, RZ ;  /* 0x000000150e1c9210 */ /* 0x000fe20007f9e0ff */
[----:B------:R-:W3:Y:S01]  /*0460*/  @!P2 LDG.E.CONSTANT R23, desc[UR6][R26.64+0x4] ;  /* 0x000004061a17a981 */ /* 0x000ee2000c1e9900 */
[----:B-1----:R-:W-:Y:S02]  /*0470*/  @!P1 IADD3 R18, P3, PT, R21, R18, RZ ;  /* 0x0000001215129210 */ /* 0x002fe40007f7e0ff */
[----:B------:R-:W-:Y:S01]  /*0480*/  @!P0 SHF.L.U32 R21, R5, 0x2, RZ ;  /* 0x0000000205158819 */ /* 0x000fe200000006ff */
[----:B------:R-:W4:Y:S01]  /*0490*/  @!P2 LDG.E.CONSTANT R6, desc[UR6][R6.64+0x4] ;  /* 0x000004060606a981 */ /* 0x000f22000c1e9900 */
[----:B------:R-:W-:Y:S02]  /*04a0*/  @!P1 IADD3.X R29, PT, PT, R15, R20, RZ, P4, !PT ;  /* 0x000000140f1d9210 */ /* 0x000fe400027fe4ff */
[----:B------:R-:W-:Y:S01]  /*04b0*/  @!P1 IADD3.X R19, PT, PT, R20, R19, RZ, P3, !PT ;  /* 0x0000001314139210 */ /* 0x000fe20001ffe4ff */
[----:B------:R-:W5:Y:S01]  /*04c0*/  @!P1 LDG.E.CONSTANT R25, desc[UR6][R26.64+0x8] ;  /* 0x000008061a199981 */ /* 0x000f62000c1e9900 */
[----:B------:R-:W-:-:S02]  /*04d0*/  @!P0 IADD3 R20, P3, PT, R14, R21, RZ ;  /* 0x000000150e148210 */ /* 0x000fc40007f7e0ff */
[----:B0-----:R-:W-:Y:S01]  /*04e0*/  @!P0 SHF.R.U32.HI R30, RZ, 0x1e, R5 ;  /* 0x0000001eff1e8819 */ /* 0x001fe20000011605 */
[----:B------:R-:W5:Y:S01]  /*04f0*/  @!P1 LDG.E.CONSTANT R22, desc[UR6][R28.64+0x18] ;  /* 0x000018061c169981 */ /* 0x000f62000c1e9900 */
[----:B--2---:R-:W-:Y:S02]  /*0500*/  @!P0 IADD3 R16, P4, PT, R21, R16, RZ ;  /* 0x0000001015108210 */ /* 0x004fe40007f9e0ff */
[----:B------:R-:W-:Y:S01]  /*0510*/  @!P0 IADD3.X R21, PT, PT, R15, R30, RZ, P3, !PT ;  /* 0x0000001e0f158210 */ /* 0x000fe20001ffe4ff */
[----:B------:R-:W2:Y:S01]  /*0520*/  @!P1 LDG.E.CONSTANT R18, desc[UR6][R18.64+0x8] ;  /* 0x0000080612129981 */ /* 0x000ea2000c1e9900 */
[----:B------:R-:W-:-:S04]  /*0530*/  @!P0 IADD3.X R17, PT, PT, R30, R17, RZ, P4, !PT ;  /* 0x000000111e118210 */ /* 0x000fc800027fe4ff */
[----:B------:R-:W2:Y:S04]  /*0540*/  @!P0 LDG.E.CONSTANT R21, desc[UR6][R20.64+0x1c] ;  /* 0x00001c0614158981 */ /* 0x000ea8000c1e9900 */
[----:B------:R-:W2:Y:S01]  /*0550*/  @!P0 LDG.E.CONSTANT R16, desc[UR6][R16.64+0xc] ;  /* 0x00000c0610108981 */ /* 0x000ea2000c1e9900 */
[----:B------:R-:W-:Y:S01]  /*0560*/  IADD3 R5, PT, PT, R5, 0x4, RZ ;  /* 0x0000000405057810 */ /* 0x000fe20007ffe0ff */
[----:B---3--:R-:W-:Y:S01]  /*0570*/  @!P2 FMUL R23, R23, R4 ;  /* 0x000000041717a220 */ /* 0x008fe20000400000 */
[----:B----4-:R-:W-:-:S04]  /*0580*/  @!P2 FADD R4, R6, 1 ;  /* 0x3f8000000604a421 */ /* 0x010fc80000000000 */
[----:B------:R-:W-:Y:S01]  /*0590*/  @!P2 FFMA R2, R23, R4, R2 ;  /* 0x000000041702a223 */ /* 0x000fe20000000002 */
[----:B-----5:R-:W-:Y:S01]  /*05a0*/  @!P1 FMUL R25, R25, R22 ;  /* 0x0000001619199220 */ /* 0x020fe20000400000 */
[----:B--2---:R-:W-:-:S04]  /*05b0*/  @!P1 FADD R4, R18, 1 ;  /* 0x3f80000012049421 */ /* 0x004fc80000000000 */
[----:B------:R-:W-:Y:S01]  /*05c0*/  @!P1 FFMA R2, R25, R4, R2 ;  /* 0x0000000419029223 */ /* 0x000fe20000000002 */
[----:B------:R-:W-:Y:S01]  /*05d0*/  @!P0 FMUL R7, R24, R21 ;  /* 0x0000001518078220 */ /* 0x000fe20000400000 */
[----:B------:R-:W-:-:S04]  /*05e0*/  @!P0 FADD R6, R16, 1 ;  /* 0x3f80000010068421 */ /* 0x000fc80000000000 */
[----:B------:R-:W-:Y:S01]  /*05f0*/  @!P0 FFMA R2, R7, R6, R2 ;  /* 0x0000000607028223 */ /* 0x000fe20000000002 */
[----:B------:R-:W-:Y:S06]  /*0600*/  BRA `(.L_x_3) ;  /* 0xfffffff800b87947 */ /* 0x000fec000383ffff */
.L_x_2:
[----:B------:R-:W3:Y:S04]  /*0610*/  LDG.E.CONSTANT R7, desc[UR6][R14.64+0xc] ;  /* 0x00000c060e077981 */ /* 0x000ee8000c1e9900 */
[----:B------:R-:W2:Y:S04]  /*0620*/  LDG.E.CONSTANT R4, desc[UR6][R14.64] ;  /* 0x000000060e047981 */ /* 0x000ea8000c1e9900 */
[----:B------:R-:W5:Y:S04]  /*0630*/  LDG.E.CONSTANT R5, desc[UR6][R14.64+0x4] ;  /* 0x000004060e057981 */ /* 0x000f68000c1e9900 */
[----:B------:R-:W4:Y:S01]  /*0640*/  LDG.E.CONSTANT R6, desc[UR6][R14.64+0x8] ;  /* 0x000008060e067981 */ /* 0x000f22000c1e9900 */
[----:B------:R-:W-:Y:S01]  /*0650*/  BSSY.RECONVERGENT B0, `(.L_x_4) ;  /* 0x0000027000007945 */ /* 0x000fe20003800200 */
[----:B---3--:R-:W-:Y:S01]  /*0660*/  LOP3.LUT R8, R7, 0x1fff, RZ, 0xc0, !PT ;  /* 0x00001fff07087812 */ /* 0x008fe200078ec0ff */
[----:B--2---:R-:W-:Y:S08]  /*0670*/  POPC R4, R4 ;  /* 0x0000000400047309 */ /* 0x004ff00000000000 */
[----:B-----5:R-:W-:Y:S08]  /*0680*/  POPC R5, R5 ;  /* 0x0000000500057309 */ /* 0x020ff00000000000 */
[----:B----4-:R-:W0:Y:S08]  /*0690*/  POPC R6, R6 ;  /* 0x0000000600067309 */ /* 0x010e300000000000 */
[----:B------:R-:W1:Y:S01]  /*06a0*/  POPC R8, R8 ;  /* 0x0000000800087309 */ /* 0x000e620000000000 */
[----:B0-----:R-:W-:-:S04]  /*06b0*/  IADD3 R7, PT, PT, R6, R5, R4 ;  /* 0x0000000506077210 */ /* 0x001fc80007ffe004 */
[----:B-1----:R-:W-:-:S04]  /*06c0*/  IADD3 R7, PT, PT, R7, R8, RZ ;  /* 0x0000000807077210 */ /* 0x002fc80007ffe0ff */
[----:B------:R-:W-:-:S13]  /*06d0*/  ISETP.NE.AND P0, PT, R7, RZ, PT ;  /* 0x000000ff0700720c */ /* 0x000fda0003f05270 */
[----:B------:R-:W-:Y:S05]  /*06e0*/  @!P0 BRA `(.L_x_5) ;  /* 0x0000000000748947 */ /* 0x000fea0003800000 */
[----:B------:R-:W-:Y:S01]  /*06f0*/  I2FP.F32.U32 R4, R7 ;  /* 0x0000000700047245 */ /* 0x000fe20000201000 */
[----:B------:R-:W-:Y:S03]  /*0700*/  BSSY.RECONVERGENT B1, `(.L_x_6) ;  /* 0x000000d000017945 */ /* 0x000fe60003800200 */
[----:B------:R-:W-:Y:S01]  /*0710*/  IADD3 R6, PT, PT, R4, -0xd000000, RZ ;  /* 0xf300000004067810 */ /* 0x000fe20007ffe0ff */
[----:B------:R0:W1:Y:S03]  /*0720*/  MUFU.RSQ R5, R4 ;  /* 0x0000000400057308 */ /* 0x0000660000001400 */
[----:B------:R-:W-:-:S13]  /*0730*/  ISETP.GT.U32.AND P0, PT, R6, 0x727fffff, PT ;  /* 0x727fffff0600780c */ /* 0x000fda0003f04070 */
[----:B0-----:R-:W-:Y:S05]  /*0740*/  @!P0 BRA `(.L_x_7) ;  /* 0x0000000000108947 */ /* 0x001fea0003800000 */
[----:B------:R-:W-:-:S07]  /*0750*/  MOV R10, 0x770 ;  /* 0x00000770000a7802 */ /* 0x000fce0000000f00 */
[----:B-1----:R-:W-:Y:S05]  /*0760*/  CALL.REL.NOINC `($__internal_1_$__cuda_sm20_sqrt_rn_f32_slowpath) ;  /* 0x00000014002c7944 */ /* 0x002fea0003c00000 */
[----:B------:R-:W-:Y:S01]  /*0770*/  MOV R5, R6 ;  /* 0x0000000600057202 */ /* 0x000fe20000000f00 */
[----:B------:R-:W-:Y:S06]  /*0780*/  BRA `(.L_x_8) ;  /* 0x0000000000107947 */ /* 0x000fec0003800000 */
.L_x_7:
[----:B-1----:R-:W-:Y:S01]  /*0790*/  FMUL.FTZ R7, R4, R5 ;  /* 0x0000000504077220 */ /* 0x002fe20000410000 */
[----:B------:R-:W-:-:S03]  /*07a0*/  FMUL.FTZ R5, R5, 0.5 ;  /* 0x3f00000005057820 */ /* 0x000fc60000410000 */
[----:B------:R-:W-:-:S04]  /*07b0*/  FFMA R4, -R7, R7, R4 ;  /* 0x0000000707047223 */ /* 0x000fc80000000104 */
[----:B------:R-:W-:-:S07]  /*07c0*/  FFMA R5, R4, R5, R7 ;  /* 0x0000000504057223 */ /* 0x000fce0000000007 */
.L_x_8:
[----:B------:R-:W-:Y:S05]  /*07d0*/  BSYNC.RECONVERGENT B1 ;  /* 0x0000000000017941 */ /* 0x000fea0003800200 */
.L_x_6:
[----:B------:R-:W0:Y:S01]  /*07e0*/  MUFU.RCP R4, R5 ;  /* 0x0000000500047308 */ /* 0x000e220000001000 */
[----:B------:R-:W-:Y:S07]  /*07f0*/  BSSY.RECONVERGENT B1, `(.L_x_9) ;  /* 0x000000b000017945 */ /* 0x000fee0003800200 */
[----:B------:R-:W1:Y:S01]  /*0800*/  FCHK P0, R2, R5 ;  /* 0x0000000502007302 */ /* 0x000e620000000000 */
[----:B0-----:R-:W-:-:S04]  /*0810*/  FFMA R7, R4, -R5, 1 ;  /* 0x3f80000004077423 */ /* 0x001fc80000000805 */
[----:B------:R-:W-:-:S04]  /*0820*/  FFMA R7, R4, R7, R4 ;  /* 0x0000000704077223 */ /* 0x000fc80000000004 */
[----:B------:R-:W-:-:S04]  /*0830*/  FFMA R4, R2, R7, RZ ;  /* 0x0000000702047223 */ /* 0x000fc800000000ff */
[----:B------:R-:W-:-:S04]  /*0840*/  FFMA R6, R4, -R5, R2 ;  /* 0x8000000504067223 */ /* 0x000fc80000000002 */
[----:B------:R-:W-:Y:S01]  /*0850*/  FFMA R4, R7, R6, R4 ;  /* 0x0000000607047223 */ /* 0x000fe20000000004 */
[----:B-1----:R-:W-:Y:S06]  /*0860*/  @!P0 BRA `(.L_x_10) ;  /* 0x00000000000c8947 */ /* 0x002fec0003800000 */
[----:B------:R-:W-:-:S07]  /*0870*/  MOV R4, 0x890 ;  /* 0x0000089000047802 */ /* 0x000fce0000000f00 */
[----:B------:R-:W-:Y:S05]  /*0880*/  CALL.REL.NOINC `($__internal_2_$__cuda_sm3x_div_rn_noftz_f32_slowpath) ;  /* 0x0000001400407944 */ /* 0x000fea0003c00000 */
[----:B------:R-:W-:-:S07]  /*0890*/  MOV R4, R2 ;  /* 0x0000000200047202 */ /* 0x000fce0000000f00 */
.L_x_10:
[----:B------:R-:W-:Y:S05]  /*08a0*/  BSYNC.RECONVERGENT B1 ;  /* 0x0000000000017941 */ /* 0x000fea0003800200 */
.L_x_9:
[----:B------:R-:W-:-:S07]  /*08b0*/  MOV R2, R4 ;  /* 0x0000000400027202 */ /* 0x000fce0000000f00 */
.L_x_5:
[----:B------:R-:W-:Y:S05]  /*08c0*/  BSYNC.RECONVERGENT B0 ;  /* 0x0000000000007941 */ /* 0x000fea0003800200 */
.L_x_4:
[----:B------:R-:W0:Y:S01]  /*08d0*/  LDC.64 R4, c[0x0][0x398] ;  /* 0x0000e600ff047b82 */ /* 0x000e220000000a00 */
[----:B------:R-:W-:-:S05]  /*08e0*/  SHF.L.U32 R7, R0, 0x6, RZ ;  /* 0x0000000600077819 */ /* 0x000fca00000006ff */
[----:B0-----:R-:W-:-:S05]  /*08f0*/  IMAD.WIDE.U32 R4, R7, 0x4, R4 ;  /* 0x0000000407047825 */ /* 0x001fca00078e0004 */
[----:B------:R-:W2:Y:S04]  /*0900*/  LDG.E.CONSTANT R17, desc[UR6][R4.64] ;  /* 0x0000000604117981 */ /* 0x000ea8000c1e9900 */
[----:B------:R-:W3:Y:S04]  /*0910*/  LDG.E.CONSTANT R18, desc[UR6][R4.64+0x4] ;  /* 0x0000040604127981 */ /* 0x000ee8000c1e9900 */
[----:B------:R-:W4:Y:S04]  /*0920*/  LDG.E.CONSTANT R20, desc[UR6][R4.64+0x8] ;  /* 0x0000080604147981 */ /* 0x000f28000c1e9900 */
[----:B------:R-:W5:Y:S04]  /*0930*/  LDG.E.CONSTANT R22, desc[UR6][R4.64+0xc] ;  /* 0x00000c0604167981 */ /* 0x000f68000c1e9900 */
        /* <DEDUP_REMOVED lines=11> */
[----:B------:R0:W5:Y:S01]  /*09f0*/  LDG.E.CONSTANT R16, desc[UR6][R4.64+0x3c] ;  /* 0x00003c0604107981 */ /* 0x000162000c1e9900 */
[----:B------:R-:W-:Y:S01]  /*0a00*/  BSSY.RECONVERGENT B0, `(.L_x_11) ;  /* 0x0000028000007945 */ /* 0x000fe20003800200 */
[----:B0-----:R-:W-:Y:S01]  /*0a10*/  HFMA2 R4, -RZ, RZ, 0.96630859375, -0.0022525787353515625 ;  /* 0x3bbb989dff047431 */ /* 0x001fe200000001ff */
[----:B------:R-:W-:Y:S01]  /*0a20*/  MOV R5, 0x437c0000 ;  /* 0x437c000000057802 */ /* 0x000fe20000000f00 */
[----:B--2---:R-:W-:-:S04]  /*0a30*/  FADD R17, RZ, R17 ;  /* 0x00000011ff117221 */ /* 0x004fc80000000000 */
[----:B---3--:R-:W-:-:S04]  /*0a40*/  FADD R17, R17, R18 ;  /* 0x0000001211117221 */ /* 0x008fc80000000000 */
[----:B----4-:R-:W-:-:S04]  /*0a50*/  FADD R17, R17, R20 ;  /* 0x0000001411117221 */ /* 0x010fc80000000000 */
[----:B-----5:R-:W-:-:S04]  /*0a60*/  FADD R17, R17, R22 ;  /* 0x0000001611117221 */ /* 0x020fc80000000000 */
[----:B------:R-:W-:-:S04]  /*0a70*/  FADD R17, R17, R24 ;  /* 0x0000001811117221 */ /* 0x000fc80000000000 */
        /* <DEDUP_REMOVED lines=11> */
[----:B------:R-:W-:-:S04]  /*0b30*/  FFMA R7, R7, 0.30000001192092895508, R2 ;  /* 0x3e99999a07077823 */ /* 0x000fc80000000002 */
[----:B------:R-:W-:-:S04]  /*0b40*/  FFMA.SAT R2, R7, -R4, 0.5 ;  /* 0x3f00000007027423 */ /* 0x000fc80000002804 */
[----:B------:R-:W-:-:S04]  /*0b50*/  FFMA.RM R2, R2, R5, 12582913 ;  /* 0x4b40000102027423 */ /* 0x000fc80000004005 */
[C---:B------:R-:W-:Y:S01]  /*0b60*/  FADD R4, R2.reuse, -12583039 ;  /* 0xcb40007f02047421 */ /* 0x040fe20000000000 */
[----:B------:R-:W-:-:S03]  /*0b70*/  SHF.L.U32 R2, R2, 0x17, RZ ;  /* 0x0000001702027819 */ /* 0x000fc600000006ff */
[----:B------:R-:W-:-:S04]  /*0b80*/  FFMA R4, R7, -1.4426950216293334961, -R4 ;  /* 0xbfb8aa3b07047823 */ /* 0x000fc80000000804 */
[----:B------:R-:W-:-:S04]  /*0b90*/  FFMA R4, R7, -1.925963033500011079e-08, R4 ;  /* 0xb2a5706007047823 */ /* 0x000fc80000000004 */
[----:B------:R-:W0:Y:S02]  /*0ba0*/  MUFU.EX2 R5, R4 ;  /* 0x0000000400057308 */ /* 0x000e240000000800 */
[----:B0-----:R-:W-:-:S05]  /*0bb0*/  FFMA R7, R2, R5, 1 ;  /* 0x3f80000002077423 */ /* 0x001fca0000000005 */
[----:B------:R-:W-:-:S04]  /*0bc0*/  IADD3 R2, PT, PT, R7, 0x1800000, RZ ;  /* 0x0180000007027810 */ /* 0x000fc80007ffe0ff */
[----:B------:R-:W-:-:S04]  /*0bd0*/  LOP3.LUT R2, R2, 0x7f800000, RZ, 0xc0, !PT ;  /* 0x7f80000002027812 */ /* 0x000fc800078ec0ff */
[----:B------:R-:W-:-:S13]  /*0be0*/  ISETP.GT.U32.AND P0, PT, R2, 0x1ffffff, PT ;  /* 0x01ffffff0200780c */ /* 0x000fda0003f04070 */
[----:B------:R-:W-:Y:S05]  /*0bf0*/  @P0 BRA `(.L_x_12) ;  /* 0x0000000000100947 */ /* 0x000fea0003800000 */
[----:B------:R-:W-:-:S07]  /*0c00*/  MOV R6, 0xc20 ;  /* 0x00000c2000067802 */ /* 0x000fce0000000f00 */
[----:B------:R-:W-:Y:S05]  /*0c10*/  CALL.REL.NOINC `($__internal_0_$__cuda_sm20_rcp_rn_f32_slowpath) ;  /* 0x0000000c002c7944 */ /* 0x000fea0003c00000 */
[----:B------:R-:W-:Y:S01]  /*0c20*/  MOV R2, R5 ;  /* 0x0000000500027202 */ /* 0x000fe20000000f00 */
[----:B------:R-:W-:Y:S06]  /*0c30*/  BRA `(.L_x_13) ;  /* 0x0000000000107947 */ /* 0x000fec0003800000 */
.L_x_12:
[----:B------:R-:W0:Y:S02]  /*0c40*/  MUFU.RCP R2, R7 ;  /* 0x0000000700027308 */ /* 0x000e240000001000 */
[----:B0-----:R-:W-:-:S04]  /*0c50*/  FFMA R4, R7, R2, -1 ;  /* 0xbf80000007047423 */ /* 0x001fc80000000002 */
[----:B------:R-:W-:-:S04]  /*0c60*/  FADD.FTZ R5, -R4, -RZ ;  /* 0x800000ff04057221 */ /* 0x000fc80000010100 */
[----:B------:R-:W-:-:S07]  /*0c70*/  FFMA R2, R2, R5, R2 ;  /* 0x0000000502027223 */ /* 0x000fce0000000002 */
.L_x_13:
[----:B------:R-:W-:Y:S05]  /*0c80*/  BSYNC.RECONVERGENT B0 ;  /* 0x0000000000007941 */ /* 0x000fea0003800200 */
.L_x_11:
[----:B------:R-:W2:Y:S01]  /*0c90*/  LDG.E.CONSTANT R15, desc[UR6][R14.64+0x204] ;  /* 0x000204060e0f7981 */ /* 0x000ea2000c1e9900 */
[----:B------:R-:W0:Y:S01]  /*0ca0*/  S2UR UR5, SR_CgaCtaId ;  /* 0x00000000000579c3 */ /* 0x000e220000008800 */
[----:B------:R-:W-:Y:S01]  /*0cb0*/  FADD R4, R2, -0.5 ;  /* 0xbf00000002047421 */ /* 0x000fe20000000000 */
[----:B------:R-:W-:Y:S01]  /*0cc0*/  UMOV UR4, 0x400 ;  /* 0x0000040000047882 */ /* 0x000fe20000000000 */
[C---:B------:R-:W-:Y:S02]  /*0cd0*/  SHF.L.U32 R5, R3.reuse, 0x2, RZ ;  /* 0x0000000203057819 */ /* 0x040fe400000006ff */
[----:B------:R-:W-:Y:S01]  /*0ce0*/  FADD R4, |R4|, |R4| ;  /* 0x4000000404047221 */ /* 0x000fe20000000200 */
[----:B------:R-:W-:Y:S02]  /*0cf0*/  ISETP.NE.AND P0, PT, R3, RZ, PT ;  /* 0x000000ff0300720c */ /* 0x000fe40003f05270 */
[----:B------:R-:W-:Y:S01]  /*0d00*/  LOP3.LUT R5, R5, 0x7c, RZ, 0xc0, !PT ;  /* 0x0000007c05057812 */ /* 0x000fe200078ec0ff */
[----:B0-----:R-:W-:-:S09]  /*0d10*/  ULEA UR4, UR5, UR4, 0x18 ;  /* 0x0000000405047291 */ /* 0x001fd2000f8ec0ff */
[----:B------:R0:W-:Y:S01]  /*0d20*/  STS [R5+UR4], R2 ;  /* 0x0000000205007988 */ /* 0x0001e20008000804 */
[----:B--2---:R-:W-:-:S05]  /*0d30*/  FMUL R4, R4, R15 ;  /* 0x0000000f04047220 */ /* 0x004fca0000400000 */
[----:B------:R0:W-:Y:S01]  /*0d40*/  STS [R5+UR4+0x80], R4 ;  /* 0x0000800405007988 */ /* 0x0001e20008000804 */
[----:B------:R-:W-:Y:S06]  /*0d50*/  BAR.SYNC.DEFER_BLOCKING 0x0 ;  /* 0x0000000000007b1d */ /* 0x000fec0000010000 */
[----:B------:R-:W-:Y:S05]  /*0d60*/  @P0 EXIT ;  /* 0x000000000000094d */ /* 0x000fea0003800000 */
[----:B------:R-:W1:Y:S01]  /*0d70*/  LDC.64 R34, c[0x0][0x380] ;  /* 0x0000e000ff227b82 */ /* 0x000e620000000a00 */
[----:B0-----:R-:W0:Y:S04]  /*0d80*/  LDS.128 R4, [UR4+0x80] ;  /* 0x00008004ff047984 */ /* 0x001e280008000c00 */
[----:B------:R-:W2:Y:S04]  /*0d90*/  LDS.128 R8, [UR4] ;  /* 0x00000004ff087984 */ /* 0x000ea80008000c00 */
[----:B-1----:R-:W0:Y:S04]  /*0da0*/  LDG.E.CONSTANT R17, desc[UR6][R34.64+0x204] ;  /* 0x0002040622117981 */ /* 0x002e28000c1e9900 */
        /* <DEDUP_REMOVED lines=19> */
[----:B------:R-:W5:Y:S01]  /*0ee0*/  LDG.E.CONSTANT R26, desc[UR6][R34.64+0x3454] ;  /* 0x00345406221a7981 */ /* 0x000f62000c1e9900 */
[----:B0-----:R-:W-:Y:S01]  /*0ef0*/  FMUL R17, R17, R4 ;  /* 0x0000000411117220 */ /* 0x001fe20000400000 */
[----:B---3--:R-:W-:-:S03]  /*0f00*/  FMUL R27, R5, R16 ;  /* 0x00000010051b7220 */ /* 0x008fc60000400000 */
[----:B--2---:R-:W-:Y:S01]  /*0f10*/  FFMA R8, R17, R8, RZ ;  /* 0x0000000811087223 */ /* 0x004fe200000000ff */
[----:B------:R-:W-:Y:S01]  /*0f20*/  FADD R4, RZ, R17 ;  /* 0x00000011ff047221 */ /* 0x000fe20000000000 */
[----:B----4-:R-:W-:Y:S02]  /*0f30*/  FMUL R5, R6, R19 ;  /* 0x0000001306057220 */ /* 0x010fe40000400000 */
[----:B------:R-:W-:Y:S01]  /*0f40*/  FFMA R9, R9, R27, R8 ;  /* 0x0000001b09097223 */ /* 0x000fe20000000008 */
[----:B------:R-:W-:Y:S01]  /*0f50*/  FADD R4, R4, R27 ;  /* 0x0000001b04047221 */ /* 0x000fe20000000000 */
[----:B------:R-:W0:Y:S01]  /*0f60*/  LDS.128 R16, [UR4+0x90] ;  /* 0x00009004ff107984 */ /* 0x000e220008000c00 */
[----:B-----5:R-:W-:Y:S01]  /*0f70*/  FMUL R14, R7, R14 ;  /* 0x0000000e070e7220 */ /* 0x020fe20000400000 */
[----:B------:R-:W-:Y:S01]  /*0f80*/  FFMA R10, R10, R5, R9 ;  /* 0x000000050a0a7223 */ /* 0x000fe20000000009 */
[----:B------:R-:W-:Y:S01]  /*0f90*/  FADD R7, R4, R5 ;  /* 0x0000000504077221 */ /* 0x000fe20000000000 */
[----:B------:R-:W2:Y:S02]  /*0fa0*/  LDG.E.CONSTANT R27, desc[UR6][R34.64+0x3224] ;  /* 0x00322406221b7981 */ /* 0x000ea4000c1e9900 */
[----:B------:R-:W-:-:S02]  /*0fb0*/  FFMA R5, R11, R14, R10 ;  /* 0x0000000e0b057223 */ /* 0x000fc4000000000a */
[----:B------:R-:W1:Y:S01]  /*0fc0*/  LDS.128 R8, [UR4+0x10] ;  /* 0x00001004ff087984 */ /* 0x000e620008000c00 */
[----:B------:R-:W-:Y:S01]  /*0fd0*/  FADD R14, R7, R14 ;  /* 0x0000000e070e7221 */ /* 0x000fe20000000000 */
[----:B0-----:R-:W-:Y:S01]  /*0fe0*/  FMUL R4, R15, R16 ;  /* 0x000000100f047220 */ /* 0x001fe20000400000 */
[----:B------:R-:W-:Y:S01]  /*0ff0*/  FMUL R17, R17, R12 ;  /* 0x0000000c11117220 */ /* 0x000fe20000400000 */
[----:B------:R-:W-:Y:S01]  /*1000*/  FMUL R13, R18, R13 ;  /* 0x0000000d120d7220 */ /* 0x000fe20000400000 */
[----:B------:R-:W3:Y:S01]  /*1010*/  LDG.E.CONSTANT R16, desc[UR6][R34.64+0x2734] ;  /* 0x0027340622107981 */ /* 0x000ee2000c1e9900 */
[----:B------:R-:W-:Y:S01]  /*1020*/  FADD R14, R14, R4 ;  /* 0x000000040e0e7221 */ /* 0x000fe20000000000 */
[----:B-1----:R-:W-:Y:S02]  /*1030*/  FFMA R8, R4, R8, R5 ;  /* 0x0000000804087223 */ /* 0x002fe40000000005 */
[----:B------:R-:W0:Y:S02]  /*1040*/  LDS.128 R4, [UR4+0xa0] ;  /* 0x0000a004ff047984 */ /* 0x000e240008000c00 */
[----:B------:R-:W-:Y:S01]  /*1050*/  FFMA R9, R9, R17, R8 ;  /* 0x0000001109097223 */ /* 0x000fe20000000008 */
[----:B------:R-:W-:-:S02]  /*1060*/  FADD R8, R14, R17 ;  /* 0x000000110e087221 */ /* 0x000fc40000000000 */
[----:B------:R-:W4:Y:S01]  /*1070*/  LDG.E.CONSTANT R17, desc[UR6][R34.64+0x2964] ;  /* 0x0029640622117981 */ /* 0x000f22000c1e9900 */
[----:B------:R-:W-:Y:S01]  /*1080*/  FFMA R10, R10, R13, R9 ;  /* 0x0000000d0a0a7223 */ /* 0x000fe20000000009 */
[----:B------:R-:W-:Y:S02]  /*1090*/  FADD R8, R8, R13 ;  /* 0x0000000d08087221 */ /* 0x000fe40000000000 */
[----:B------:R-:W1:Y:S01]  /*10a0*/  LDS.128 R12, [UR4+0x20] ;  /* 0x00002004ff0c7984 */ /* 0x000e620008000c00 */
[----:B------:R-:W-:-:S03]  /*10b0*/  FMUL R19, R19, R24 ;  /* 0x0000001813137220 */ /* 0x000fc60000400000 */
[----:B------:R-:W5:Y:S01]  /*10c0*/  LDG.E.CONSTANT R24, desc[UR6][R34.64+0x3d14] ;  /* 0x003d140622187981 */ /* 0x000f62000c1e9900 */
[----:B------:R-:W-:Y:S01]  /*10d0*/  FFMA R11, R11, R19, R10 ;  /* 0x000000130b0b7223 */ /* 0x000fe2000000000a */
[----:B------:R-:W-:Y:S01]  /*10e0*/  FADD R8, R8, R19 ;  /* 0x0000001308087221 */ /* 0x000fe20000000000 */
[----:B0-----:R-:W-:Y:S01]  /*10f0*/  FMUL R4, R25, R4 ;  /* 0x0000000419047220 */ /* 0x001fe20000400000 */
[----:B------:R-:W-:Y:S01]  /*1100*/  FMUL R22, R5, R22 ;  /* 0x0000001605167220 */ /* 0x000fe20000400000 */
[----:B------:R-:W-:Y:S01]  /*1110*/  FMUL R23, R6, R23 ;  /* 0x0000001706177220 */ /* 0x000fe20000400000 */
[----:B------:R-:W-:Y:S01]  /*1120*/  FMUL R20, R7, R20 ;  /* 0x0000001407147220 */ /* 0x000fe20000400000 */
[----:B------:R-:W-:Y:S01]  /*1130*/  FADD R5, R8, R4 ;  /* 0x0000000408057221 */ /* 0x000fe20000000000 */
[----:B------:R-:W5:Y:S01]  /*1140*/  LDG.E.CONSTANT R25, desc[UR6][R34.64+0x3684] ;  /* 0x0036840622197981 */ /* 0x000f62000c1e9900 */
[----:B-1----:R-:W-:-:S03]  /*1150*/  FFMA R12, R4, R12, R11 ;  /* 0x0000000c040c7223 */ /* 0x002fc6000000000b */
[----:B------:R-:W0:Y:S01]  /*1160*/  LDS.128 R8, [UR4+0xb0] ;  /* 0x0000b004ff087984 */ /* 0x000e220008000c00 */
[----:B------:R-:W-:Y:S01]  /*1170*/  FFMA R13, R13, R22, R12 ;  /* 0x000000160d0d7223 */ /* 0x000fe2000000000c */
[----:B------:R-:W-:Y:S02]  /*1180*/  FADD R22, R5, R22 ;  /* 0x0000001605167221 */ /* 0x000fe40000000000 */
[----:B------:R-:W1:Y:S01]  /*1190*/  LDS.128 R4, [UR4+0x30] ;  /* 0x00003004ff047984 */ /* 0x000e620008000c00 */
[----:B------:R-:W-:Y:S01]  /*11a0*/  FFMA R14, R14, R23, R13 ;  /* 0x000000170e0e7223 */ /* 0x000fe2000000000d */
[----:B------:R-:W-:Y:S02]  /*11b0*/  FADD R23, R22, R23 ;  /* 0x0000001716177221 */ /* 0x000fe40000000000 */
[----:B------:R-:W5:Y:S01]  /*11c0*/  LDG.E.CONSTANT R22, desc[UR6][R34.64+0x38b4] ;  /* 0x0038b40622167981 */ /* 0x000f62000c1e9900 */
[----:B------:R-:W-:Y:S01]  /*11d0*/  FFMA R15, R15, R20, R14 ;  /* 0x000000140f0f7223 */ /* 0x000fe2000000000e */
[----:B------:R-:W-:-:S02]  /*11e0*/  FADD R23, R23, R20 ;  /* 0x0000001417177221 */ /* 0x000fc40000000000 */
[----:B------:R-:W5:Y:S01]  /*11f0*/  LDG.E.CONSTANT R20, desc[UR6][R34.64+0x4174] ;  /* 0x0041740622147981 */ /* 0x000f62000c1e9900 */
[----:B0-----:R-:W-:-:S03]  /*1200*/  FMUL R12, R21, R8 ;  /* 0x00000008150c7220 */ /* 0x001fc60000400000 */
[----:B------:R-:W5:Y:S01]  /*1210*/  LDG.E.CONSTANT R21, desc[UR6][R34.64+0x3ae4] ;  /* 0x003ae40622157981 */ /* 0x000f62000c1e9900 */
[----:B-1----:R-:W-:Y:S01]  /*1220*/  FFMA R8, R12, R4, R15 ;  /* 0x000000040c087223 */ /* 0x002fe2000000000f */
[----:B------:R-:W-:Y:S02]  /*1230*/  FADD R4, R23, R12 ;  /* 0x0000000c17047221 */ /* 0x000fe40000000000 */
[----:B------:R-:W5:Y:S01]  /*1240*/  LDG.E.CONSTANT R23, desc[UR6][R34.64+0x3f44] ;  /* 0x003f440622177981 */ /* 0x000f62000c1e9900 */
[----:B------:R-:W-:-:S03]  /*1250*/  FMUL R13, R10, R3 ;  /* 0x000000030a0d7220 */ /* 0x000fc60000400000 */
[----:B------:R-:W5:Y:S01]  /*1260*/  LDG.E.CONSTANT R3, desc[UR6][R34.64+0x43a4] ;  /* 0x0043a40622037981 */ /* 0x000f62000c1e9900 */
[----:B------:R-:W-:-:S03]  /*1270*/  FMUL R9, R9, R2 ;  /* 0x0000000209097220 */ /* 0x000fc60000400000 */
[----:B------:R-:W5:Y:S01]  /*1280*/  LDG.E.CONSTANT R2, desc[UR6][R34.64+0x45d4] ;  /* 0x0045d40622027981 */ /* 0x000f62000c1e9900 */
[----:B------:R-:W-:Y:S01]  /*1290*/  FFMA R5, R5, R9, R8 ;  /* 0x0000000905057223 */ /* 0x000fe20000000008 */
[----:B------:R-:W-:-:S03]  /*12a0*/  FADD R4, R4, R9 ;  /* 0x0000000904047221 */ /* 0x000fc60000000000 */
[----:B------:R-:W-:Y:S01]  /*12b0*/  FFMA R6, R6, R13, R5 ;  /* 0x0000000d06067223 */ /* 0x000fe20000000005 */
[----:B------:R-:W-:Y:S01]  /*12c0*/  FADD R4, R4, R13 ;  /* 0x0000000d04047221 */ /* 0x000fe20000000000 */
[----:B------:R-:W-:Y:S02]  /*12d0*/  FMUL R5, R11, R32 ;  /* 0x000000200b057220 */ /* 0x000fe40000400000 */
[----:B------:R-:W0:Y:S02]  /*12e0*/  LDS.128 R8, [UR4+0xc0] ;  /* 0x0000c004ff087984 */ /* 0x000e240008000c00 */
[----:B------:R-:W-:Y:S01]  /*12f0*/  FFMA R13, R7, R5, R6 ;  /* 0x00000005070d7223 */ /* 0x000fe20000000006 */
[----:B------:R-:W-:Y:S02]  /*1300*/  FADD R12, R4, R5 ;  /* 0x00000005040c7221 */ /* 0x000fe40000000000 */
[----:B------:R-:W1:Y:S01]  /*1310*/  LDS.128 R4, [UR4+0x40] ;  /* 0x00004004ff047984 */ /* 0x000e620008000c00 */
[----:B0-----:R-:W-:-:S04]  /*1320*/  FMUL R14, R31, R8 ;  /* 0x000000081f0e7220 */ /* 0x001fc80000400000 */
[----:B-1----:R-:W-:Y:S01]  /*1330*/  FFMA R4, R14, R4, R13 ;  /* 0x000000040e047223 */ /* 0x002fe2000000000d */
[----:B------:R-:W-:Y:S01]  /*1340*/  FMUL R11, R11, R30 ;  /* 0x0000001e0b0b7220 */ /* 0x000fe20000400000 */
[----:B---3--:R-:W-:Y:S01]  /*1350*/  FMUL R8, R9, R16 ;  /* 0x0000001009087220 */ /* 0x008fe20000400000 */
[----:B------:R-:W-:Y:S02]  /*1360*/  FADD R9, R12, R14 ;  /* 0x0000000e0c097221 */ /* 0x000fe40000000000 */
[----:B------:R-:W-:Y:S01]  /*1370*/  LDS.128 R12, [UR4+0x50] ;  /* 0x00005004ff0c7984 */ /* 0x000fe20008000c00 */
[----:B----4-:R-:W-:-:S03]  /*1380*/  FMUL R10, R10, R17 ;  /* 0x000000110a0a7220 */ /* 0x010fc60000400000 */
[----:B------:R-:W0:Y:S01]  /*1390*/  LDS.128 R16, [UR4+0xd0] ;  /* 0x0000d004ff107984 */ /* 0x000e220008000c00 */
[----:B------:R-:W-:Y:S01]  /*13a0*/  FFMA R5, R5, R8, R4 ;  /* 0x0000000805057223 */ /* 0x000fe20000000004 */
[----:B------:R-:W-:-:S03]  /*13b0*/  FADD R9, R9, R8 ;  /* 0x0000000809097221 */ /* 0x000fc60000000000 */
[----:B------:R-:W-:Y:S01]  /*13c0*/  FFMA R6, R6, R10, R5 ;  /* 0x0000000a06067223 */ /* 0x000fe20000000005 */
[----:B------:R-:W-:-:S03]  /*13d0*/  FADD R8, R9, R10 ;  /* 0x0000000a09087221 */ /* 0x000fc60000000000 */
[----:B------:R-:W-:Y:S02]  /*13e0*/  FFMA R9, R7, R11, R6 ;  /* 0x0000000b07097223 */ /* 0x000fe40000000006 */
[----:B------:R-:W5:Y:S01]  /*13f0*/  LDS.128 R4, [UR4+0xe0] ;  /* 0x0000e004ff047984 */ /* 0x000f620008000c00 */
[----:B------:R-:W-:Y:S01]  /*1400*/  FADD R8, R8, R11 ;  /* 0x0000000b08087221 */ /* 0x000fe20000000000 */
[----:B0-----:R-:W-:Y:S01]  /*1410*/  FMUL R16, R29, R16 ;  /* 0x000000101d107220 */ /* 0x001fe20000400000 */
[----:B------:R-:W-:-:S03]  /*1420*/  FMUL R28, R17, R28 ;  /* 0x0000001c111c7220 */ /* 0x000fc60000400000 */
[----:B------:R-:W-:Y:S01]  /*1430*/  FFMA R12, R16, R12, R9 ;  /* 0x0000000c100c7223 */ /* 0x000fe20000000009 */
[----:B------:R-:W-:Y:S02]  /*1440*/  FADD R17, R8, R16 ;  /* 0x0000001008117221 */ /* 0x000fe40000000000 */
[----:B------:R-:W0:Y:S01]  /*1450*/  LDS.128 R8, [UR4+0xf0] ;  /* 0x0000f004ff087984 */ /* 0x000e220008000c00 */
[----:B------:R-:W-:Y:S01]  /*1460*/  FFMA R13, R13, R28, R12 ;  /* 0x0000001c0d0d7223 */ /* 0x000fe2000000000c */
[----:B------:R-:W-:Y:S01]  /*1470*/  FADD R12, R17, R28 ;  /* 0x0000001c110c7221 */ /* 0x000fe20000000000 */
[----:B--2---:R-:W-:Y:S01]  /*1480*/  FMUL R27, R18, R27 ;  /* 0x0000001b121b7220 */ /* 0x004fe20000400000 */
[----:B------:R-:W-:Y:S02]  /*1490*/  FMUL R26, R19, R26 ;  /* 0x0000001a131a7220 */ /* 0x000fe40000400000 */
[----:B------:R-:W1:Y:S01]  /*14a0*/  LDS.128 R16, [UR4+0x60] ;  /* 0x00006004ff107984 */ /* 0x000e620008000c00 */
[----:B------:R-:W-:Y:S01]  /*14b0*/  FADD R29, R12, R27 ;  /* 0x0000001b0c1d7221 */ /* 0x000fe20000000000 */
[----:B-----5:R-:W-:-:S03]  /*14c0*/  FMUL R25, R25, R4 ;  /* 0x0000000419197220 */ /* 0x020fc60000400000 */
[----:B------:R-:W-:Y:S01]  /*14d0*/  FADD R4, R29, R26 ;  /* 0x0000001a1d047221 */ /* 0x000fe20000000000 */
[----:B------:R-:W-:-:S03]  /*14e0*/  FMUL R22, R5, R22 ;  /* 0x0000001605167220 */ /* 0x000fc60000400000 */
[----:B------:R-:W-:Y:S01]  /*14f0*/  FADD R5, R4, R25 ;  /* 0x0000001904057221 */ /* 0x000fe20000000000 */
[----:B------:R-:W-:Y:S01]  /*1500*/  FMUL R24, R7, R24 ;  /* 0x0000001807187220 */ /* 0x000fe20000400000 */
[----:B------:R-:W-:Y:S01]  /*1510*/  FFMA R14, R14, R27, R13 ;  /* 0x0000001b0e0e7223 */ /* 0x000fe2000000000d */
[----:B------:R-:W-:Y:S01]  /*1520*/  FMUL R21, R6, R21 ;  /* 0x0000001506157220 */ /* 0x000fe20000400000 */
[----:B0-----:R-:W-:Y:S01]  /*1530*/  FMUL R23, R23, R8 ;  /* 0x0000000817177220 */ /* 0x001fe20000400000 */
[----:B------:R-:W-:Y:S02]  /*1540*/  FADD R8, R5, R22 ;  /* 0x0000001605087221 */ /* 0x000fe40000000000 */
[----:B------:R-:W0:Y:S02]  /*1550*/  LDS.128 R4, [UR4+0x70] ;  /* 0x00007004ff047984 */ /* 0x000e240008000c00 */
[----:B------:R-:W-:-:S04]  /*1560*/  FADD R29, R8, R21 ;  /* 0x00000015081d7221 */ /* 0x000fc80000000000 */
[----:B------:R-:W-:Y:S01]  /*1570*/  FADD R8, R29, R24 ;  /* 0x000000181d087221 */ /* 0x000fe20000000000 */
[----:B------:R-:W-:Y:S01]  /*1580*/  FMUL R20, R9, R20 ;  /* 0x0000001409147220 */ /* 0x000fe20000400000 */
[----:B------:R-:W-:Y:S02]  /*1590*/  FFMA R14, R15, R26, R14 ;  /* 0x0000001a0f0e7223 */ /* 0x000fe4000000000e */
[----:B------:R-:W-:Y:S01]  /*15a0*/  FADD R29, R8, R23 ;  /* 0x00000017081d7221 */ /* 0x000fe20000000000 */
[----:B------:R-:W-:Y:S01]  /*15b0*/  FMUL R9, R10, R3 ;  /* 0x000000030a097220 */ /* 0x000fe20000400000 */
[----:B-1----:R-:W-:Y:S02]  /*15c0*/  FFMA R14, R25, R16, R14 ;  /* 0x00000010190e7223 */ /* 0x002fe4000000000e */
[----:B------:R-:W-:Y:S01]  /*15d0*/  FADD R8, R29, R20 ;  /* 0x000000141d087221 */ /* 0x000fe20000000000 */
[----:B------:R-:W-:Y:S01]  /*15e0*/  FMUL R2, R11, R2 ;  /* 0x000000020b027220 */ /* 0x000fe20000400000 */
[----:B------:R-:W-:-:S02]  /*15f0*/  FFMA R17, R17, R22, R14 ;  /* 0x0000001611117223 */ /* 0x000fc4000000000e */
[----:B------:R-:W-:Y:S02]  /*1600*/  FADD R3, R8, R9 ;  /* 0x0000000908037221 */ /* 0x000fe40000000000 */
[----:B------:R-:W-:Y:S02]  /*1610*/  FFMA R18, R18, R21, R17 ;  /* 0x0000001512127223 */ /* 0x000fe40000000011 */
[----:B------:R-:W-:Y:S02]  /*1620*/  FADD R3, R3, R2 ;  /* 0x0000000203037221 */ /* 0x000fe40000000000 */
[----:B------:R-:W-:-:S03]  /*1630*/  FFMA R18, R19, R24, R18 ;  /* 0x0000001813127223 */ /* 0x000fc60000000012 */
[----:B------:R-:W-:-:S04]  /*1640*/  FMNMX R8, R3, 9.9999999747524270788e-07, !PT ;  /* 0x358637bd03087809 */ /* 0x000fc80007800000 */
[----:B------:R-:W1:Y:S01]  /*1650*/  MUFU.RCP R11, R8 ;  /* 0x00000008000b7308 */ /* 0x000e620000001000 */
[----:B0-----:R-:W-:-:S04]  /*1660*/  FFMA R4, R23, R4, R18 ;  /* 0x0000000417047223 */ /* 0x001fc80000000012 */
[----:B------:R-:W-:-:S04]  /*1670*/  FFMA R5, R5, R20, R4 ;  /* 0x0000001405057223 */ /* 0x000fc80000000004 */
[----:B------:R-:W-:-:S04]  /*1680*/  FFMA R6, R6, R9, R5 ;  /* 0x0000000906067223 */ /* 0x000fc80000000005 */
[----:B------:R-:W-:Y:S01]  /*1690*/  FFMA R7, R7, R2, R6 ;  /* 0x0000000207077223 */ /* 0x000fe20000000006 */
[----:B-1----:R-:W-:-:S03]  /*16a0*/  FFMA R4, -R8, R11, 1 ;  /* 0x3f80000008047423 */ /* 0x002fc6000000010b */
[----:B------:R-:W0:Y:S01]  /*16b0*/  FCHK P0, R7, R8 ;  /* 0x0000000807007302 */ /* 0x000e220000000000 */
[----:B------:R-:W-:-:S04]  /*16c0*/  FFMA R4, R11, R4, R11 ;  /* 0x000000040b047223 */ /* 0x000fc8000000000b */
[----:B------:R-:W-:-:S04]  /*16d0*/  FFMA R5, R7, R4, RZ ;  /* 0x0000000407057223 */ /* 0x000fc800000000ff */
[----:B------:R-:W-:-:S04]  /*16e0*/  FFMA R2, -R8, R5, R7 ;  /* 0x0000000508027223 */ /* 0x000fc80000000107 */
[----:B------:R-:W-:Y:S01]  /*16f0*/  FFMA R2, R4, R2, R5 ;  /* 0x0000000204027223 */ /* 0x000fe20000000005 */
[----:B0-----:R-:W-:Y:S06]  /*1700*/  @!P0 BRA `(.L_x_14) ;  /* 0x0000000000108947 */ /* 0x001fec0003800000 */
[----:B------:R-:W-:Y:S02]  /*1710*/  MOV R2, R7 ;  /* 0x0000000700027202 */ /* 0x000fe40000000f00 */
[----:B------:R-:W-:Y:S02]  /*1720*/  MOV R5, R8 ;  /* 0x0000000800057202 */ /* 0x000fe40000000f00 */
[----:B------:R-:W-:-:S07]  /*1730*/  MOV R4, 0x1750 ;  /* 0x0000175000047802 */ /* 0x000fce0000000f00 */
[----:B------:R-:W-:Y:S05]  /*1740*/  CALL.REL.NOINC `($__internal_2_$__cuda_sm3x_div_rn_noftz_f32_slowpath) ;  /* 0x0000000400907944 */ /* 0x000fea0003c00000 */
.L_x_14:
[----:B------:R-:W0:Y:S08]  /*1750*/  LDC.64 R4, c[0x0][0x3a8] ;  /* 0x0000ea00ff047b82 */ /* 0x000e300000000a00 */
[----:B------:R-:W1:Y:S08]  /*1760*/  LDC.64 R6, c[0x0][0x3b0] ;  /* 0x0000ec00ff067b82 */ /* 0x000e700000000a00 */
[----:B------:R-:W2:Y:S01]  /*1770*/  LDC.64 R8, c[0x0][0x3b8] ;  /* 0x0000ee00ff087b82 */ /* 0x000ea20000000a00 */
[----:B0-----:R-:W-:-:S07]  /*1780*/  IMAD.WIDE.U32 R4, R0, 0x4, R4 ;  /* 0x0000000400047825 */ /* 0x001fce00078e0004 */
[----:B------:R-:W0:Y:S01]  /*1790*/  LDC.64 R10, c[0x0][0x3c0] ;  /* 0x0000f000ff0a7b82 */ /* 0x000e220000000a00 */
[----:B------:R-:W3:Y:S01]  /*17a0*/  LDG.E.CONSTANT R4, desc[UR6][R4.64] ;  /* 0x0000000604047981 */ /* 0x000ee2000c1e9900 */
[----:B-1----:R-:W-:-:S06]  /*17b0*/  IMAD.WIDE.U32 R6, R0, 0x4, R6 ;  /* 0x0000000400067825 */ /* 0x002fcc00078e0006 */
[----:B------:R-:W4:Y:S01]  /*17c0*/  LDG.E.CONSTANT R6, desc[UR6][R6.64] ;  /* 0x0000000606067981 */ /* 0x000f22000c1e9900 */
[----:B------:R-:W-:Y:S01]  /*17d0*/  MOV R13, R2 ;  /* 0x00000002000d7202 */ /* 0x000fe20000000f00 */
[----:B------:R-:W-:Y:S02]  /*17e0*/  HFMA2 R2, -RZ, RZ, 1.7998046875, 0.2249755859375 ;  /* 0x3f333333ff027431 */ /* 0x000fe400000001ff */
[----:B------:R-:W-:Y:S01]  /*17f0*/  FMUL R3, R3, 0.03125 ;  /* 0x3d00000003037820 */ /* 0x000fe20000400000 */
[C---:B---3--:R-:W-:Y:S02]  /*1800*/  FSETP.GT.AND P0, PT, R4.reuse, 0.69999998807907104492, PT ;  /* 0x3f3333330400780b */ /* 0x048fe40003f04000 */
[----:B------:R-:W-:Y:S02]  /*1810*/  FSETP.GEU.AND P2, PT, R4, 0.0099999997764825820923, PT ;  /* 0x3c23d70a0400780b */ /* 0x000fe40003f4e000 */
[----:B----4-:R-:W-:Y:S01]  /*1820*/  FSETP.GT.AND P1, PT, R6, 0.10000000149011611938, PT ;  /* 0x3dcccccd0600780b */ /* 0x010fe20003f24000 */
[----:B0-----:R-:W-:-:S08]  /*1830*/  IMAD.WIDE.U32 R6, R0, 0x4, R10 ;  /* 0x0000000400067825 */ /* 0x001fd000078e000a */
[----:B------:R-:W-:Y:S01]  /*1840*/  @P0 FMUL R13, R13, 0.80000001192092895508 ;  /* 0x3f4ccccd0d0d0820 */ /* 0x000fe20000400000 */
[----:B------:R-:W-:Y:S01]  /*1850*/  FSETP.GT.AND P0, PT, R4, 0.30000001192092895508, PT ;  /* 0x3e99999a0400780b */ /* 0x000fe20003f04000 */
[----:B--2---:R-:W-:-:S04]  /*1860*/  IMAD.WIDE.U32 R4, R0, 0x4, R8 ;  /* 0x0000000400047825 */ /* 0x004fc800078e0008 */
[----:B------:R-:W-:-:S05]  /*1870*/  FFMA R2, R13, R2, 0.15000000596046447754 ;  /* 0x3e19999a0d027423 */ /* 0x000fca0000000002 */
[----:B------:R-:W-:-:S05]  /*1880*/  @P1 FSEL R13, R2, R13, P0 ;  /* 0x0000000d020d1208 */ /* 0x000fca0000000000 */
[----:B------:R-:W-:-:S05]  /*1890*/  @!P2 FMUL R13, R13, 0.5 ;  /* 0x3f0000000d0da820 */ /* 0x000fca0000400000 */
[----:B------:R-:W-:Y:S04]  /*18a0*/  STG.E desc[UR6][R4.64], R13 ;  /* 0x0000000d04007986 */ /* 0x000fe8000c101906 */
[----:B------:R-:W-:Y:S01]  /*18b0*/  STG.E desc[UR6][R6.64], R3 ;  /* 0x0000000306007986 */ /* 0x000fe2000c101906 */
[----:B------:R-:W-:Y:S05]  /*18c0*/  EXIT ;  /* 0x000000000000794d */ /* 0x000fea0003800000 */
        .weak           $__internal_0_$__cuda_sm20_rcp_rn_f32_slowpath
        .type           $__internal_0_$__cuda_sm20_rcp_rn_f32_slowpath,@function
        .size           $__internal_0_$__cuda_sm20_rcp_rn_f32_slowpath,($__internal_1_$__cuda_sm20_sqrt_rn_f32_slowpath - $__internal_0_$__cuda_sm20_rcp_rn_f32_slowpath)
$__internal_0_$__cuda_sm20_rcp_rn_f32_slowpath:
[----:B------:R-:W-:Y:S01]  /*18d0*/  SHF.L.U32 R2, R7, 0x1, RZ ;  /* 0x0000000107027819 */ /* 0x000fe200000006ff */
[----:B------:R-:W-:Y:S03]  /*18e0*/  BSSY.RECONVERGENT B1, `(.L_x_15) ;  /* 0x0000031000017945 */ /* 0x000fe60003800200 */
[----:B------:R-:W-:Y:S02]  /*18f0*/  SHF.R.U32.HI R9, RZ, 0x18, R2 ;  /* 0x00000018ff097819 */ /* 0x000fe40000011602 */
[----:B------:R-:W-:Y:S02]  /*1900*/  MOV R2, R7 ;  /* 0x0000000700027202 */ /* 0x000fe40000000f00 */
[----:B------:R-:W-:-:S13]  /*1910*/  ISETP.NE.U32.AND P0, PT, R9, RZ, PT ;  /* 0x000000ff0900720c */ /* 0x000fda0003f05070 */
[----:B------:R-:W-:Y:S05]  /*1920*/  @P0 BRA `(.L_x_16) ;  /* 0x0000000000280947 */ /* 0x000fea0003800000 */
[----:B------:R-:W-:-:S04]  /*1930*/  SHF.L.U32 R4, R2, 0x1, RZ ;  /* 0x0000000102047819 */ /* 0x000fc800000006ff */
[----:B------:R-:W-:-:S13]  /*1940*/  ISETP.NE.AND P0, PT, R4, RZ, PT ;  /* 0x000000ff0400720c */ /* 0x000fda0003f05270 */
[----:B------:R-:W-:Y:S01]  /*1950*/  @P0 FFMA R7, R2, 1.84467440737095516160e+19, RZ ;  /* 0x5f80000002070823 */ /* 0x000fe200000000ff */
[----:B------:R-:W-:Y:S08]  /*1960*/  @!P0 MUFU.RCP R5, R2 ;  /* 0x0000000200058308 */ /* 0x000ff00000001000 */
[----:B------:R-:W0:Y:S02]  /*1970*/  @P0 MUFU.RCP R4, R7 ;  /* 0x0000000700040308 */ /* 0x000e240000001000 */
[----:B0-----:R-:W-:-:S04]  /*1980*/  @P0 FFMA R8, R7, R4, -1 ;  /* 0xbf80000007080423 */ /* 0x001fc80000000004 */
[----:B------:R-:W-:-:S04]  /*1990*/  @P0 FADD.FTZ R9, -R8, -RZ ;  /* 0x800000ff08090221 */ /* 0x000fc80000010100 */
[----:B------:R-:W-:-:S04]  /*19a0*/  @P0 FFMA R4, R4, R9, R4 ;  /* 0x0000000904040223 */ /* 0x000fc80000000004 */
[----:B------:R-:W-:Y:S01]  /*19b0*/  @P0 FFMA R5, R4, 1.84467440737095516160e+19, RZ ;  /* 0x5f80000004050823 */ /* 0x000fe200000000ff */
[----:B------:R-:W-:Y:S06]  /*19c0*/  BRA `(.L_x_17) ;  /* 0x0000000000887947 */ /* 0x000fec0003800000 */
.L_x_16:
[----:B------:R-:W-:-:S04]  /*19d0*/  IADD3 R11, PT, PT, R9, -0xfd, RZ ;  /* 0xffffff03090b7810 */ /* 0x000fc80007ffe0ff */
[----:B------:R-:W-:-:S13]  /*19e0*/  ISETP.GT.U32.AND P0, PT, R11, 0x1, PT ;  /* 0x000000010b00780c */ /* 0x000fda0003f04070 */
[----:B------:R-:W-:Y:S05]  /*19f0*/  @P0 BRA `(.L_x_18) ;  /* 0x0000000000780947 */ /* 0x000fea0003800000 */
[----:B------:R-:W-:Y:S01]  /*1a00*/  LOP3.LUT R4, R2, 0x7fffff, RZ, 0xc0, !PT ;  /* 0x007fffff02047812 */ /* 0x000fe200078ec0ff */
[----:B------:R-:W-:-:S03]  /*1a10*/  HFMA2 R10, -RZ, RZ, 0, 1.78813934326171875e-07 ;  /* 0x00000003ff0a7431 */ /* 0x000fc600000001ff */
[----:B------:R-:W-:-:S04]  /*1a20*/  LOP3.LUT R4, R4, 0x3f800000, RZ, 0xfc, !PT ;  /* 0x3f80000004047812 */ /* 0x000fc800078efcff */
[----:B------:R-:W0:Y:S01]  /*1a30*/  MUFU.RCP R5, R4 ;  /* 0x0000000400057308 */ /* 0x000e220000001000 */
[----:B------:R-:W-:Y:S01]  /*1a40*/  SHF.L.U32 R10, R10, R11, RZ ;  /* 0x0000000b0a0a7219 */ /* 0x000fe200000006ff */
[----:B0-----:R-:W-:-:S04]  /*1a50*/  FFMA R7, R4, R5, -1 ;  /* 0xbf80000004077423 */ /* 0x001fc80000000005 */
[----:B------:R-:W-:-:S04]  /*1a60*/  FADD.FTZ R8, -R7, -RZ ;  /* 0x800000ff07087221 */ /* 0x000fc80000010100 */
[CCC-:B------:R-:W-:Y:S01]  /*1a70*/  FFMA.RM R7, R5.reuse, R8.reuse, R5.reuse ;  /* 0x0000000805077223 */ /* 0x1c0fe20000004005 */
[----:B------:R-:W-:-:S04]  /*1a80*/  FFMA.RP R8, R5, R8, R5 ;  /* 0x0000000805087223 */ /* 0x000fc80000008005 */
[C---:B------:R-:W-:Y:S02]  /*1a90*/  LOP3.LUT R5, R7.reuse, 0x7fffff, RZ, 0xc0, !PT ;  /* 0x007fffff07057812 */ /* 0x040fe400078ec0ff */
[----:B------:R-:W-:Y:S02]  /*1aa0*/  FSETP.NEU.FTZ.AND P0, PT, R7, R8, PT ;  /* 0x000000080700720b */ /* 0x000fe40003f1d000 */
[----:B------:R-:W-:Y:S02]  /*1ab0*/  LOP3.LUT R5, R5, 0x800000, RZ, 0xfc, !PT ;  /* 0x0080000005057812 */ /* 0x000fe400078efcff */
[----:B------:R-:W-:Y:S02]  /*1ac0*/  SEL R7, RZ, 0xffffffff, !P0 ;  /* 0xffffffffff077807 */ /* 0x000fe40004000000 */
[----:B------:R-:W-:Y:S02]  /*1ad0*/  LOP3.LUT R10, R10, R5, RZ, 0xc0, !PT ;  /* 0x000000050a0a7212 */ /* 0x000fe400078ec0ff */
[----:B------:R-:W-:-:S02]  /*1ae0*/  IADD3 R4, PT, PT, -R7, RZ, RZ ;  /* 0x000000ff07047210 */ /* 0x000fc40007ffe1ff */
[-C--:B------:R-:W-:Y:S02]  /*1af0*/  SHF.R.U32.HI R10, RZ, R11.reuse, R10 ;  /* 0x0000000bff0a7219 */ /* 0x080fe4000001160a */
[----:B------:R-:W-:Y:S02]  /*1b00*/  LOP3.LUT P1, RZ, R4, R11, R5, 0xf8, !PT ;  /* 0x0000000b04ff7212 */ /* 0x000fe4000782f805 */
[C---:B------:R-:W-:Y:S02]  /*1b10*/  LOP3.LUT P0, RZ, R10.reuse, 0x1, RZ, 0xc0, !PT ;  /* 0x000000010aff7812 */ /* 0x040fe4000780c0ff */
[----:B------:R-:W-:-:S04]  /*1b20*/  LOP3.LUT P2, RZ, R10, 0x2, RZ, 0xc0, !PT ;  /* 0x000000020aff7812 */ /* 0x000fc8000784c0ff */
[----:B------:R-:W-:Y:S02]  /*1b30*/  PLOP3.LUT P0, PT, P0, P1, P2, 0xe0, 0x0 ;  /* 0x000000000000781c */ /* 0x000fe40000703c20 */
[----:B------:R-:W-:Y:S02]  /*1b40*/  LOP3.LUT P1, RZ, R2, 0x7fffff, RZ, 0xc0, !PT ;  /* 0x007fffff02ff7812 */ /* 0x000fe4000782c0ff */
[----:B------:R-:W-:-:S04]  /*1b50*/  SEL R4, RZ, 0x1, !P0 ;  /* 0x00000001ff047807 */ /* 0x000fc80004000000 */
[----:B------:R-:W-:-:S04]  /*1b60*/  IADD3 R4, PT, PT, -R4, RZ, RZ ;  /* 0x000000ff04047210 */ /* 0x000fc80007ffe1ff */
[----:B------:R-:W-:Y:S02]  /*1b70*/  ISETP.GE.AND P0, PT, R4, RZ, PT ;  /* 0x000000ff0400720c */ /* 0x000fe40003f06270 */
[----:B------:R-:W-:-:S04]  /*1b80*/  IADD3 R4, PT, PT, R9, -0xfc, RZ ;  /* 0xffffff0409047810 */ /* 0x000fc80007ffe0ff */
[----:B------:R-:W-:-:S07]  /*1b90*/  SHF.R.U32.HI R5, RZ, R4, R5 ;  /* 0x00000004ff057219 */ /* 0x000fce0000011605 */
[----:B------:R-:W-:-:S04]  /*1ba0*/  @!P0 IADD3 R5, PT, PT, R5, 0x1, RZ ;  /* 0x0000000105058810 */ /* 0x000fc80007ffe0ff */
[----:B------:R-:W-:-:S04]  /*1bb0*/  @!P1 SHF.L.U32 R5, R5, 0x1, RZ ;  /* 0x0000000105059819 */ /* 0x000fc800000006ff */
[----:B------:R-:W-:Y:S01]  /*1bc0*/  LOP3.LUT R5, R5, 0x80000000, R2, 0xf8, !PT ;  /* 0x8000000005057812 */ /* 0x000fe200078ef802 */
[----:B------:R-:W-:Y:S06]  /*1bd0*/  BRA `(.L_x_17) ;  /* 0x0000000000047947 */ /* 0x000fec0003800000 */
.L_x_18:
[----:B------:R0:W1:Y:S02]  /*1be0*/  MUFU.RCP R5, R2 ;  /* 0x0000000200057308 */ /* 0x0000640000001000 */
.L_x_17:
[----:B------:R-:W-:Y:S05]  /*1bf0*/  BSYNC.RECONVERGENT B1 ;  /* 0x0000000000017941 */ /* 0x000fea0003800200 */
.L_x_15:
[----:B------:R-:W-:-:S04]  /*1c00*/  MOV R7, 0x0 ;  /* 0x0000000000077802 */ /* 0x000fc80000000f00 */
[----:B01----:R-:W-:Y:S05]  /*1c10*/  RET.REL.NODEC R6 `(ve_swarm_batch_predict) ;  /* 0xffffffe006f87950 */ /* 0x003fea0003c3ffff */
        .weak           $__internal_1_$__cuda_sm20_sqrt_rn_f32_slowpath
        .type           $__internal_1_$__cuda_sm20_sqrt_rn_f32_slowpath,@function
        .size           $__internal_1_$__cuda_sm20_sqrt_rn_f32_slowpath,($__internal_2_$__cuda_sm3x_div_rn_noftz_f32_slowpath - $__internal_1_$__cuda_sm20_sqrt_rn_f32_slowpath)
$__internal_1_$__cuda_sm20_sqrt_rn_f32_slowpath:
[----:B------:R-:W-:-:S13]  /*1c20*/  LOP3.LUT P0, RZ, R4, 0x7fffffff, RZ, 0xc0, !PT ;  /* 0x7fffffff04ff7812 */ /* 0x000fda000780c0ff */
[----:B------:R-:W-:Y:S01]  /*1c30*/  @!P0 MOV R5, R4 ;  /* 0x0000000400058202 */ /* 0x000fe20000000f00 */
[----:B------:R-:W-:Y:S06]  /*1c40*/  @!P0 BRA `(.L_x_19) ;  /* 0x0000000000408947 */ /* 0x000fec0003800000 */
[----:B------:R-:W-:-:S13]  /*1c50*/  FSETP.GEU.FTZ.AND P0, PT, R4, RZ, PT ;  /* 0x000000ff0400720b */ /* 0x000fda0003f1e000 */
[----:B------:R-:W-:Y:S01]  /*1c60*/  @!P0 MOV R5, 0x7fffffff ;  /* 0x7fffffff00058802 */ /* 0x000fe20000000f00 */
[----:B------:R-:W-:Y:S06]  /*1c70*/  @!P0 BRA `(.L_x_19) ;  /* 0x0000000000348947 */ /* 0x000fec0003800000 */
[----:B------:R-:W-:-:S13]  /*1c80*/  FSETP.GTU.FTZ.AND P0, PT, |R4|, +INF , PT ;  /* 0x7f8000000400780b */ /* 0x000fda0003f1c200 */
[----:B------:R-:W-:Y:S01]  /*1c90*/  @P0 FADD.FTZ R5, R4, 1 ;  /* 0x3f80000004050421 */ /* 0x000fe20000010000 */
[----:B------:R-:W-:Y:S06]  /*1ca0*/  @P0 BRA `(.L_x_19) ;  /* 0x0000000000280947 */ /* 0x000fec0003800000 */
[----:B------:R-:W-:-:S13]  /*1cb0*/  FSETP.NEU.FTZ.AND P0, PT, |R4|, +INF , PT ;  /* 0x7f8000000400780b */ /* 0x000fda0003f1d200 */
[----:B------:R-:W-:-:S04]  /*1cc0*/  @P0 FFMA R6, R4, 1.84467440737095516160e+19, RZ ;  /* 0x5f80000004060823 */ /* 0x000fc800000000ff */
[----:B------:R-:W0:Y:S02]  /*1cd0*/  @P0 MUFU.RSQ R5, R6 ;  /* 0x0000000600050308 */ /* 0x000e240000001400 */
[----:B0-----:R-:W-:Y:S01]  /*1ce0*/  @P0 FMUL.FTZ R7, R6, R5 ;  /* 0x0000000506070220 */ /* 0x001fe20000410000 */
[----:B------:R-:W-:Y:S01]  /*1cf0*/  @P0 FMUL.FTZ R9, R5, 0.5 ;  /* 0x3f00000005090820 */ /* 0x000fe20000410000 */
[----:B------:R-:W-:Y:S02]  /*1d00*/  @!P0 MOV R5, R4 ;  /* 0x0000000400058202 */ /* 0x000fe40000000f00 */
[----:B------:R-:W-:-:S04]  /*1d10*/  @P0 FADD.FTZ R8, -R7, -RZ ;  /* 0x800000ff07080221 */ /* 0x000fc80000010100 */
[----:B------:R-:W-:-:S04]  /*1d20*/  @P0 FFMA R8, R7, R8, R6 ;  /* 0x0000000807080223 */ /* 0x000fc80000000006 */
[----:B------:R-:W-:-:S04]  /*1d30*/  @P0 FFMA R8, R8, R9, R7 ;  /* 0x0000000908080223 */ /* 0x000fc80000000007 */
[----:B------:R-:W-:-:S07]  /*1d40*/  @P0 FMUL.FTZ R5, R8, 2.3283064365386962891e-10 ;  /* 0x2f80000008050820 */ /* 0x000fce0000410000 */
.L_x_19:
[----:B------:R-:W-:Y:S01]  /*1d50*/  MOV R6, R5 ;  /* 0x0000000500067202 */ /* 0x000fe20000000f00 */
[----:B------:R-:W-:Y:S01]  /*1d60*/  HFMA2 R5, -RZ, RZ, 0, 0 ;  /* 0x00000000ff057431 */ /* 0x000fe200000001ff */
[----:B------:R-:W-:-:S04]  /*1d70*/  MOV R4, R10 ;  /* 0x0000000a00047202 */ /* 0x000fc80000000f00 */
[----:B------:R-:W-:Y:S05]  /*1d80*/  RET.REL.NODEC R4 `(ve_swarm_batch_predict) ;  /* 0xffffffe0049c7950 */ /* 0x000fea0003c3ffff */
        .weak           $__internal_2_$__cuda_sm3x_div_rn_noftz_f32_slowpath
        .type           $__internal_2_$__cuda_sm3x_div_rn_noftz_f32_slowpath,@function
        .size           $__internal_2_$__cuda_sm3x_div_rn_noftz_f32_slowpath,(.L_x_191 - $__internal_2_$__cuda_sm3x_div_rn_noftz_f32_slowpath)
$__internal_2_$__cuda_sm3x_div_rn_noftz_f32_slowpath:
[----:B------:R-:W-:Y:S01]  /*1d90*/  SHF.R.U32.HI R7, RZ, 0x17, R5 ;  /* 0x00000017ff077819 */ /* 0x000fe20000011605 */
[----:B------:R-:W-:Y:S01]  /*1da0*/  BSSY.RECONVERGENT B2, `(.L_x_20) ;  /* 0x0000062000027945 */ /* 0x000fe20003800200 */
[----:B------:R-:W-:Y:S02]  /*1db0*/  SHF.R.U32.HI R6, RZ, 0x17, R2 ;  /* 0x00000017ff067819 */ /* 0x000fe40000011602 */
[----:B------:R-:W-:Y:S02]  /*1dc0*/  LOP3.LUT R12, R7, 0xff, RZ, 0xc0, !PT ;  /* 0x000000ff070c7812 */ /* 0x000fe400078ec0ff */
[----:B------:R-:W-:Y:S02]  /*1dd0*/  LOP3.LUT R10, R6, 0xff, RZ, 0xc0, !PT ;  /* 0x000000ff060a7812 */ /* 0x000fe400078ec0ff */
[----:B------:R-:W-:Y:S02]  /*1de0*/  IADD3 R8, PT, PT, R12, -0x1, RZ ;  /* 0xffffffff0c087810 */ /* 0x000fe40007ffe0ff */
[----:B------:R-:W-:-:S02]  /*1df0*/  IADD3 R7, PT, PT, R10, -0x1, RZ ;  /* 0xffffffff0a077810 */ /* 0x000fc40007ffe0ff */
[----:B------:R-:W-:-:S04]  /*1e00*/  ISETP.GT.U32.AND P0, PT, R8, 0xfd, PT ;  /* 0x000000fd0800780c */ /* 0x000fc80003f04070 */
[----:B------:R-:W-:-:S13]  /*1e10*/  ISETP.GT.U32.OR P0, PT, R7, 0xfd, P0 ;  /* 0x000000fd0700780c */ /* 0x000fda0000704470 */
[----:B------:R-:W-:Y:S01]  /*1e20*/  @!P0 MOV R6, RZ ;  /* 0x000000ff00068202 */ /* 0x000fe20000000f00 */
[----:B------:R-:W-:Y:S06]  /*1e30*/  @!P0 BRA `(.L_x_21) ;  /* 0x00000000005c8947 */ /* 0x000fec0003800000 */
[----:B------:R-:W-:Y:S02]  /*1e40*/  FSETP.GTU.FTZ.AND P0, PT, |R2|, +INF , PT ;  /* 0x7f8000000200780b */ /* 0x000fe40003f1c200 */
[----:B------:R-:W-:-:S04]  /*1e50*/  FSETP.GTU.FTZ.AND P1, PT, |R5|, +INF , PT ;  /* 0x7f8000000500780b */ /* 0x000fc80003f3c200 */
[----:B------:R-:W-:-:S13]  /*1e60*/  PLOP3.LUT P0, PT, P0, P1, PT, 0xf8, 0x8f ;  /* 0x00000000008f781c */ /* 0x000fda0000703f70 */
[----:B------:R-:W-:Y:S05]  /*1e70*/  @P0 BRA `(.L_x_22) ;  /* 0x00000004004c0947 */ /* 0x000fea0003800000 */
[----:B------:R-:W-:-:S13]  /*1e80*/  LOP3.LUT P0, RZ, R5, 0x7fffffff, R2, 0xc8, !PT ;  /* 0x7fffffff05ff7812 */ /* 0x000fda000780c802 */
[----:B------:R-:W-:Y:S05]  /*1e90*/  @!P0 BRA `(.L_x_23) ;  /* 0x00000004003c8947 */ /* 0x000fea0003800000 */
[C---:B------:R-:W-:Y:S02]  /*1ea0*/  FSETP.NEU.FTZ.AND P1, PT, |R2|.reuse, +INF , PT ;  /* 0x7f8000000200780b */ /* 0x040fe40003f3d200 */
[----:B------:R-:W-:Y:S02]  /*1eb0*/  FSETP.NEU.FTZ.AND P2, PT, |R5|, +INF , PT ;  /* 0x7f8000000500780b */ /* 0x000fe40003f5d200 */
[----:B------:R-:W-:-:S11]  /*1ec0*/  FSETP.NEU.FTZ.AND P0, PT, |R2|, +INF , PT ;  /* 0x7f8000000200780b */ /* 0x000fd60003f1d200 */
[----:B------:R-:W-:Y:S05]  /*1ed0*/  @!P2 BRA !P1, `(.L_x_23) ;  /* 0x00000004002ca947 */ /* 0x000fea0004800000 */
[----:B------:R-:W-:-:S04]  /*1ee0*/  LOP3.LUT P1, RZ, R2, 0x7fffffff, RZ, 0xc0, !PT ;  /* 0x7fffffff02ff7812 */ /* 0x000fc8000782c0ff */
[----:B------:R-:W-:-:S13]  /*1ef0*/  PLOP3.LUT P1, PT, P2, P1, PT, 0x2f, 0xf2 ;  /* 0x0000000000f2781c */ /* 0x000fda0001722577 */
[----:B------:R-:W-:Y:S05]  /*1f00*/  @P1 BRA `(.L_x_24) ;  /* 0x0000000400181947 */ /* 0x000fea0003800000 */
[----:B------:R-:W-:-:S04]  /*1f10*/  LOP3.LUT P1, RZ, R5, 0x7fffffff, RZ, 0xc0, !PT ;  /* 0x7fffffff05ff7812 */ /* 0x000fc8000782c0ff */
[----:B------:R-:W-:-:S13]  /*1f20*/  PLOP3.LUT P0, PT, P0, P1, PT, 0x2f, 0xf2 ;  /* 0x0000000000f2781c */ /* 0x000fda0000702577 */
[----:B------:R-:W-:Y:S05]  /*1f30*/  @P0 BRA `(.L_x_25) ;  /* 0x0000000400000947 */ /* 0x000fea0003800000 */
[----:B------:R-:W-:Y:S02]  /*1f40*/  ISETP.GE.AND P0, PT, R7, RZ, PT ;  /* 0x000000ff0700720c */ /* 0x000fe40003f06270 */
[----:B------:R-:W-:-:S11]  /*1f50*/  ISETP.GE.AND P1, PT, R8, RZ, PT ;  /* 0x000000ff0800720c */ /* 0x000fd60003f26270 */
[----:B------:R-:W-:Y:S01]  /*1f60*/  @P0 MOV R6, RZ ;  /* 0x000000ff00060202 */ /* 0x000fe20000000f00 */
[----:B------:R-:W-:Y:S01]  /*1f70*/  @!P0 FFMA R2, R2, 1.84467440737095516160e+19, RZ ;  /* 0x5f80000002028823 */ /* 0x000fe200000000ff */
[----:B------:R-:W-:Y:S01]  /*1f80*/  @!P0 MOV R6, 0xffffffc0 ;  /* 0xffffffc000068802 */ /* 0x000fe20000000f00 */
[----:B------:R-:W-:-:S03]  /*1f90*/  @!P1 FFMA R5, R5, 1.84467440737095516160e+19, RZ ;  /* 0x5f80000005059823 */ /* 0x000fc600000000ff */
[----:B------:R-:W-:-:S07]  /*1fa0*/  @!P1 IADD3 R6, PT, PT, R6, 0x40, RZ ;  /* 0x0000004006069810 */ /* 0x000fce0007ffe0ff */
.L_x_21:
[----:B------:R-:W-:Y:S01]  /*1fb0*/  LEA R8, R12, 0xc0800000, 0x17 ;  /* 0xc08000000c087811 */ /* 0x000fe200078eb8ff */
[----:B------:R-:W-:Y:S03]  /*1fc0*/  BSSY.RECONVERGENT B3, `(.L_x_26) ;  /* 0x0000036000037945 */ /* 0x000fe60003800200 */
[----:B------:R-:W-:Y:S02]  /*1fd0*/  IADD3 R8, PT, PT, -R8, R5, RZ ;  /* 0x0000000508087210 */ /* 0x000fe40007ffe1ff */
[----:B------:R-:W-:Y:S02]  /*1fe0*/  IADD3 R5, PT, PT, R10, -0x7f, RZ ;  /* 0xffffff810a057810 */ /* 0x000fe40007ffe0ff */
[----:B------:R-:W0:Y:S01]  /*1ff0*/  MUFU.RCP R7, R8 ;  /* 0x0000000800077308 */ /* 0x000e220000001000 */
[----:B------:R-:W-:Y:S02]  /*2000*/  FADD.FTZ R9, -R8, -RZ ;  /* 0x800000ff08097221 */ /* 0x000fe40000010100 */
[----:B------:R-:W-:-:S02]  /*2010*/  IMAD R2, R5, -0x800000, R2 ;  /* 0xff80000005027824 */ /* 0x000fc400078e0202 */
[----:B0-----:R-:W-:-:S04]  /*2020*/  FFMA R10, R7, R9, 1 ;  /* 0x3f800000070a7423 */ /* 0x001fc80000000009 */
[----:B------:R-:W-:-:S04]  /*2030*/  FFMA R16, R7, R10, R7 ;  /* 0x0000000a07107223 */ /* 0x000fc80000000007 */
[----:B------:R-:W-:-:S04]  /*2040*/  FFMA R7, R2, R16, RZ ;  /* 0x0000001002077223 */ /* 0x000fc800000000ff */
[----:B------:R-:W-:-:S04]  /*2050*/  FFMA R10, R9, R7, R2 ;  /* 0x00000007090a7223 */ /* 0x000fc80000000002 */
[----:B------:R-:W-:Y:S01]  /*2060*/  FFMA R11, R16, R10, R7 ;  /* 0x0000000a100b7223 */ /* 0x000fe20000000007 */
[----:B------:R-:W-:-:S03]  /*2070*/  IADD3 R7, PT, PT, R5, 0x7f, -R12 ;  /* 0x0000007f05077810 */ /* 0x000fc60007ffe80c */
[----:B------:R-:W-:Y:S01]  /*2080*/  FFMA R10, R9, R11, R2 ;  /* 0x0000000b090a7223 */ /* 0x000fe20000000002 */
[----:B------:R-:W-:-:S03]  /*2090*/  IADD3 R7, PT, PT, R7, R6, RZ ;  /* 0x0000000607077210 */ /* 0x000fc60007ffe0ff */
[----:B------:R-:W-:-:S05]  /*20a0*/  FFMA R2, R16, R10, R11 ;  /* 0x0000000a10027223 */ /* 0x000fca000000000b */
[----:B------:R-:W-:-:S04]  /*20b0*/  SHF.R.U32.HI R5, RZ, 0x17, R2 ;  /* 0x00000017ff057819 */ /* 0x000fc80000011602 */
[----:B------:R-:W-:-:S04]  /*20c0*/  LOP3.LUT R5, R5, 0xff, RZ, 0xc0, !PT ;  /* 0x000000ff05057812 */ /* 0x000fc800078ec0ff */
[----:B------:R-:W-:-:S04]  /*20d0*/  IADD3 R9, PT, PT, R5, R7, RZ ;  /* 0x0000000705097210 */ /* 0x000fc80007ffe0ff */
[----:B------:R-:W-:-:S04]  /*20e0*/  IADD3 R5, PT, PT, R9, -0x1, RZ ;  /* 0xffffffff09057810 */ /* 0x000fc80007ffe0ff */
[----:B------:R-:W-:-:S13]  /*20f0*/  ISETP.GE.U32.AND P0, PT, R5, 0xfe, PT ;  /* 0x000000fe0500780c */ /* 0x000fda0003f06070 */
[----:B------:R-:W-:Y:S05]  /*2100*/  @!P0 BRA `(.L_x_27) ;  /* 0x0000000000808947 */ /* 0x000fea0003800000 */
[----:B------:R-:W-:-:S13]  /*2110*/  ISETP.GT.AND P0, PT, R9, 0xfe, PT ;  /* 0x000000fe0900780c */ /* 0x000fda0003f04270 */
[----:B------:R-:W-:Y:S05]  /*2120*/  @P0 BRA `(.L_x_28) ;  /* 0x00000000006c0947 */ /* 0x000fea0003800000 */
[----:B------:R-:W-:-:S13]  /*2130*/  ISETP.GE.AND P0, PT, R9, 0x1, PT ;  /* 0x000000010900780c */ /* 0x000fda0003f06270 */
[----:B------:R-:W-:Y:S05]  /*2140*/  @P0 BRA `(.L_x_29) ;  /* 0x0000000000740947 */ /* 0x000fea0003800000 */
[----:B------:R-:W-:Y:S02]  /*2150*/  ISETP.GE.AND P0, PT, R9, -0x18, PT ;  /* 0xffffffe80900780c */ /* 0x000fe40003f06270 */
[----:B------:R-:W-:-:S11]  /*2160*/  LOP3.LUT R2, R2, 0x80000000, RZ, 0xc0, !PT ;  /* 0x8000000002027812 */ /* 0x000fd600078ec0ff */
[----:B------:R-:W-:Y:S05]  /*2170*/  @!P0 BRA `(.L_x_29) ;  /* 0x0000000000688947 */ /* 0x000fea0003800000 */
[CCC-:B------:R-:W-:Y:S01]  /*2180*/  FFMA.RZ R5, R16.reuse, R10.reuse, R11.reuse ;  /* 0x0000000a10057223 */ /* 0x1c0fe2000000c00b */
[C---:B------:R-:W-:Y:S01]  /*2190*/  IADD3 R8, PT, PT, R9.reuse, 0x20, RZ ;  /* 0x0000002009087810 */ /* 0x040fe20007ffe0ff */
[CCC-:B------:R-:W-:Y:S01]  /*21a0*/  FFMA.RM R6, R16.reuse, R10.reuse, R11.reuse ;  /* 0x0000000a10067223 */ /* 0x1c0fe2000000400b */
[----:B------:R-:W-:Y:S02]  /*21b0*/  ISETP.NE.AND P2, PT, R9, RZ, PT ;  /* 0x000000ff0900720c */ /* 0x000fe40003f45270 */
[----:B------:R-:W-:Y:S01]  /*21c0*/  LOP3.LUT R7, R5, 0x7fffff, RZ, 0xc0, !PT ;  /* 0x007fffff05077812 */ /* 0x000fe200078ec0ff */
[----:B------:R-:W-:Y:S01]  /*21d0*/  FFMA.RP R5, R16, R10, R11 ;  /* 0x0000000a10057223 */ /* 0x000fe2000000800b */
[----:B------:R-:W-:Y:S02]  /*21e0*/  ISETP.NE.AND P1, PT, R9, RZ, PT ;  /* 0x000000ff0900720c */ /* 0x000fe40003f25270 */
[----:B------:R-:W-:Y:S02]  /*21f0*/  LOP3.LUT R7, R7, 0x800000, RZ, 0xfc, !PT ;  /* 0x0080000007077812 */ /* 0x000fe400078efcff */
[----:B------:R-:W-:-:S02]  /*2200*/  IADD3 R9, PT, PT, -R9, RZ, RZ ;  /* 0x000000ff09097210 */ /* 0x000fc40007ffe1ff */
[----:B------:R-:W-:Y:S02]  /*2210*/  SHF.L.U32 R8, R7, R8, RZ ;  /* 0x0000000807087219 */ /* 0x000fe400000006ff */
[----:B------:R-:W-:Y:S02]  /*2220*/  FSETP.NEU.FTZ.AND P0, PT, R5, R6, PT ;  /* 0x000000060500720b */ /* 0x000fe40003f1d000 */
[----:B------:R-:W-:Y:S02]  /*2230*/  SEL R6, R9, RZ, P2 ;  /* 0x000000ff09067207 */ /* 0x000fe40001000000 */
[----:B------:R-:W-:Y:S02]  /*2240*/  ISETP.NE.AND P1, PT, R8, RZ, P1 ;  /* 0x000000ff0800720c */ /* 0x000fe40000f25270 */
[----:B------:R-:W-:Y:S02]  /*2250*/  SHF.R.U32.HI R6, RZ, R6, R7 ;  /* 0x00000006ff067219 */ /* 0x000fe40000011607 */
[----:B------:R-:W-:-:S02]  /*2260*/  PLOP3.LUT P0, PT, P0, P1, PT, 0xf8, 0x8f ;  /* 0x00000000008f781c */ /* 0x000fc40000703f70 */
[----:B------:R-:W-:Y:S02]  /*2270*/  SHF.R.U32.HI R8, RZ, 0x1, R6 ;  /* 0x00000001ff087819 */ /* 0x000fe40000011606 */
[----:B------:R-:W-:-:S04]  /*2280*/  SEL R5, RZ, 0x1, !P0 ;  /* 0x00000001ff057807 */ /* 0x000fc80004000000 */
[----:B------:R-:W-:-:S04]  /*2290*/  LOP3.LUT R5, R5, 0x1, R8, 0xf8, !PT ;  /* 0x0000000105057812 */ /* 0x000fc800078ef808 */
[----:B------:R-:W-:-:S04]  /*22a0*/  LOP3.LUT R5, R5, R6, RZ, 0xc0, !PT ;  /* 0x0000000605057212 */ /* 0x000fc800078ec0ff */
[----:B------:R-:W-:-:S04]  /*22b0*/  IADD3 R5, PT, PT, R8, R5, RZ ;  /* 0x0000000508057210 */ /* 0x000fc80007ffe0ff */
[----:B------:R-:W-:Y:S01]  /*22c0*/  LOP3.LUT R2, R5, R2, RZ, 0xfc, !PT ;  /* 0x0000000205027212 */ /* 0x000fe200078efcff */
[----:B------:R-:W-:Y:S06]  /*22d0*/  BRA `(.L_x_29) ;  /* 0x0000000000107947 */ /* 0x000fec0003800000 */
.L_x_28:
[----:B------:R-:W-:-:S04]  /*22e0*/  LOP3.LUT R2, R2, 0x80000000, RZ, 0xc0, !PT ;  /* 0x8000000002027812 */ /* 0x000fc800078ec0ff */
[----:B------:R-:W-:Y:S01]  /*22f0*/  LOP3.LUT R2, R2, 0x7f800000, RZ, 0xfc, !PT ;  /* 0x7f80000002027812 */ /* 0x000fe200078efcff */
[----:B------:R-:W-:Y:S06]  /*2300*/  BRA `(.L_x_29) ;  /* 0x0000000000047947 */ /* 0x000fec0003800000 */
.L_x_27:
[----:B------:R-:W-:-:S07]  /*2310*/  LEA R2, R7, R2, 0x17 ;  /* 0x0000000207027211 */ /* 0x000fce00078eb8ff */
.L_x_29:
[----:B------:R-:W-:Y:S05]  /*2320*/  BSYNC.RECONVERGENT B3 ;  /* 0x0000000000037941 */ /* 0x000fea0003800200 */
.L_x_26:
[----:B------:R-:W-:Y:S05]  /*2330*/  BRA `(.L_x_30) ;  /* 0x0000000000207947 */ /* 0x000fea0003800000 */
.L_x_25:
[----:B------:R-:W-:-:S04]  /*2340*/  LOP3.LUT R2, R5, 0x80000000, R2, 0x48, !PT ;  /* 0x8000000005027812 */ /* 0x000fc800078e4802 */
[----:B------:R-:W-:Y:S01]  /*2350*/  LOP3.LUT R2, R2, 0x7f800000, RZ, 0xfc, !PT ;  /* 0x7f80000002027812 */ /* 0x000fe200078efcff */
[----:B------:R-:W-:Y:S06]  /*2360*/  BRA `(.L_x_30) ;  /* 0x0000000000147947 */ /* 0x000fec0003800000 */
.L_x_24:
[----:B------:R-:W-:Y:S01]  /*2370*/  LOP3.LUT R2, R5, 0x80000000, R2, 0x48, !PT ;  /* 0x8000000005027812 */ /* 0x000fe200078e4802 */
[----:B------:R-:W-:Y:S06]  /*2380*/  BRA `(.L_x_30) ;  /* 0x00000000000c7947 */ /* 0x000fec0003800000 */
.L_x_23:
[----:B------:R-:W0:Y:S01]  /*2390*/  MUFU.RSQ R2, -QNAN ;  /* 0xffc0000000027908 */ /* 0x000e220000001400 */
[----:B------:R-:W-:Y:S05]  /*23a0*/  BRA `(.L_x_30) ;  /* 0x0000000000047947 */ /* 0x000fea0003800000 */
.L_x_22:
[----:B------:R-:W-:-:S07]  /*23b0*/  FADD.FTZ R2, R2, R5 ;  /* 0x0000000502027221 */ /* 0x000fce0000010000 */
.L_x_30:
[----:B------:R-:W-:Y:S05]  /*23c0*/  BSYNC.RECONVERGENT B2 ;  /* 0x0000000000027941 */ /* 0x000fea0003800200 */
.L_x_20:
[----:B------:R-:W-:-:S04]  /*23d0*/  HFMA2 R5, -RZ, RZ, 0, 0 ;  /* 0x00000000ff057431 */ /* 0x000fc800000001ff */
[----:B0-----:R-:W-:Y:S05]  /*23e0*/  RET.REL.NODEC R4 `(ve_swarm_batch_predict) ;  /* 0xffffffdc04047950 */ /* 0x001fea0003c3ffff */
.L_x_31:
[----:B------:R-:W-:-:S00]  /*23f0*/  BRA `(.L_x_31) ;  /* 0xfffffffc00fc7947 */ /* 0x000fc0000383ffff */
[----:B------:R-:W-:-:S00]  /*2400*/  NOP ;  /* 0x0000000000007918 */ /* 0x000fc00000000000 */
[----:B------:R-:W-:-:S00]  /*2410*/  NOP ;  /* 0x0000000000007918 */ /* 0x000fc00000000000 */
[----:B------:R-:W-:-:S00]  /*2420*/  NOP ;  /* 0x0000000000007918 */ /* 0x000fc00000000000 */
[----:B------:R-:W-:-:S00]  /*2430*/  NOP ;  /* 0x0000000000007918 */ /* 0x000fc00000000000 */
[----:B------:R-:W-:-:S00]  /*2440*/  NOP ;  /* 0x0000000000007918 */ /* 0x000fc00000000000 */
[----:B------:R-:W-:-:S00]  /*2450*/  NOP ;  /* 0x0000000000007918 */ /* 0x000fc00000000000 */
[----:B------:R-:W-:-:S00]  /*2460*/  NOP ;  /* 0x0000000000007918 */ /* 0x000fc00000000000 */
[----:B------:R-:W-:-:S00]  /*2470*/  NOP ;  /* 0x0000000000007918 */ /* 0x000fc00000000000 */
.L_x_191:


//--------------------- .text.ve_swarm_feature_importance --------------------------
	.section	.text.ve_swarm_feature_importance,"ax",@progbits
	.align	128
        .global         ve_swarm_feature_importance
        .type           ve_swarm_feature_importance,@function
        .size           ve_swarm_feature_importance,(.L_x_192 - ve_swarm_feature_importance)
        .other          ve_swarm_feature_importance,@"STO_CUDA_ENTRY STV_DEFAULT"
ve_swarm_feature_importance:
.text.ve_swarm_feature_importance:
[----:B------:R-:W-:Y:S01]  /*0000*/  LDC R1, c[0x0][0x37c] ;  /* 0x0000df00ff017b82 */ /* 0x000fe20000000800 */
[----:B------:R-:W0:Y:S07]  /*0010*/  S2R R3, SR_TID.X ;  /* 0x0000000000037919 */ /* 0x000e2e0000002100 */
[----:B------:R-:W0:Y:S08]  /*0020*/  S2UR UR4, SR_CTAID.X ;  /* 0x00000000000479c3 */ /* 0x000e300000002500 */
[----:B------:R-:W0:Y:S02]  /*0030*/  LDC R6, c[0x0][0x360] ;  /* 0x0000d800ff067b82 */ /* 0x000e240000000800 */
[----:B0-----:R-:W-:-:S05]  /*0040*/  IMAD R6, R6, UR4, R3 ;  /* 0x0000000406067c24 */ /* 0x001fca000f8e0203 */
[----:B------:R-:W-:-:S13]  /*0050*/  ISETP.GT.AND P0, PT, R6, 0x7c, PT ;  /* 0x0000007c0600780c */ /* 0x000fda0003f04270 */
[----:B------:R-:W-:Y:S05]  /*0060*/  @P0 EXIT ;  /* 0x000000000000094d */ /* 0x000fea0003800000 */
[----:B------:R-:W0:Y:S01]  /*0070*/  LDC.64 R2, c[0x0][0x380] ;  /* 0x0000e000ff027b82 */ /* 0x000e220000000a00 */
[----:B------:R-:W1:Y:S01]  /*0080*/  LDCU.64 UR4, c[0x0][0x358] ;  /* 0x00006b00ff0477ac */ /* 0x000e620008000a00 */
[----:B------:R-:W-:-:S04]  /*0090*/  SHF.R.S32.HI R5, RZ, 0x1f, R6 ;  /* 0x0000001fff057819 */ /* 0x000fc80000011406 */
[----:B------:R-:W-:Y:S02]  /*00a0*/  LEA.HI R0, R5, R6, RZ, 0x5 ;  /* 0x0000000605007211 */ /* 0x000fe400078f28ff */
[----:B------:R-:W2:Y:S02]  /*00b0*/  LDC.64 R4, c[0x0][0x380] ;  /* 0x0000e000ff047b82 */ /* 0x000ea40000000a00 */
[----:B------:R-:W-:-:S05]  /*00c0*/  SHF.R.S32.HI R7, RZ, 0x5, R0 ;  /* 0x00000005ff077819 */ /* 0x000fca0000011400 */
[----:B0-----:R-:W-:-:S05]  /*00d0*/  IMAD.WIDE R2, R7, 0x4, R2 ;  /* 0x0000000407027825 */ /* 0x001fca00078e0202 */
[----:B-1----:R-:W3:Y:S04]  /*00e0*/  LDG.E.CONSTANT R7, desc[UR4][R2.64] ;  /* 0x0000000402077981 */ /* 0x002ee8000c1e9900 */
[----:B------:R-:W4:Y:S04]  /*00f0*/  LDG.E.CONSTANT R21, desc[UR4][R2.64+0x230] ;  /* 0x0002300402157981 */ /* 0x000f28000c1e9900 */
[----:B--2---:R-:W2:Y:S04]  /*0100*/  LDG.E.CONSTANT R13, desc[UR4][R4.64+0x204] ;  /* 0x00020404040d7981 */ /* 0x004ea8000c1e9900 */
[----:B------:R-:W5:Y:S04]  /*0110*/  LDG.E.CONSTANT R27, desc[UR4][R2.64+0x460] ;  /* 0x00046004021b7981 */ /* 0x000f68000c1e9900 */
[----:B------:R-:W5:Y:S04]  /*0120*/  LDG.E.CONSTANT R16, desc[UR4][R4.64+0x434] ;  /* 0x0004340404107981 */ /* 0x000f68000c1e9900 */
[----:B------:R-:W5:Y:S04]  /*0130*/  LDG.E.CONSTANT R18, desc[UR4][R4.64+0x664] ;  /* 0x0006640404127981 */ /* 0x000f68000c1e9900 */
[----:B------:R-:W5:Y:S04]  /*0140*/  LDG.E.CONSTANT R19, desc[UR4][R2.64+0x690] ;  /* 0x0006900402137981 */ /* 0x000f68000c1e9900 */
[----:B------:R-:W5:Y:S01]  /*0150*/  LDG.E.CONSTANT R15, desc[UR4][R2.64+0xaf0] ;  /* 0x000af004020f7981 */ /* 0x000f62000c1e9900 */
[----:B------:R-:W-:-:S03]  /*0160*/  HFMA2 R11, -RZ, RZ, 0, 5.9604644775390625e-08 ;  /* 0x00000001ff0b7431 */ /* 0x000fc600000001ff */
[----:B------:R-:W5:Y:S04]  /*0170*/  LDG.E.CONSTANT R24, desc[UR4][R4.64+0x894] ;  /* 0x0008940404187981 */ /* 0x000f68000c1e9900 */
[----:B------:R-:W5:Y:S01]  /*0180*/  LDG.E.CONSTANT R17, desc[UR4][R2.64+0x8c0] ;  /* 0x0008c00402117981 */ /* 0x000f62000c1e9900 */
[----:B------:R-:W-:-:S03]  /*0190*/  SHF.L.W.U32 R0, R11, R6, RZ ;  /* 0x000000060b007219 */ /* 0x000fc60000000eff */
        /* <DEDUP_REMOVED lines=12> */
[----:B---3--:R-:W-:-:S02]  /*0260*/  LOP3.LUT P0, RZ, R7, R0, RZ, 0xc0, !PT ;  /* 0x0000000007ff7212 */ /* 0x008fc4000780c0ff */
[----:B----4-:R-:W-:Y:S01]  /*0270*/  LOP3.LUT P1, RZ, R21, R0, RZ, 0xc0, !PT ;  /* 0x0000000015ff7212 */ /* 0x010fe2000782c0ff */
[----:B--2---:R-:W-:-:S10]  /*0280*/  FADD R21, RZ, R13 ;  /* 0x0000000dff157221 */ /* 0x004fd40000000000 */
[----:B------:R-:W-:Y:S02]  /*0290*/  @!P0 IMAD.MOV.U32 R7, RZ, RZ, RZ ;  /* 0x000000ffff078224 */ /* 0x000fe400078e00ff */
[----:B------:R-:W-:Y:S02]  /*02a0*/  @P0 FADD R7, RZ, R13 ;  /* 0x0000000dff070221 */ /* 0x000fe40000000000 */
[----:B------:R-:W2:Y:S01]  /*02b0*/  LDG.E.CONSTANT R13, desc[UR4][R2.64+0x15e0] ;  /* 0x0015e004020d7981 */ /* 0x000ea2000c1e9900 */
[----:B-----5:R-:W-:Y:S01]  /*02c0*/  LOP3.LUT P2, RZ, R27, R0, RZ, 0xc0, !PT ;  /* 0x000000001bff7212 */ /* 0x020fe2000784c0ff */
[--C-:B------:R-:W-:Y:S01]  /*02d0*/  @P1 FADD R7, R7, R16.reuse ;  /* 0x0000001007071221 */ /* 0x100fe20000000000 */
[----:B------:R-:W-:Y:S02]  /*02e0*/  FADD R27, R21, R16 ;  /* 0x00000010151b7221 */ /* 0x000fe40000000000 */
[----:B------:R-:W3:Y:S04]  /*02f0*/  LDG.E.CONSTANT R16, desc[UR4][R4.64+0x15b4] ;  /* 0x0015b40404107981 */ /* 0x000ee8000c1e9900 */
[----:B------:R-:W4:Y:S05]  /*0300*/  LDG.E.CONSTANT R21, desc[UR4][R2.64+0x1810] ;  /* 0x0018100402157981 */ /* 0x000f2a000c1e9900 */
[----:B------:R-:W-:Y:S01]  /*0310*/  @!P2 MOV R26, R18 ;  /* 0x00000012001aa202 */ /* 0x000fe20000000f00 */
[----:B------:R-:W-:-:S02]  /*0320*/  @P2 IMAD.MOV.U32 R26, RZ, RZ, R18 ;  /* 0x000000ffff1a2224 */ /* 0x000fc400078e0012 */
[----:B------:R-:W-:Y:S02]  /*0330*/  @P2 FADD R7, R7, R18 ;  /* 0x0000001207072221 */ /* 0x000fe40000000000 */
[----:B------:R-:W5:Y:S01]  /*0340*/  LDG.E.CONSTANT R18, desc[UR4][R4.64+0x1a14] ;  /* 0x001a140404127981 */ /* 0x000f62000c1e9900 */
[----:B------:R-:W-:-:S03]  /*0350*/  LOP3.LUT P0, RZ, R19, R0, RZ, 0xc0, !PT ;  /* 0x0000000013ff7212 */ /* 0x000fc6000780c0ff */
[----:B------:R-:W5:Y:S01]  /*0360*/  LDG.E.CONSTANT R19, desc[UR4][R2.64+0x1a40] ;  /* 0x001a400402137981 */ /* 0x000f62000c1e9900 */
[----:B------:R-:W-:-:S03]  /*0370*/  LOP3.LUT P1, RZ, R15, R0, RZ, 0xc0, !PT ;  /* 0x000000000fff7212 */ /* 0x000fc6000782c0ff */
[----:B------:R-:W5:Y:S06]  /*0380*/  LDG.E.CONSTANT R15, desc[UR4][R2.64+0x1ea0] ;  /* 0x001ea004020f7981 */ /* 0x000f6c000c1e9900 */
[----:B------:R-:W-:Y:S01]  /*0390*/  @P0 FADD R7, R7, R24 ;  /* 0x0000001807070221 */ /* 0x000fe20000000000 */
[-C--:B------:R-:W-:Y:S01]  /*03a0*/  LOP3.LUT P0, RZ, R17, R0.reuse, RZ, 0xc0, !PT ;  /* 0x0000000011ff7212 */ /* 0x080fe2000780c0ff */
[----:B------:R-:W-:Y:S01]  /*03b0*/  FADD R27, R27, R26 ;  /* 0x0000001a1b1b7221 */ /* 0x000fe20000000000 */
[-C--:B------:R-:W-:Y:S01]  /*03c0*/  LOP3.LUT P2, RZ, R9, R0.reuse, RZ, 0xc0, !PT ;  /* 0x0000000009ff7212 */ /* 0x080fe2000784c0ff */
[----:B------:R-:W5:Y:S01]  /*03d0*/  LDG.E.CONSTANT R17, desc[UR4][R2.64+0x1c70] ;  /* 0x001c700402117981 */ /* 0x000f62000c1e9900 */
[----:B------:R-:W-:Y:S01]  /*03e0*/  LOP3.LUT P3, RZ, R11, R0, RZ, 0xc0, !PT ;  /* 0x000000000bff7212 */ /* 0x000fe2000786c0ff */
[----:B------:R-:W-:-:S02]  /*03f0*/  FADD R27, R27, R24 ;  /* 0x000000181b1b7221 */ /* 0x000fc40000000000 */
[----:B------:R-:W5:Y:S02]  /*0400*/  LDG.E.CONSTANT R9, desc[UR4][R2.64+0x20d0] ;  /* 0x0020d00402097981 */ /* 0x000f64000c1e9900 */
[--C-:B------:R-:W-:Y:S02]  /*0410*/  FADD R27, R27, R8.reuse ;  /* 0x000000081b1b7221 */ /* 0x100fe40000000000 */
[----:B------:R-:W5:Y:S02]  /*0420*/  LDG.E.CONSTANT R11, desc[UR4][R2.64+0x2300] ;  /* 0x00230004020b7981 */ /* 0x000f64000c1e9900 */
[----:B------:R-:W-:Y:S01]  /*0430*/  @P0 FADD R7, R7, R8 ;  /* 0x0000000807070221 */ /* 0x000fe20000000000 */
[-C--:B------:R-:W-:Y:S01]  /*0440*/  LOP3.LUT P0, RZ, R23, R0.reuse, RZ, 0xc0, !PT ;  /* 0x0000000017ff7212 */ /* 0x080fe2000780c0ff */
[--C-:B------:R-:W-:Y:S01]  /*0450*/  FADD R27, R27, R12.reuse ;  /* 0x0000000c1b1b7221 */ /* 0x100fe20000000000 */
[----:B------:R-:W5:Y:S01]  /*0460*/  LDG.E.CONSTANT R8, desc[UR4][R4.64+0x1c44] ;  /* 0x001c440404087981 */ /* 0x000f62000c1e9900 */
[----:B------:R-:W-:Y:S01]  /*0470*/  @P1 FADD R7, R7, R12 ;  /* 0x0000000c07071221 */ /* 0x000fe20000000000 */
[----:B------:R-:W-:-:S02]  /*0480*/  LOP3.LUT P1, RZ, R25, R0, RZ, 0xc0, !PT ;  /* 0x0000000019ff7212 */ /* 0x000fc4000782c0ff */
[----:B------:R-:W-:Y:S01]  /*0490*/  @!P3 MOV R12, R10 ;  /* 0x0000000a000cb202 */ /* 0x000fe20000000f00 */
[----:B------:R-:W-:Y:S01]  /*04a0*/  @P2 FADD R7, R7, R20 ;  /* 0x0000001407072221 */ /* 0x000fe20000000000 */
[----:B------:R-:W-:Y:S02]  /*04b0*/  @P3 IMAD.MOV.U32 R12, RZ, RZ, R10 ;  /* 0x000000ffff0c3224 */ /* 0x000fe400078e000a */
[----:B------:R-:W-:Y:S01]  /*04c0*/  FADD R27, R27, R20 ;  /* 0x000000141b1b7221 */ /* 0x000fe20000000000 */
[----:B------:R-:W5:Y:S01]  /*04d0*/  LDG.E.CONSTANT R23, desc[UR4][R2.64+0x2760] ;  /* 0x0027600402177981 */ /* 0x000f62000c1e9900 */
[----:B------:R-:W-:-:S03]  /*04e0*/  @P3 FADD R7, R7, R10 ;  /* 0x0000000a07073221 */ /* 0x000fc60000000000 */
[----:B------:R-:W5:Y:S01]  /*04f0*/  LDG.E.CONSTANT R10, desc[UR4][R4.64+0x1e74] ;  /* 0x001e7404040a7981 */ /* 0x000f62000c1e9900 */
[----:B------:R-:W-:Y:S01]  /*0500*/  FADD R27, R27, R12 ;  /* 0x0000000c1b1b7221 */ /* 0x000fe20000000000 */
[----:B------:R-:W-:Y:S02]  /*0510*/  @!P0 MOV R20, R14 ;  /* 0x0000000e00148202 */ /* 0x000fe40000000f00 */
[----:B------:R-:W5:Y:S01]  /*0520*/  LDG.E.CONSTANT R12, desc[UR4][R4.64+0x20a4] ;  /* 0x0020a404040c7981 */ /* 0x000f62000c1e9900 */
[--C-:B------:R-:W-:Y:S02]  /*0530*/  @P0 IMAD.MOV.U32 R20, RZ, RZ, R14.reuse ;  /* 0x000000ffff140224 */ /* 0x100fe400078e000e */
[----:B------:R-:W-:Y:S02]  /*0540*/  @P0 FADD R7, R7, R14 ;  /* 0x0000000e07070221 */ /* 0x000fe40000000000 */
[----:B------:R-:W5:Y:S01]  /*0550*/  LDG.E.CONSTANT R14, desc[UR4][R4.64+0x22d4] ;  /* 0x0022d404040e7981 */ /* 0x000f62000c1e9900 */
[----:B------:R-:W-:-:S03]  /*0560*/  FADD R27, R27, R20 ;  /* 0x000000141b1b7221 */ /* 0x000fc60000000000 */
[----:B------:R-:W5:Y:S04]  /*0570*/  LDG.E.CONSTANT R25, desc[UR4][R2.64+0x2bc0] ;  /* 0x002bc00402197981 */ /* 0x000f68000c1e9900 */
[----:B------:R-:W5:Y:S01]  /*0580*/  LDG.E.CONSTANT R20, desc[UR4][R4.64+0x2734] ;  /* 0x0027340404147981 */ /* 0x000f62000c1e9900 */
[----:B--2---:R-:W-:-:S03]  /*0590*/  LOP3.LUT P2, RZ, R13, R0, RZ, 0xc0, !PT ;  /* 0x000000000dff7212 */ /* 0x004fc6000784c0ff */
[----:B------:R-:W2:Y:S01]  /*05a0*/  LDG.E.CONSTANT R13, desc[UR4][R2.64+0x2530] ;  /* 0x00253004020d7981 */ /* 0x000ea2000c1e9900 */
[----:B---3--:R-:W-:Y:S01]  /*05b0*/  @!P1 MOV R24, R16 ;  /* 0x0000001000189202 */ /* 0x008fe20000000f00 */
[--C-:B------:R-:W-:Y:S02]  /*05c0*/  @P1 IMAD.MOV.U32 R24, RZ, RZ, R16.reuse ;  /* 0x000000ffff181224 */ /* 0x100fe400078e0010 */
[----:B------:R-:W-:Y:S02]  /*05d0*/  @P1 FADD R7, R7, R16 ;  /* 0x0000001007071221 */ /* 0x000fe40000000000 */
[----:B------:R-:W3:Y:S01]  /*05e0*/  LDG.E.CONSTANT R16, desc[UR4][R4.64+0x2504] ;  /* 0x0025040404107981 */ /* 0x000ee2000c1e9900 */
[----:B----4-:R-:W-:-:S03]  /*05f0*/  LOP3.LUT P0, RZ, R21, R0, RZ, 0xc0, !PT ;  /* 0x0000000015ff7212 */ /* 0x010fc6000780c0ff */
[----:B------:R-:W4:Y:S01]  /*0600*/  LDG.E.CONSTANT R21, desc[UR4][R2.64+0x2990] ;  /* 0x0029900402157981 */ /* 0x000f22000c1e9900 */
[----:B------:R-:W-:Y:S01]  /*0610*/  FADD R27, R27, R24 ;  /* 0x000000181b1b7221 */ /* 0x000fe20000000000 */
[--C-:B------:R-:W-:Y:S02]  /*0620*/  @P2 FADD R7, R7, R22.reuse ;  /* 0x0000001607072221 */ /* 0x100fe40000000000 */
[----:B------:R-:W4:Y:S01]  /*0630*/  LDG.E.CONSTANT R24, desc[UR4][R4.64+0x2b94] ;  /* 0x002b940404187981 */ /* 0x000f22000c1e9900 */
[----:B------:R-:W-:-:S03]  /*0640*/  FADD R27, R27, R22 ;  /* 0x000000161b1b7221 */ /* 0x000fc60000000000 */
[----:B------:R-:W4:Y:S01]  /*0650*/  LDG.E.CONSTANT R22, desc[UR4][R4.64+0x2964] ;  /* 0x0029640404167981 */ /* 0x000f22000c1e9900 */
[--C-:B-----5:R-:W-:Y:S01]  /*0660*/  FADD R26, R27, R18.reuse ;  /* 0x000000121b1a7221 */ /* 0x120fe20000000000 */
[----:B------:R-:W-:Y:S02]  /*0670*/  @P0 FADD R7, R7, R18 ;  /* 0x0000001207070221 */ /* 0x000fe40000000000 */
[----:B------:R-:W5:Y:S01]  /*0680*/  LDG.E.CONSTANT R18, desc[UR4][R4.64+0x2dc4] ;  /* 0x002dc40404127981 */ /* 0x000f62000c1e9900 */
[----:B------:R-:W-:-:S03]  /*0690*/  LOP3.LUT P0, RZ, R19, R0, RZ, 0xc0, !PT ;  /* 0x0000000013ff7212 */ /* 0x000fc6000780c0ff */
[----:B------:R-:W5:Y:S01]  /*06a0*/  LDG.E.CONSTANT R19, desc[UR4][R2.64+0x2df0] ;  /* 0x002df00402137981 */ /* 0x000f62000c1e9900 */
[----:B------:R-:W-:-:S03]  /*06b0*/  LOP3.LUT P2, RZ, R15, R0, RZ, 0xc0, !PT ;  /* 0x000000000fff7212 */ /* 0x000fc6000784c0ff */
[----:B------:R-:W5:Y:S01]  /*06c0*/  LDG.E.CONSTANT R15, desc[UR4][R2.64+0x3250] ;  /* 0x00325004020f7981 */ /* 0x000f62000c1e9900 */
[----:B------:R-:W-:-:S03]  /*06d0*/  LOP3.LUT P1, RZ, R17, R0, RZ, 0xc0, !PT ;  /* 0x0000000011ff7212 */ /* 0x000fc6000782c0ff */
[----:B------:R-:W5:Y:S01]  /*06e0*/  LDG.E.CONSTANT R27, desc[UR4][R2.64+0x3f70] ;  /* 0x003f7004021b7981 */ /* 0x000f62000c1e9900 */
[----:B------:R-:W-:-:S03]  /*06f0*/  LOP3.LUT P3, RZ, R9, R0, RZ, 0xc0, !PT ;  /* 0x0000000009ff7212 */ /* 0x000fc6000786c0ff */
[----:B------:R-:W5:Y:S01]  /*0700*/  LDG.E.CONSTANT R17, desc[UR4][R2.64+0x3020] ;  /* 0x0030200402117981 */ /* 0x000f62000c1e9900 */
[--C-:B------:R-:W-:Y:S01]  /*0710*/  @P0 FADD R7, R7, R8.reuse ;  /* 0x0000000807070221 */ /* 0x100fe20000000000 */
[----:B------:R-:W-:Y:S01]  /*0720*/  LOP3.LUT P0, RZ, R11, R0, RZ, 0xc0, !PT ;  /* 0x000000000bff7212 */ /* 0x000fe2000780c0ff */
[----:B------:R-:W-:Y:S02]  /*0730*/  FADD R9, R26, R8 ;  /* 0x000000081a097221 */ /* 0x000fe40000000000 */
[----:B------:R-:W5:Y:S04]  /*0740*/  LDG.E.CONSTANT R8, desc[UR4][R4.64+0x3454] ;  /* 0x0034540404087981 */ /* 0x000f68000c1e9900 */
[----:B------:R-:W5:Y:S01]  /*0750*/  LDG.E.CONSTANT R26, desc[UR4][R4.64+0x4174] ;  /* 0x00417404041a7981 */ /* 0x000f62000c1e9900 */
[----:B------:R-:W-:-:S04]  /*0760*/  @P1 FADD R7, R7, R10 ;  /* 0x0000000a07071221 */ /* 0x000fc80000000000 */
[----:B------:R-:W-:Y:S01]  /*0770*/  @P2 FADD R7, R7, R12 ;  /* 0x0000000c07072221 */ /* 0x000fe20000000000 */
[----:B------:R-:W-:Y:S01]  /*0780*/  LOP3.LUT P1, RZ, R23, R0, RZ, 0xc0, !PT ;  /* 0x0000000017ff7212 */ /* 0x000fe2000782c0ff */
[----:B------:R-:W-:Y:S01]  /*0790*/  FADD R9, R9, R10 ;  /* 0x0000000a09097221 */ /* 0x000fe20000000000 */
[----:B------:R-:W5:Y:S01]  /*07a0*/  LDG.E.CONSTANT R23, desc[UR4][R2.64+0x3b10] ;  /* 0x003b100402177981 */ /* 0x000f62000c1e9900 */
[----:B------:R-:W-:-:S03]  /*07b0*/  @P3 FADD R7, R7, R14 ;  /* 0x0000000e07073221 */ /* 0x000fc60000000000 */
[----:B------:R-:W5:Y:S01]  /*07c0*/  LDG.E.CONSTANT R10, desc[UR4][R4.64+0x2ff4] ;  /* 0x002ff404040a7981 */ /* 0x000f62000c1e9900 */
[----:B------:R-:W-:Y:S01]  /*07d0*/  FADD R9, R9, R12 ;  /* 0x0000000c09097221 */ /* 0x000fe20000000000 */
[----:B------:R-:W-:Y:S02]  /*07e0*/  LOP3.LUT P2, RZ, R25, R0, RZ, 0xc0, !PT ;  /* 0x0000000019ff7212 */ /* 0x000fe4000784c0ff */
[----:B------:R-:W5:Y:S01]  /*07f0*/  LDG.E.CONSTANT R12, desc[UR4][R4.64+0x3224] ;  /* 0x00322404040c7981 */ /* 0x000f62000c1e9900 */
[----:B------:R-:W-:-:S03]  /*0800*/  FADD R9, R9, R14 ;  /* 0x0000000e09097221 */ /* 0x000fc60000000000 */
[----:B------:R-:W5:Y:S01]  /*0810*/  LDG.E.CONSTANT R14, desc[UR4][R4.64+0x38b4] ;  /* 0x0038b404040e7981 */ /* 0x000f62000c1e9900 */
[----:B--2---:R-:W-:-:S03]  /*0820*/  LOP3.LUT P4, RZ, R13, R0, RZ, 0xc0, !PT ;  /* 0x000000000dff7212 */ /* 0x004fc6000788c0ff */
[----:B------:R-:W2:Y:S01]  /*0830*/  LDG.E.CONSTANT R13, desc[UR4][R2.64+0x38e0] ;  /* 0x0038e004020d7981 */ /* 0x000ea2000c1e9900 */
[----:B---3--:R-:W-:Y:S01]  /*0840*/  @P0 FADD R7, R7, R16 ;  /* 0x0000001007070221 */ /* 0x008fe20000000000 */
[----:B----4-:R-:W-:-:S08]  /*0850*/  LOP3.LUT P0, RZ, R21, R0, RZ, 0xc0, !PT ;  /* 0x0000000015ff7212 */ /* 0x010fd0000780c0ff */
[----:B------:R-:W-:Y:S01]  /*0860*/  @P4 FADD R7, R7, R20 ;  /* 0x0000001407074221 */ /* 0x000fe20000000000 */
[----:B------:R-:W-:Y:S02]  /*0870*/  FADD R11, R9, R16 ;  /* 0x00000010090b7221 */ /* 0x000fe40000000000 */
[----:B------:R-:W3:Y:S01]  /*0880*/  LDG.E.CONSTANT R16, desc[UR4][R4.64+0x3684] ;  /* 0x0036840404107981 */ /* 0x000ee2000c1e9900 */
[----:B------:R-:W-:Y:S01]  /*0890*/  @P1 FADD R7, R7, R22 ;  /* 0x0000001607071221 */ /* 0x000fe20000000000 */
[----:B------:R-:W-:Y:S02]  /*08a0*/  FADD R21, R11, R20 ;  /* 0x000000140b157221 */ /* 0x000fe40000000000 */
[----:B------:R-:W4:Y:S01]  /*08b0*/  LDG.E.CONSTANT R9, desc[UR4][R2.64+0x3480] ;  /* 0x0034800402097981 */ /* 0x000f22000c1e9900 */
[----:B------:R-:W-:Y:S01]  /*08c0*/  @P0 FADD R7, R7, R24 ;  /* 0x0000001807070221 */ /* 0x000fe20000000000 */
[----:B-----5:R-:W-:Y:S01]  /*08d0*/  @!P2 MOV R25, R18 ;  /* 0x000000120019a202 */ /* 0x020fe20000000f00 */
[--C-:B------:R-:W-:Y:S01]  /*08e0*/  @P2 IMAD.MOV.U32 R25, RZ, RZ, R18.reuse ;  /* 0x000000ffff192224 */ /* 0x100fe200078e0012 */
[----:B------:R-:W5:Y:S01]  /*08f0*/  LDG.E.CONSTANT R11, desc[UR4][R2.64+0x36b0] ;  /* 0x0036b004020b7981 */ /* 0x000f62000c1e9900 */
[----:B------:R-:W-:-:S03]  /*0900*/  @P2 FADD R7, R7, R18 ;  /* 0x0000001207072221 */ /* 0x000fc60000000000 */
[----:B------:R-:W5:Y:S01]  /*0910*/  LDG.E.CONSTANT R18, desc[UR4][R4.64+0x3ae4] ;  /* 0x003ae40404127981 */ /* 0x000f62000c1e9900 */
[----:B------:R-:W-:-:S03]  /*0920*/  FADD R21, R21, R22 ;  /* 0x0000001615157221 */ /* 0x000fc60000000000 */
[----:B------:R-:W5:Y:S01]  /*0930*/  LDG.E.CONSTANT R22, desc[UR4][R4.64+0x3d14] ;  /* 0x003d140404167981 */ /* 0x000f62000c1e9900 */
[----:B------:R-:W-:-:S03]  /*0940*/  FADD R20, R21, R24 ;  /* 0x0000001815147221 */ /* 0x000fc60000000000 */
[----:B------:R-:W5:Y:S01]  /*0950*/  LDG.E.CONSTANT R24, desc[UR4][R4.64+0x3f44] ;  /* 0x003f440404187981 */ /* 0x000f62000c1e9900 */
[----:B------:R-:W-:-:S03]  /*0960*/  LOP3.LUT P1, RZ, R19, R0, RZ, 0xc0, !PT ;  /* 0x0000000013ff7212 */ /* 0x000fc6000782c0ff */
[----:B------:R-:W5:Y:S04]  /*0970*/  LDG.E.CONSTANT R21, desc[UR4][R2.64+0x3d40] ;  /* 0x003d400402157981 */ /* 0x000f68000c1e9900 */
[----:B------:R-:W5:Y:S01]  /*0980*/  LDG.E.CONSTANT R19, desc[UR4][R2.64+0x41a0] ;  /* 0x0041a00402137981 */ /* 0x000f62000c1e9900 */
[----:B------:R-:W-:-:S03]  /*0990*/  LOP3.LUT P4, RZ, R15, R0, RZ, 0xc0, !PT ;  /* 0x000000000fff7212 */ /* 0x000fc6000788c0ff */
[----:B------:R-:W5:Y:S01]  /*09a0*/  LDG.E.CONSTANT R15, desc[UR4][R4.64+0x45d4] ;  /* 0x0045d404040f7981 */ /* 0x000f62000c1e9900 */
[----:B------:R-:W-:Y:S01]  /*09b0*/  FADD R25, R20, R25 ;  /* 0x0000001914197221 */ /* 0x000fe20000000000 */
[----:B------:R-:W-:-:S03]  /*09c0*/  LOP3.LUT P3, RZ, R17, R0, RZ, 0xc0, !PT ;  /* 0x0000000011ff7212 */ /* 0x000fc6000786c0ff */
[----:B------:R-:W-:-:S04]  /*09d0*/  FADD R25, R25, R10 ;  /* 0x0000000a19197221 */ /* 0x000fc80000000000 */
[----:B------:R-:W-:-:S04]  /*09e0*/  FADD R25, R25, R12 ;  /* 0x0000000c19197221 */ /* 0x000fc80000000000 */
[----:B------:R-:W-:Y:S01]  /*09f0*/  FADD R25, R25, R8 ;  /* 0x0000000819197221 */ /* 0x000fe20000000000 */
[----:B------:R-:W-:-:S04]  /*0a00*/  @P1 FADD R7, R7, R10 ;  /* 0x0000000a07071221 */ /* 0x000fc80000000000 */
[----:B------:R-:W-:Y:S01]  /*0a10*/  @P3 FADD R7, R7, R12 ;  /* 0x0000000c07073221 */ /* 0x000fe20000000000 */
[----:B------:R-:W-:-:S03]  /*0a20*/  LOP3.LUT P3, RZ, R23, R0, RZ, 0xc0, !PT ;  /* 0x0000000017ff7212 */ /* 0x000fc6000786c0ff */
[----:B------:R-:W-:Y:S01]  /*0a30*/  @P4 FADD R7, R7, R8 ;  /* 0x0000000807074221 */ /* 0x000fe20000000000 */
[----:B------:R-:W-:Y:S01]  /*0a40*/  LOP3.LUT P6, RZ, R29, R0, RZ, 0xc0, !PT ;  /* 0x000000001dff7212 */ /* 0x000fe200078cc0ff */
[----:B------:R-:W-:Y:S01]  /*0a50*/  BSSY.RECONVERGENT B0, `(.L_x_32) ;  /* 0x0000024000007945 */ /* 0x000fe20003800200 */
[----:B---3--:R-:W-:-:S04]  /*0a60*/  FADD R25, R25, R16 ;  /* 0x0000001019197221 */ /* 0x008fc80000000000 */
[----:B------:R-:W-:Y:S01]  /*0a70*/  FADD R25, R25, R14 ;  /* 0x0000000e19197221 */ /* 0x000fe20000000000 */
[-C--:B----4-:R-:W-:Y:S02]  /*0a80*/  LOP3.LUT P0, RZ, R9, R0.reuse, RZ, 0xc0, !PT ;  /* 0x0000000009ff7212 */ /* 0x090fe4000780c0ff */
[-C--:B--2---:R-:W-:Y:S02]  /*0a90*/  LOP3.LUT P2, RZ, R13, R0.reuse, RZ, 0xc0, !PT ;  /* 0x000000000dff7212 */ /* 0x084fe4000784c0ff */
[----:B-----5:R-:W-:Y:S01]  /*0aa0*/  LOP3.LUT P1, RZ, R11, R0, RZ, 0xc0, !PT ;  /* 0x000000000bff7212 */ /* 0x020fe2000782c0ff */
[----:B------:R-:W-:-:S04]  /*0ab0*/  FADD R25, R25, R18 ;  /* 0x0000001219197221 */ /* 0x000fc80000000000 */
[----:B------:R-:W-:-:S04]  /*0ac0*/  FADD R25, R25, R22 ;  /* 0x0000001619197221 */ /* 0x000fc80000000000 */
[----:B------:R-:W-:Y:S01]  /*0ad0*/  FADD R25, R25, R24 ;  /* 0x0000001819197221 */ /* 0x000fe20000000000 */
[----:B------:R-:W-:-:S03]  /*0ae0*/  @P0 FADD R7, R7, R16 ;  /* 0x0000001007070221 */ /* 0x000fc60000000000 */
[----:B------:R-:W-:Y:S01]  /*0af0*/  FADD R25, R25, R26 ;  /* 0x0000001a19197221 */ /* 0x000fe20000000000 */
[-C--:B------:R-:W-:Y:S02]  /*0b00*/  LOP3.LUT P4, RZ, R21, R0.reuse, RZ, 0xc0, !PT ;  /* 0x0000000015ff7212 */ /* 0x080fe4000788c0ff */
[-C--:B------:R-:W-:Y:S02]  /*0b10*/  LOP3.LUT P0, RZ, R27, R0.reuse, RZ, 0xc0, !PT ;  /* 0x000000001bff7212 */ /* 0x080fe4000780c0ff */
[----:B------:R-:W-:Y:S01]  /*0b20*/  LOP3.LUT P5, RZ, R19, R0, RZ, 0xc0, !PT ;  /* 0x0000000013ff7212 */ /* 0x000fe200078ac0ff */
[----:B------:R-:W-:Y:S01]  /*0b30*/  FADD R0, R25, R28 ;  /* 0x0000001c19007221 */ /* 0x000fe20000000000 */
[----:B------:R-:W-:-:S03]  /*0b40*/  @P1 FADD R7, R7, R14 ;  /* 0x0000000e07071221 */ /* 0x000fc60000000000 */
[----:B------:R-:W-:Y:S01]  /*0b50*/  FADD R0, R0, R15 ;  /* 0x0000000f00007221 */ /* 0x000fe20000000000 */
[----:B------:R-:W-:-:S04]  /*0b60*/  @P2 FADD R7, R7, R18 ;  /* 0x0000001207072221 */ /* 0x000fc80000000000 */
[----:B------:R-:W-:Y:S01]  /*0b70*/  FMNMX R8, R0, 9.9999999747524270788e-07, !PT ;  /* 0x358637bd00087809 */ /* 0x000fe20007800000 */
[----:B------:R-:W-:-:S03]  /*0b80*/  @P3 FADD R7, R7, R22 ;  /* 0x0000001607073221 */ /* 0x000fc60000000000 */
[----:B------:R-:W0:Y:S01]  /*0b90*/  MUFU.RCP R0, R8 ;  /* 0x0000000800007308 */ /* 0x000e220000001000 */
[----:B------:R-:W-:-:S04]  /*0ba0*/  @P4 FADD R7, R7, R24 ;  /* 0x0000001807074221 */ /* 0x000fc80000000000 */
[----:B------:R-:W-:-:S04]  /*0bb0*/  @P0 FADD R7, R7, R26 ;  /* 0x0000001a07070221 */ /* 0x000fc80000000000 */
[----:B------:R-:W-:-:S04]  /*0bc0*/  @P5 FADD R7, R7, R28 ;  /* 0x0000001c07075221 */ /* 0x000fc80000000000 */
[----:B------:R-:W-:-:S04]  /*0bd0*/  @P6 FADD R7, R7, R15 ;  /* 0x0000000f07076221 */ /* 0x000fc80000000000 */
[----:B------:R-:W1:Y:S01]  /*0be0*/  FCHK P0, R7, R8 ;  /* 0x0000000807007302 */ /* 0x000e620000000000 */
[----:B0-----:R-:W-:-:S04]  /*0bf0*/  FFMA R3, -R8, R0, 1 ;  /* 0x3f80000008037423 */ /* 0x001fc80000000100 */
[----:B------:R-:W-:-:S04]  /*0c00*/  FFMA R0, R0, R3, R0 ;  /* 0x0000000300007223 */ /* 0x000fc80000000000 */
[----:B------:R-:W-:-:S04]  /*0c10*/  FFMA R2, R0, R7, RZ ;  /* 0x0000000700027223 */ /* 0x000fc800000000ff */
[----:B------:R-:W-:-:S04]  /*0c20*/  FFMA R3, -R8, R2, R7 ;  /* 0x0000000208037223 */ /* 0x000fc80000000107 */
[----:B------:R-:W-:Y:S01]  /*0c30*/  FFMA R11, R0, R3, R2 ;  /* 0x00000003000b7223 */ /* 0x000fe20000000002 */
[----:B-1----:R-:W-:Y:S06]  /*0c40*/  @!P0 BRA `(.L_x_33) ;  /* 0x0000000000108947 */ /* 0x002fec0003800000 */
[----:B------:R-:W-:Y:S02]  /*0c50*/  MOV R3, R7 ;  /* 0x0000000700037202 */ /* 0x000fe40000000f00 */
[----:B------:R-:W-:-:S07]  /*0c60*/  MOV R2, 0xc80 ;  /* 0x00000c8000027802 */ /* 0x000fce0000000f00 */
[----:B------:R-:W-:Y:S05]  /*0c70*/  CALL.REL.NOINC `($__internal_3_$__cuda_sm3x_div_rn_noftz_f32_slowpath) ;  /* 0x0000000000347944 */ /* 0x000fea0003c00000 */
[----:B------:R-:W-:-:S07]  /*0c80*/  IMAD.MOV.U32 R11, RZ, RZ, R0 ;  /* 0x000000ffff0b7224 */ /* 0x000fce00078e0000 */
.L_x_33:
[----:B------:R-:W-:Y:S05]  /*0c90*/  BSYNC.RECONVERGENT B0 ;  /* 0x0000000000007941 */ /* 0x000fea0003800200 */
.L_x_32:
[----:B------:R-:W0:Y:S08]  /*0ca0*/  LDC.64 R2, c[0x0][0x388] ;  /* 0x0000e200ff027b82 */ /* 0x000e300000000a00 */
[----:B------:R-:W1:Y:S08]  /*0cb0*/  LDC.64 R4, c[0x0][0x390] ;  /* 0x0000e400ff047b82 */ /* 0x000e700000000a00 */
[----:B------:R-:W2:Y:S01]  /*0cc0*/  LDC.64 R8, c[0x0][0x398] ;  /* 0x0000e600ff087b82 */ /* 0x000ea20000000a00 */
[----:B0-----:R-:W-:-:S06]  /*0cd0*/  IMAD.WIDE R2, R6, 0x4, R2 ;  /* 0x0000000406027825 */ /* 0x001fcc00078e0202 */
[----:B------:R-:W3:Y:S01]  /*0ce0*/  LDG.E.CONSTANT R2, desc[UR4][R2.64] ;  /* 0x0000000402027981 */ /* 0x000ee2000c1e9900 */
[----:B-1----:R-:W-:-:S04]  /*0cf0*/  IMAD.WIDE R4, R6, 0x4, R4 ;  /* 0x0000000406047825 */ /* 0x002fc800078e0204 */
[----:B--2---:R-:W-:-:S04]  /*0d00*/  IMAD.WIDE R6, R6, 0x4, R8 ;  /* 0x0000000406067825 */ /* 0x004fc800078e0208 */
[----:B---3--:R-:W-:-:S05]  /*0d10*/  FMUL R13, R2, R11 ;  /* 0x0000000b020d7220 */ /* 0x008fca0000400000 */
[----:B------:R-:W-:Y:S04]  /*0d20*/  STG.E desc[UR4][R4.64], R13 ;  /* 0x0000000d04007986 */ /* 0x000fe8000c101904 */
[----:B------:R-:W-:Y:S01]  /*0d30*/  STG.E desc[UR4][R6.64], R11 ;  /* 0x0000000b06007986 */ /* 0x000fe2000c101904 */
[----:B------:R-:W-:Y:S05]  /*0d40*/  EXIT ;  /* 0x000000000000794d */ /* 0x000fea0003800000 */
        .weak           $__internal_3_$__cuda_sm3x_div_rn_noftz_f32_slowpath
        .type           $__internal_3_$__cuda_sm3x_div_rn_noftz_f32_slowpath,@function
        .size           $__internal_3_$__cuda_sm3x_div_rn_noftz_f32_slowpath,(.L_x_192 - $__internal_3_$__cuda_sm3x_div_rn_noftz_f32_slowpath)
$__internal_3_$__cuda_sm3x_div_rn_noftz_f32_slowpath:
[----:B------:R-:W-:Y:S01]  /*0d50*/  SHF.R.U32.HI R4, RZ, 0x17, R8 ;  /* 0x00000017ff047819 */ /* 0x000fe20000011608 */
[----:B------:R-:W-:Y:S01]  /*0d60*/  BSSY.RECONVERGENT B1, `(.L_x_34) ;  /* 0x0000064000017945 */ /* 0x000fe20003800200 */
[----:B------:R-:W-:Y:S02]  /*0d70*/  SHF.R.U32.HI R0, RZ, 0x17, R3 ;  /* 0x00000017ff007819 */ /* 0x000fe40000011603 */
[----:B------:R-:W-:Y:S02]  /*0d80*/  LOP3.LUT R13, R4, 0xff, RZ, 0xc0, !PT ;  /* 0x000000ff040d7812 */ /* 0x000fe400078ec0ff */
[----:B------:R-:W-:Y:S02]  /*0d90*/  LOP3.LUT R10, R0, 0xff, RZ, 0xc0, !PT ;  /* 0x000000ff000a7812 */ /* 0x000fe400078ec0ff */
[----:B------:R-:W-:Y:S02]  /*0da0*/  IADD3 R9, PT, PT, R13, -0x1, RZ ;  /* 0xffffffff0d097810 */ /* 0x000fe40007ffe0ff */
[----:B------:R-:W-:Y:S01]  /*0db0*/  MOV R4, R8 ;  /* 0x0000000800047202 */ /* 0x000fe20000000f00 */
[----:B------:R-:W-:Y:S01]  /*0dc0*/  VIADD R7, R10, 0xffffffff ;  /* 0xffffffff0a077836 */ /* 0x000fe20000000000 */
[----:B------:R-:W-:-:S04]  /*0dd0*/  ISETP.GT.U32.AND P0, PT, R9, 0xfd, PT ;  /* 0x000000fd0900780c */ /* 0x000fc80003f04070 */
[----:B------:R-:W-:-:S13]  /*0de0*/  ISETP.GT.U32.OR P0, PT, R7, 0xfd, P0 ;  /* 0x000000fd0700780c */ /* 0x000fda0000704470 */
[----:B------:R-:W-:Y:S01]  /*0df0*/  @!P0 IMAD.MOV.U32 R5, RZ, RZ, RZ ;  /* 0x000000ffff058224 */ /* 0x000fe200078e00ff */
[----:B------:R-:W-:Y:S06]  /*0e00*/  @!P0 BRA `(.L_x_35) ;  /* 0x0000000000608947 */ /* 0x000fec0003800000 */
[----:B------:R-:W-:Y:S02]  /*0e10*/  FSETP.GTU.FTZ.AND P0, PT, |R3|, +INF , PT ;  /* 0x7f8000000300780b */ /* 0x000fe40003f1c200 */
[----:B------:R-:W-:Y:S02]  /*0e20*/  FSETP.GTU.FTZ.AND P1, PT, |R8|, +INF , PT ;  /* 0x7f8000000800780b */ /* 0x000fe40003f3c200 */
[----:B------:R-:W-:Y:S02]  /*0e30*/  MOV R0, R8 ;  /* 0x0000000800007202 */ /* 0x000fe40000000f00 */
        /* <DEDUP_REMOVED lines=16> */
[----:B------:R-:W-:Y:S01]  /*0f40*/  @P0 IMAD.MOV.U32 R5, RZ, RZ, RZ ;  /* 0x000000ffff050224 */ /* 0x000fe200078e00ff */
[----:B------:R-:W-:Y:S01]  /*0f50*/  @!P0 MOV R5, 0xffffffc0 ;  /* 0xffffffc000058802 */ /* 0x000fe20000000f00 */
[----:B------:R-:W-:Y:S01]  /*0f60*/  @!P0 FFMA R3, R3, 1.84467440737095516160e+19, RZ ;  /* 0x5f80000003038823 */ /* 0x000fe200000000ff */
[----:B------:R-:W-:-:S03]  /*0f70*/  @!P1 FFMA R4, R0, 1.84467440737095516160e+19, RZ ;  /* 0x5f80000000049823 */ /* 0x000fc600000000ff */
[----:B------:R-:W-:-:S07]  /*0f80*/  @!P1 VIADD R5, R5, 0x40 ;  /* 0x0000004005059836 */ /* 0x000fce0000000000 */
.L_x_35:
[----:B------:R-:W-:Y:S01]  /*0f90*/  LEA R7, R13, 0xc0800000, 0x17 ;  /* 0xc08000000d077811 */ /* 0x000fe200078eb8ff */
[----:B------:R-:W-:Y:S03]  /*0fa0*/  BSSY.RECONVERGENT B2, `(.L_x_40) ;  /* 0x0000036000027945 */ /* 0x000fe60003800200 */
[----:B------:R-:W-:Y:S01]  /*0fb0*/  IADD3 R7, PT, PT, -R7, R4, RZ ;  /* 0x0000000407077210 */ /* 0x000fe20007ffe1ff */
[----:B------:R-:W-:-:S03]  /*0fc0*/  VIADD R4, R10, 0xffffff81 ;  /* 0xffffff810a047836 */ /* 0x000fc60000000000 */
[----:B------:R-:W0:Y:S01]  /*0fd0*/  MUFU.RCP R8, R7 ;  /* 0x0000000700087308 */ /* 0x000e220000001000 */
[----:B------:R-:W-:Y:S01]  /*0fe0*/  FADD.FTZ R9, -R7, -RZ ;  /* 0x800000ff07097221 */ /* 0x000fe20000010100 */
[C---:B------:R-:W-:Y:S01]  /*0ff0*/  IMAD R0, R4.reuse, -0x800000, R3 ;  /* 0xff80000004007824 */ /* 0x040fe200078e0203 */
[----:B------:R-:W-:-:S04]  /*1000*/  IADD3 R4, PT, PT, R4, 0x7f, -R13 ;  /* 0x0000007f04047810 */ /* 0x000fc80007ffe80d */
[----:B------:R-:W-:Y:S01]  /*1010*/  IADD3 R4, PT, PT, R4, R5, RZ ;  /* 0x0000000504047210 */ /* 0x000fe20007ffe0ff */
[----:B0-----:R-:W-:-:S04]  /*1020*/  FFMA R11, R8, R9, 1 ;  /* 0x3f800000080b7423 */ /* 0x001fc80000000009 */
[----:B------:R-:W-:-:S04]  /*1030*/  FFMA R10, R8, R11, R8 ;  /* 0x0000000b080a7223 */ /* 0x000fc80000000008 */
[----:B------:R-:W-:-:S04]  /*1040*/  FFMA R3, R0, R10, RZ ;  /* 0x0000000a00037223 */ /* 0x000fc800000000ff */
[----:B------:R-:W-:-:S04]  /*1050*/  FFMA R8, R9, R3, R0 ;  /* 0x0000000309087223 */ /* 0x000fc80000000000 */
[----:B------:R-:W-:-:S04]  /*1060*/  FFMA R11, R10, R8, R3 ;  /* 0x000000080a0b7223 */ /* 0x000fc80000000003 */
[----:B------:R-:W-:-:S04]  /*1070*/  FFMA R8, R9, R11, R0 ;  /* 0x0000000b09087223 */ /* 0x000fc80000000000 */
[----:B------:R-:W-:-:S05]  /*1080*/  FFMA R0, R10, R8, R11 ;  /* 0x000000080a007223 */ /* 0x000fca000000000b */
[----:B------:R-:W-:-:S04]  /*1090*/  SHF.R.U32.HI R3, RZ, 0x17, R0 ;  /* 0x00000017ff037819 */ /* 0x000fc80000011600 */
[----:B------:R-:W-:-:S04]  /*10a0*/  LOP3.LUT R3, R3, 0xff, RZ, 0xc0, !PT ;  /* 0x000000ff03037812 */ /* 0x000fc800078ec0ff */
[----:B------:R-:W-:-:S05]  /*10b0*/  IADD3 R7, PT, PT, R3, R4, RZ ;  /* 0x0000000403077210 */ /* 0x000fca0007ffe0ff */
[----:B------:R-:W-:-:S05]  /*10c0*/  VIADD R3, R7, 0xffffffff ;  /* 0xffffffff07037836 */ /* 0x000fca0000000000 */
        /* <DEDUP_REMOVED lines=10> */
[CCC-:B------:R-:W-:Y:S01]  /*1170*/  FFMA.RM R4, R10.reuse, R8.reuse, R11.reuse ;  /* 0x000000080a047223 */ /* 0x1c0fe2000000400b */
[C---:B------:R-:W-:Y:S02]  /*1180*/  ISETP.NE.AND P2, PT, R7.reuse, RZ, PT ;  /* 0x000000ff0700720c */ /* 0x040fe40003f45270 */
[----:B------:R-:W-:Y:S02]  /*1190*/  ISETP.NE.AND P1, PT, R7, RZ, PT ;  /* 0x000000ff0700720c */ /* 0x000fe40003f25270 */
[----:B------:R-:W-:Y:S01]  /*11a0*/  LOP3.LUT R5, R3, 0x7fffff, RZ, 0xc0, !PT ;  /* 0x007fffff03057812 */ /* 0x000fe200078ec0ff */
[----:B------:R-:W-:Y:S01]  /*11b0*/  FFMA.RP R3, R10, R8, R11 ;  /* 0x000000080a037223 */ /* 0x000fe2000000800b */
[----:B------:R-:W-:Y:S02]  /*11c0*/  IADD3 R8, PT, PT, R7, 0x20, RZ ;  /* 0x0000002007087810 */ /* 0x000fe40007ffe0ff */
[----:B------:R-:W-:-:S02]  /*11d0*/  LOP3.LUT R5, R5, 0x800000, RZ, 0xfc, !PT ;  /* 0x0080000005057812 */ /* 0x000fc400078efcff */
[----:B------:R-:W-:Y:S02]  /*11e0*/  IADD3 R7, PT, PT, -R7, RZ, RZ ;  /* 0x000000ff07077210 */ /* 0x000fe40007ffe1ff */
[----:B------:R-:W-:Y:S02]  /*11f0*/  SHF.L.U32 R8, R5, R8, RZ ;  /* 0x0000000805087219 */ /* 0x000fe400000006ff */
[----:B------:R-:W-:Y:S02]  /*1200*/  FSETP.NEU.FTZ.AND P0, PT, R3, R4, PT ;  /* 0x000000040300720b */ /* 0x000fe40003f1d000 */
[----:B------:R-:W-:Y:S02]  /*1210*/  SEL R4, R7, RZ, P2 ;  /* 0x000000ff07047207 */ /* 0x000fe40001000000 */
[----:B------:R-:W-:Y:S02]  /*1220*/  ISETP.NE.AND P1, PT, R8, RZ, P1 ;  /* 0x000000ff0800720c */ /* 0x000fe40000f25270 */
[----:B------:R-:W-:-:S02]  /*1230*/  SHF.R.U32.HI R4, RZ, R4, R5 ;  /* 0x00000004ff047219 */ /* 0x000fc40000011605 */
[----:B------:R-:W-:Y:S02]  /*1240*/  PLOP3.LUT P0, PT, P0, P1, PT, 0xf8, 0x8f ;  /* 0x00000000008f781c */ /* 0x000fe40000703f70 */
[----:B------:R-:W-:Y:S02]  /*1250*/  SHF.R.U32.HI R8, RZ, 0x1, R4 ;  /* 0x00000001ff087819 */ /* 0x000fe40000011604 */
[----:B------:R-:W-:-:S04]  /*1260*/  SEL R3, RZ, 0x1, !P0 ;  /* 0x00000001ff037807 */ /* 0x000fc80004000000 */
[----:B------:R-:W-:-:S04]  /*1270*/  LOP3.LUT R3, R3, 0x1, R8, 0xf8, !PT ;  /* 0x0000000103037812 */ /* 0x000fc800078ef808 */
[----:B------:R-:W-:-:S05]  /*1280*/  LOP3.LUT R3, R3, R4, RZ, 0xc0, !PT ;  /* 0x0000000403037212 */ /* 0x000fca00078ec0ff */
[----:B------:R-:W-:-:S05]  /*1290*/  IMAD.IADD R3, R8, 0x1, R3 ;  /* 0x0000000108037824 */ /* 0x000fca00078e0203 */
[----:B------:R-:W-:Y:S01]  /*12a0*/  LOP3.LUT R0, R3, R0, RZ, 0xfc, !PT ;  /* 0x0000000003007212 */ /* 0x000fe200078efcff */
[----:B------:R-:W-:Y:S06]  /*12b0*/  BRA `(.L_x_43) ;  /* 0x0000000000107947 */ /* 0x000fec0003800000 */
.L_x_42:
[----:B------:R-:W-:-:S04]  /*12c0*/  LOP3.LUT R0, R0, 0x80000000, RZ, 0xc0, !PT ;  /* 0x8000000000007812 */ /* 0x000fc800078ec0ff */
[----:B------:R-:W-:Y:S01]  /*12d0*/  LOP3.LUT R0, R0, 0x7f800000, RZ, 0xfc, !PT ;  /* 0x7f80000000007812 */ /* 0x000fe200078efcff */
[----:B------:R-:W-:Y:S06]  /*12e0*/  BRA `(.L_x_43) ;  /* 0x0000000000047947 */ /* 0x000fec0003800000 */
.L_x_41:
[----:B------:R-:W-:-:S07]  /*12f0*/  LEA R0, R4, R0, 0x17 ;  /* 0x0000000004007211 */ /* 0x000fce00078eb8ff */
.L_x_43:
[----:B------:R-:W-:Y:S05]  /*1300*/  BSYNC.RECONVERGENT B2 ;  /* 0x0000000000027941 */ /* 0x000fea0003800200 */
.L_x_40:
[----:B------:R-:W-:Y:S05]  /*1310*/  BRA `(.L_x_44) ;  /* 0x0000000000207947 */ /* 0x000fea0003800000 */
.L_x_39:
[----:B------:R-:W-:-:S04]  /*1320*/  LOP3.LUT R0, R4, 0x80000000, R3, 0x48, !PT ;  /* 0x8000000004007812 */ /* 0x000fc800078e4803 */
[----:B------:R-:W-:Y:S01]  /*1330*/  LOP3.LUT R0, R0, 0x7f800000, RZ, 0xfc, !PT ;  /* 0x7f80000000007812 */ /* 0x000fe200078efcff */
[----:B------:R-:W-:Y:S06]  /*1340*/  BRA `(.L_x_44) ;  /* 0x0000000000147947 */ /* 0x000fec0003800000 */
.L_x_38:
[----:B------:R-:W-:Y:S01]  /*1350*/  LOP3.LUT R0, R4, 0x80000000, R3, 0x48, !PT ;  /* 0x8000000004007812 */ /* 0x000fe200078e4803 */
[----:B------:R-:W-:Y:S06]  /*1360*/  BRA `(.L_x_44) ;  /* 0x00000000000c7947 */ /* 0x000fec0003800000 */
.L_x_37:
[----:B------:R-:W0:Y:S01]  /*1370*/  MUFU.RSQ R0, -QNAN ;  /* 0xffc0000000007908 */ /* 0x000e220000001400 */
[----:B------:R-:W-:Y:S05]  /*1380*/  BRA `(.L_x_44) ;  /* 0x0000000000047947 */ /* 0x000fea0003800000 */
.L_x_36:
[----:B------:R-:W-:-:S07]  /*1390*/  FADD.FTZ R0, R3, R0 ;  /* 0x0000000003007221 */ /* 0x000fce0000010000 */
.L_x_44:
[----:B------:R-:W-:Y:S05]  /*13a0*/  BSYNC.RECONVERGENT B1 ;  /* 0x0000000000017941 */ /* 0x000fea0003800200 */
.L_x_34:
[----:B------:R-:W-:-:S04]  /*13b0*/  HFMA2 R3, -RZ, RZ, 0, 0 ;  /* 0x00000000ff037431 */ /* 0x000fc800000001ff */
[----:B0-----:R-:W-:Y:S05]  /*13c0*/  RET.REL.NODEC R2 `(ve_swarm_feature_importance) ;  /* 0xffffffec020c7950 */ /* 0x001fea0003c3ffff */
.L_x_45:
        /* <DEDUP_REMOVED lines=11> */
.L_x_192:


//--------------------- .text.ve_swarm_evolve     --------------------------
	.section	.text.ve_swarm_evolve,"ax",@progbits
	.align	128
        .global         ve_swarm_evolve
        .type           ve_swarm_evolve,@function
        .size           ve_swarm_evolve,(.L_x_201 - ve_swarm_evolve)
        .other          ve_swarm_evolve,@"STO_CUDA_ENTRY STV_DEFAULT"
ve_swarm_evolve:
.text.ve_swarm_evolve:
[----:B------:R-:W0:Y:S08]  /*0000*/  LDC R1, c[0x0][0x37c] ;  /* 0x0000df00ff017b82 */ /* 0x000e300000000800 */
[----:B------:R-:W1:Y:S01]  /*0010*/  LDC.64 R2, c[0x0][0x388] ;  /* 0x0000e200ff027b82 */ /* 0x000e620000000a00 */
[----:B------:R-:W1:Y:S01]  /*0020*/  LDCU.64 UR6, c[0x0][0x358] ;  /* 0x00006b00ff0677ac */ /* 0x000e620008000a00 */
[----:B0-----:R-:W-:-:S06]  /*0030*/  VIADD R1, R1, 0xffffffd0 ;  /* 0xffffffd001017836 */ /* 0x001fcc0000000000 */
[----:B------:R-:W0:Y:S01]  /*0040*/  LDC.64 R4, c[0x0][0x390] ;  /* 0x0000e400ff047b82 */ /* 0x000e220000000a00 */
[----:B-1----:R-:W0:Y:S01]  /*0050*/  LDG.E R2, desc[UR6][R2.64+0x1fc] ;  /* 0x0001fc0602027981 */ /* 0x002e22000c1e1900 */
[----:B------:R-:W1:Y:S01]  /*0060*/  LDCU UR4, c[0x0][0x360] ;  /* 0x00006c00ff0477ac */ /* 0x000e620008000800 */
[----:B------:R-:W-:Y:S01]  /*0070*/  BSSY.RECONVERGENT B0, `(.L_x_46) ;  /* 0x0000269000007945 */ /* 0x000fe20003800200 */
[----:B------:R-:W2:Y:S01]  /*0080*/  S2R R11, SR_TID.Y ;  /* 0x00000000000b7919 */ /* 0x000ea20000002200 */
[----:B------:R-:W2:Y:S01]  /*0090*/  LDCU UR5, c[0x0][0x364] ;  /* 0x00006c80ff0577ac */ /* 0x000ea20008000800 */
[----:B------:R-:W2:Y:S01]  /*00a0*/  S2R R12, SR_TID.Z ;  /* 0x00000000000c7919 */ /* 0x000ea20000002300 */
[----:B------:R-:W1:Y:S01]  /*00b0*/  S2R R10, SR_TID.X ;  /* 0x00000000000a7919 */ /* 0x000e620000002100 */
[----:B0-----:R-:W-:-:S04]  /*00c0*/  IADD3 R0, P0, PT, R2, R4, RZ ;  /* 0x0000000402007210 */ /* 0x001fc80007f1e0ff */
[----:B------:R-:W-:Y:S02]  /*00d0*/  LEA.HI.X.SX32 R4, R2, R5, 0x1, P0 ;  /* 0x0000000502047211 */ /* 0x000fe400000f0eff */
[----:B------:R-:W-:Y:S02]  /*00e0*/  LOP3.LUT R0, R0, 0xaad26b49, RZ, 0x3c, !PT ;  /* 0xaad26b4900007812 */ /* 0x000fe400078e3cff */
[----:B------:R-:W-:-:S03]  /*00f0*/  LOP3.LUT R4, R4, 0xf7dcefdd, RZ, 0x3c, !PT ;  /* 0xf7dcefdd04047812 */ /* 0x000fc600078e3cff */
[----:B------:R-:W-:Y:S02]  /*0100*/  IMAD R0, R0, 0x4182bed5, RZ ;  /* 0x4182bed500007824 */ /* 0x000fe400078e02ff */
[----:B------:R-:W-:Y:S02]  /*0110*/  IMAD R3, R4, -0x658354e5, RZ ;  /* 0x9a7cab1b04037824 */ /* 0x000fe400078e02ff */
[C---:B------:R-:W-:Y:S01]  /*0120*/  VIADD R5, R0.reuse, 0x75bcd15 ;  /* 0x075bcd1500057836 */ /* 0x040fe20000000000 */
[C---:B------:R-:W-:Y:S01]  /*0130*/  LOP3.LUT R6, R0.reuse, 0x159a55e5, RZ, 0x3c, !PT ;  /* 0x159a55e500067812 */ /* 0x040fe200078e3cff */
[C---:B------:R-:W-:Y:S01]  /*0140*/  IMAD.IADD R14, R0.reuse, 0x1, R3 ;  /* 0x00000001000e7824 */ /* 0x040fe200078e0203 */
[----:B------:R-:W-:Y:S01]  /*0150*/  LOP3.LUT R8, R3, 0x5491333, RZ, 0x3c, !PT ;  /* 0x0549133303087812 */ /* 0x000fe200078e3cff */
[----:B------:R-:W-:Y:S02]  /*0160*/  VIADD R9, R0, 0x583f19 ;  /* 0x00583f1900097836 */ /* 0x000fe40000000000 */
[----:B------:R-:W-:-:S02]  /*0170*/  VIADD R4, R14, 0x64f0c9 ;  /* 0x0064f0c90e047836 */ /* 0x000fc40000000000 */
[----:B------:R-:W-:Y:S01]  /*0180*/  VIADD R7, R3, 0x1f123bb5 ;  /* 0x1f123bb503077836 */ /* 0x000fe20000000000 */
[----:B------:R0:W-:Y:S01]  /*0190*/  STL.64 [R1+0x10], R8 ;  /* 0x0000100801007387 */ /* 0x0001e20000100a00 */
[----:B--2---:R-:W-:-:S03]  /*01a0*/  IMAD R3, R12, UR5, R11 ;  /* 0x000000050c037c24 */ /* 0x004fc6000f8e020b */
[----:B------:R0:W-:Y:S01]  /*01b0*/  STL.64 [R1], R4 ;  /* 0x0000000401007387 */ /* 0x0001e20000100a00 */
[----:B-1----:R-:W-:-:S03]  /*01c0*/  IMAD R3, R3, UR4, R10 ;  /* 0x0000000403037c24 */ /* 0x002fc6000f8e020a */
[----:B------:R0:W-:Y:S02]  /*01d0*/  STL.64 [R1+0x8], R6 ;  /* 0x0000080601007387 */ /* 0x0001e40000100a00 */
[----:B------:R-:W-:-:S13]  /*01e0*/  LOP3.LUT P0, R0, R3, 0x1f, RZ, 0xc0, !PT ;  /* 0x0000001f03007812 */ /* 0x000fda000780c0ff */
[----:B0-----:R-:W-:Y:S05]  /*01f0*/  @!P0 BRA `(.L_x_47) ;  /* 0x0000002400408947 */ /* 0x001fea0003800000 */
[----:B------:R-:W-:Y:S02]  /*0200*/  IMAD.MOV.U32 R16, RZ, RZ, RZ ;  /* 0x000000ffff107224 */ /* 0x000fe400078e00ff */
[----:B------:R-:W-:Y:S02]  /*0210*/  IMAD.MOV.U32 R15, RZ, RZ, R0 ;  /* 0x000000ffff0f7224 */ /* 0x000fe400078e0000 */
[----:B------:R-:W-:-:S07]  /*0220*/  IMAD.MOV.U32 R4, RZ, RZ, RZ ;  /* 0x000000ffff047224 */ /* 0x000fce00078e00ff */
.L_x_56:
[----:B------:R-:W-:Y:S01]  /*0230*/  LOP3.LUT R20, R15, 0x3, RZ, 0xc0, !PT ;  /* 0x000000030f147812 */ /* 0x000fe200078ec0ff */
[----:B------:R-:W-:Y:S03]  /*0240*/  BSSY.RECONVERGENT B1, `(.L_x_48) ;  /* 0x0000245000017945 */ /* 0x000fe60003800200 */
[----:B------:R-:W-:-:S04]  /*0250*/  ISETP.NE.U32.AND P0, PT, R20, RZ, PT ;  /* 0x000000ff1400720c */ /* 0x000fc80003f05070 */
[----:B------:R-:W-:-:S13]  /*0260*/  ISETP.NE.AND.EX P0, PT, RZ, RZ, PT, P0 ;  /* 0x000000ffff00720c */ /* 0x000fda0003f05300 */
[----:B012---:R-:W-:Y:S05]  /*0270*/  @!P0 BRA `(.L_x_49) ;  /* 0x0000002400048947 */ /* 0x007fea0003800000 */
[----:B------:R-:W0:Y:S01]  /*0280*/  LDC.64 R10, c[0x4][RZ] ;  /* 0x01000000ff0a7b82 */ /* 0x000e220000000a00 */
[----:B------:R-:W-:Y:S01]  /*0290*/  IMAD.MOV.U32 R18, RZ, RZ, RZ ;  /* 0x000000ffff127224 */ /* 0x000fe200078e00ff */
[----:B------:R-:W-:Y:S02]  /*02a0*/  CS2R R8, SRZ ;  /* 0x0000000000087805 */ /* 0x000fe4000001ff00 */
[----:B------:R-:W-:Y:S01]  /*02b0*/  CS2R R6, SRZ ;  /* 0x0000000000067805 */ /* 0x000fe2000001ff00 */
[----:B------:R-:W-:Y:S02]  /*02c0*/  IMAD.MOV.U32 R5, RZ, RZ, RZ ;  /* 0x000000ffff057224 */ /* 0x000fe400078e00ff */
[----:B0-----:R-:W-:-:S07]  /*02d0*/  IMAD.WIDE.U32 R10, R16, 0xc80, R10 ;  /* 0x00000c80100a7825 */ /* 0x001fce00078e000a */
.L_x_51:
[----:B------:R-:W-:-:S06]  /*02e0*/  IMAD R17, R18, 0x4, R1 ;  /* 0x0000000412117824 */ /* 0x000fcc00078e0201 */
[----:B------:R-:W5:Y:S01]  /*02f0*/  LDL R17, [R17+0x4] ;  /* 0x0000040011117983 */ /* 0x000f620000100800 */
[----:B------:R-:W-:Y:S01]  /*0300*/  IMAD.SHL.U32 R19, R18, 0x20, RZ ;  /* 0x0000002012137824 */ /* 0x000fe200078e00ff */
[----:B------:R-:W-:-:S06]  /*0310*/  UMOV UR4, URZ ;  /* 0x000000ff00047c82 */ /* 0x000fcc0008000000 */
.L_x_50:
[----:B-----5:R-:W-:Y:S01]  /*0320*/  SHF.R.U32.HI R23, RZ, UR4, R17 ;  /* 0x00000004ff177c19 */ /* 0x020fe20008011611 */
[----:B------:R-:W-:-:S03]  /*0330*/  VIADD R12, R19, UR4 ;  /* 0x00000004130c7c36 */ /* 0x000fc60008000000 */
[----:B------:R-:W-:-:S04]  /*0340*/  LOP3.LUT R13, R23, 0x1, RZ, 0xc0, !PT ;  /* 0x00000001170d7812 */ /* 0x000fc800078ec0ff */
[----:B------:R-:W-:Y:S01]  /*0350*/  ISETP.NE.U32.AND P0, PT, R13, 0x1, PT ;  /* 0x000000010d00780c */ /* 0x000fe20003f05070 */
[----:B------:R-:W-:-:S03]  /*0360*/  IMAD R13, R12, 0x5, RZ ;  /* 0x000000050c0d7824 */ /* 0x000fc600078e02ff */
[----:B------:R-:W-:Y:S01]  /*0370*/  R2P PR, R23, 0x7e ;  /* 0x0000007e17007804 */ /* 0x000fe20000000000 */
[----:B------:R-:W-:-:S08]  /*0380*/  IMAD.WIDE.U32 R12, R13, 0x4, R10 ;  /* 0x000000040d0c7825 */ /* 0x000fd000078e000a */
[----:B------:R-:W2:Y:S04]  /*0390*/  @!P0 LDG.E R22, desc[UR6][R12.64+0x10] ;  /* 0x000010060c168981 */ /* 0x000ea8000c1e1900 */
[----:B------:R-:W3:Y:S04]  /*03a0*/  @P1 LDG.E R24, desc[UR6][R12.64+0x24] ;  /* 0x000024060c181981 */ /* 0x000ee8000c1e1900 */
[----:B------:R-:W4:Y:S04]  /*03b0*/  @P2 LDG.E R26, desc[UR6][R12.64+0x38] ;  /* 0x000038060c1a2981 */ /* 0x000f28000c1e1900 */
[----:B------:R-:W4:Y:S04]  /*03c0*/  @P3 LDG.E R28, desc[UR6][R12.64+0x4c] ;  /* 0x00004c060c1c3981 */ /* 0x000f28000c1e1900 */
[----:B------:R-:W4:Y:S04]  /*03d0*/  @!P0 LDG.E R21, desc[UR6][R12.64+0x4] ;  /* 0x000004060c158981 */ /* 0x000f28000c1e1900 */
[----:B------:R-:W4:Y:S01]  /*03e0*/  @P1 LDG.E R25, desc[UR6][R12.64+0x20] ;  /* 0x000020060c191981 */ /* 0x000f22000c1e1900 */
[----:B--2---:R-:W-:-:S03]  /*03f0*/  @!P0 LOP3.LUT R9, R9, R22, RZ, 0x3c, !PT ;  /* 0x0000001609098212 */ /* 0x004fc600078e3cff */
[----:B------:R-:W2:Y:S01]  /*0400*/  @!P0 LDG.E R22, desc[UR6][R12.64] ;  /* 0x000000060c168981 */ /* 0x000ea2000c1e1900 */
[----:B---3--:R-:W-:-:S03]  /*0410*/  @P1 LOP3.LUT R9, R9, R24, RZ, 0x3c, !PT ;  /* 0x0000001809091212 */ /* 0x008fc600078e3cff */
[----:B------:R-:W3:Y:S01]  /*0420*/  @P4 LDG.E R24, desc[UR6][R12.64+0x60] ;  /* 0x000060060c184981 */ /* 0x000ee2000c1e1900 */
[----:B----4-:R-:W-:-:S03]  /*0430*/  @P2 LOP3.LUT R9, R9, R26, RZ, 0x3c, !PT ;  /* 0x0000001a09092212 */ /* 0x010fc600078e3cff */
[----:B------:R-:W4:Y:S01]  /*0440*/  @P5 LDG.E R26, desc[UR6][R12.64+0x74] ;  /* 0x000074060c1a5981 */ /* 0x000f22000c1e1900 */
[----:B------:R-:W-:Y:S02]  /*0450*/  @P3 LOP3.LUT R9, R9, R28, RZ, 0x3c, !PT ;  /* 0x0000001c09093212 */ /* 0x000fe400078e3cff */
[----:B------:R-:W-:Y:S02]  /*0460*/  @!P0 LOP3.LUT R6, R6, R21, RZ, 0x3c, !PT ;  /* 0x0000001506068212 */ /* 0x000fe400078e3cff */
[----:B------:R-:W4:Y:S01]  /*0470*/  @!P0 LDG.E R21, desc[UR6][R12.64+0xc] ;  /* 0x00000c060c158981 */ /* 0x000f22000c1e1900 */
[----:B--2---:R-:W-:-:S03]  /*0480*/  @!P0 LOP3.LUT R5, R5, R22, RZ, 0x3c, !PT ;  /* 0x0000001605058212 */ /* 0x004fc600078e3cff */
[----:B------:R-:W2:Y:S01]  /*0490*/  @!P0 LDG.E R22, desc[UR6][R12.64+0x8] ;  /* 0x000008060c168981 */ /* 0x000ea2000c1e1900 */
[----:B---3--:R-:W-:-:S03]  /*04a0*/  @P4 LOP3.LUT R9, R9, R24, RZ, 0x3c, !PT ;  /* 0x0000001809094212 */ /* 0x008fc600078e3cff */
[----:B------:R-:W3:Y:S01]  /*04b0*/  @P1 LDG.E R24, desc[UR6][R12.64+0x14] ;  /* 0x000014060c181981 */ /* 0x000ee2000c1e1900 */
[----:B----4-:R-:W-:-:S03]  /*04c0*/  @!P0 LOP3.LUT R8, R8, R21, RZ, 0x3c, !PT ;  /* 0x0000001508088212 */ /* 0x010fc600078e3cff */
[----:B------:R-:W4:Y:S01]  /*04d0*/  @P1 LDG.E R21, desc[UR6][R12.64+0x18] ;  /* 0x000018060c151981 */ /* 0x000f22000c1e1900 */
[----:B--2---:R-:W-:-:S03]  /*04e0*/  @!P0 LOP3.LUT R7, R7, R22, RZ, 0x3c, !PT ;  /* 0x0000001607078212 */ /* 0x004fc600078e3cff */
[----:B------:R-:W2:Y:S01]  /*04f0*/  @P1 LDG.E R22, desc[UR6][R12.64+0x1c] ;  /* 0x00001c060c161981 */ /* 0x000ea2000c1e1900 */
[----:B---3--:R-:W-:-:S03]  /*0500*/  @P1 LOP3.LUT R5, R5, R24, RZ, 0x3c, !PT ;  /* 0x0000001805051212 */ /* 0x008fc600078e3cff */
[----:B------:R-:W3:Y:S01]  /*0510*/  @P2 LDG.E R24, desc[UR6][R12.64+0x28] ;  /* 0x000028060c182981 */ /* 0x000ee2000c1e1900 */
[----:B------:R-:W-:-:S03]  /*0520*/  @P1 LOP3.LUT R8, R8, R25, RZ, 0x3c, !PT ;  /* 0x0000001908081212 */ /* 0x000fc600078e3cff */
[----:B------:R-:W3:Y:S01]  /*0530*/  @P2 LDG.E R25, desc[UR6][R12.64+0x34] ;  /* 0x000034060c192981 */ /* 0x000ee2000c1e1900 */
[----:B----4-:R-:W-:-:S03]  /*0540*/  @P1 LOP3.LUT R6, R6, R21, RZ, 0x3c, !PT ;  /* 0x0000001506061212 */ /* 0x010fc600078e3cff */
[----:B------:R-:W4:Y:S01]  /*0550*/  @P2 LDG.E R21, desc[UR6][R12.64+0x2c] ;  /* 0x00002c060c152981 */ /* 0x000f22000c1e1900 */
[----:B--2---:R-:W-:-:S03]  /*0560*/  @P1 LOP3.LUT R7, R7, R22, RZ, 0x3c, !PT ;  /* 0x0000001607071212 */ /* 0x004fc600078e3cff */
        /* <DEDUP_REMOVED lines=27> */
[----:B------:R-:W-:Y:S02]  /*0720*/  LOP3.LUT P0, RZ, R23, 0x80, RZ, 0xc0, !PT ;  /* 0x0000008017ff7812 */ /* 0x000fe4000780c0ff */
[----:B------:R-:W-:Y:S02]  /*0730*/  @P5 LOP3.LUT R8, R8, R25, RZ, 0x3c, !PT ;  /* 0x0000001908085212 */ /* 0x000fe400078e3cff */
        /* <DEDUP_REMOVED lines=17> */
[----:B------:R-:W-:Y:S02]  /*0850*/  @P6 LOP3.LUT R9, R9, R26, RZ, 0x3c, !PT ;  /* 0x0000001a09096212 */ /* 0x000fe400078e3cff */
[----:B------:R-:W-:Y:S02]  /*0860*/  @P0 LOP3.LUT R8, R8, R25, RZ, 0x3c, !PT ;  /* 0x0000001908080212 */ /* 0x000fe400078e3cff */
[----:B----4-:R-:W-:Y:S02]  /*0870*/  @P0 LOP3.LUT R6, R6, R21, RZ, 0x3c, !PT ;  /* 0x0000001506060212 */ /* 0x010fe400078e3cff */
[----:B--2---:R-:W-:Y:S02]  /*0880*/  @P0 LOP3.LUT R7, R7, R22, RZ, 0x3c, !PT ;  /* 0x0000001607070212 */ /* 0x004fe400078e3cff */
[----:B---3--:R-:W-:Y:S02]  /*0890*/  @P0 LOP3.LUT R9, R9, R24, RZ, 0x3c, !PT ;  /* 0x0000001809090212 */ /* 0x008fe400078e3cff */
[----:B------:R-:W-:-:S13]  /*08a0*/  R2P PR, R23.B1, 0x7f ;  /* 0x0000007f17007804 */ /* 0x000fda0000001000 */
[----:B------:R-:W2:Y:S04]  /*08b0*/  @P0 LDG.E R22, desc[UR6][R12.64+0xa0] ;  /* 0x0000a0060c160981 */ /* 0x000ea8000c1e1900 */
[----:B------:R-:W3:Y:S04]  /*08c0*/  @P0 LDG.E R21, desc[UR6][R12.64+0xa4] ;  /* 0x0000a4060c150981 */ /* 0x000ee8000c1e1900 */
[----:B------:R-:W4:Y:S04]  /*08d0*/  @P0 LDG.E R24, desc[UR6][R12.64+0xb0] ;  /* 0x0000b0060c180981 */ /* 0x000f28000c1e1900 */
[----:B------:R-:W4:Y:S04]  /*08e0*/  @P0 LDG.E R25, desc[UR6][R12.64+0xac] ;  /* 0x0000ac060c190981 */ /* 0x000f28000c1e1900 */
[----:B------:R-:W4:Y:S01]  /*08f0*/  @P2 LDG.E R26, desc[UR6][R12.64+0xd0] ;  /* 0x0000d0060c1a2981 */ /* 0x000f22000c1e1900 */
[----:B--2---:R-:W-:-:S03]  /*0900*/  @P0 LOP3.LUT R5, R5, R22, RZ, 0x3c, !PT ;  /* 0x0000001605050212 */ /* 0x004fc600078e3cff */
[----:B------:R-:W2:Y:S01]  /*0910*/  @P0 LDG.E R22, desc[UR6][R12.64+0xa8] ;  /* 0x0000a8060c160981 */ /* 0x000ea2000c1e1900 */
[----:B---3--:R-:W-:-:S03]  /*0920*/  @P0 LOP3.LUT R6, R6, R21, RZ, 0x3c, !PT ;  /* 0x0000001506060212 */ /* 0x008fc600078e3cff */
[----:B------:R-:W3:Y:S01]  /*0930*/  @P1 LDG.E R21, desc[UR6][R12.64+0xb8] ;  /* 0x0000b8060c151981 */ /* 0x000ee2000c1e1900 */
[----:B----4-:R-:W-:-:S03]  /*0940*/  @P0 LOP3.LUT R9, R9, R24, RZ, 0x3c, !PT ;  /* 0x0000001809090212 */ /* 0x010fc600078e3cff */
[----:B------:R-:W4:Y:S01]  /*0950*/  @P1 LDG.E R24, desc[UR6][R12.64+0xbc] ;  /* 0x0000bc060c181981 */ /* 0x000f22000c1e1900 */
[----:B--2---:R-:W-:-:S03]  /*0960*/  @P0 LOP3.LUT R7, R7, R22, RZ, 0x3c, !PT ;  /* 0x0000001607070212 */ /* 0x004fc600078e3cff */
[----:B------:R-:W2:Y:S01]  /*0970*/  @P1 LDG.E R22, desc[UR6][R12.64+0xb4] ;  /* 0x0000b4060c161981 */ /* 0x000ea2000c1e1900 */
[----:B------:R-:W-:-:S03]  /*0980*/  @P0 LOP3.LUT R8, R8, R25, RZ, 0x3c, !PT ;  /* 0x0000001908080212 */ /* 0x000fc600078e3cff */
[----:B------:R-:W2:Y:S01]  /*0990*/  @P1 LDG.E R25, desc[UR6][R12.64+0xc0] ;  /* 0x0000c0060c191981 */ /* 0x000ea2000c1e1900 */
[----:B------:R-:W-:Y:S02]  /*09a0*/  LOP3.LUT P0, RZ, R23, 0x8000, RZ, 0xc0, !PT ;  /* 0x0000800017ff7812 */ /* 0x000fe4000780c0ff */
[----:B---3--:R-:W-:Y:S01]  /*09b0*/  @P1 LOP3.LUT R6, R6, R21, RZ, 0x3c, !PT ;  /* 0x0000001506061212 */ /* 0x008fe200078e3cff */
[----:B------:R-:W3:Y:S01]  /*09c0*/  @P2 LDG.E R23, desc[UR6][R12.64+0xd4] ;  /* 0x0000d4060c172981 */ /* 0x000ee2000c1e1900 */
[----:B----4-:R-:W-:-:S03]  /*09d0*/  @P1 LOP3.LUT R7, R7, R24, RZ, 0x3c, !PT ;  /* 0x0000001807071212 */ /* 0x010fc600078e3cff */
[----:B------:R-:W4:Y:S04]  /*09e0*/  @P2 LDG.E R24, desc[UR6][R12.64+0xc8] ;  /* 0x0000c8060c182981 */ /* 0x000f28000c1e1900 */
[----:B------:R-:W4:Y:S01]  /*09f0*/  @P2 LDG.E R21, desc[UR6][R12.64+0xcc] ;  /* 0x0000cc060c152981 */ /* 0x000f22000c1e1900 */
[----:B--2---:R-:W-:-:S03]  /*0a00*/  @P1 LOP3.LUT R5, R5, R22, RZ, 0x3c, !PT ;  /* 0x0000001605051212 */ /* 0x004fc600078e3cff */
[----:B------:R-:W2:Y:S04]  /*0a10*/  @P0 LDG.E R28, desc[UR6][R12.64+0x13c] ;  /* 0x00013c060c1c0981 */ /* 0x000ea8000c1e1900 */
[----:B------:R-:W2:Y:S01]  /*0a20*/  @P1 LDG.E R22, desc[UR6][R12.64+0xc4] ;  /* 0x0000c4060c161981 */ /* 0x000ea2000c1e1900 */
[----:B------:R-:W-:Y:S02]  /*0a30*/  @P1 LOP3.LUT R8, R8, R25, RZ, 0x3c, !PT ;  /* 0x0000001908081212 */ /* 0x000fe400078e3cff */
[----:B------:R-:W-:Y:S02]  /*0a40*/  @P2 LOP3.LUT R7, R7, R26, RZ, 0x3c, !PT ;  /* 0x0000001a07072212 */ /* 0x000fe400078e3cff */
[----:B---3--:R-:W-:Y:S01]  /*0a50*/  @P2 LOP3.LUT R8, R8, R23, RZ, 0x3c, !PT ;  /* 0x0000001708082212 */ /* 0x008fe200078e3cff */
[----:B------:R-:W3:Y:S01]  /*0a60*/  @P3 LDG.E R26, desc[UR6][R12.64+0xe4] ;  /* 0x0000e4060c1a3981 */ /* 0x000ee2000c1e1900 */
[----:B----4-:R-:W-:-:S03]  /*0a70*/  @P2 LOP3.LUT R5, R5, R24, RZ, 0x3c, !PT ;  /* 0x0000001805052212 */ /* 0x010fc600078e3cff */
[----:B------:R-:W4:Y:S01]  /*0a80*/  @P3 LDG.E R24, desc[UR6][R12.64+0xdc] ;  /* 0x0000dc060c183981 */ /* 0x000f22000c1e1900 */
[----:B------:R-:W-:-:S03]  /*0a90*/  @P2 LOP3.LUT R6, R6, R21, RZ, 0x3c, !PT ;  /* 0x0000001506062212 */ /* 0x000fc600078e3cff */
        /* <DEDUP_REMOVED lines=8> */
[----:B------:R-:W-:-:S03]  /*0b20*/  @P3 LOP3.LUT R6, R6, R21, RZ, 0x3c, !PT ;  /* 0x0000001506063212 */ /* 0x000fc600078e3cff */
[----:B------:R-:W4:Y:S01]  /*0b30*/  @P4 LDG.E R21, desc[UR6][R12.64+0xf4] ;  /* 0x0000f4060c154981 */ /* 0x000f22000c1e1900 */
[----:B------:R-:W-:-:S03]  /*0b40*/  @P3 LOP3.LUT R8, R8, R23, RZ, 0x3c, !PT ;  /* 0x0000001708083212 */ /* 0x000fc600078e3cff */
        /* <DEDUP_REMOVED lines=33> */
[----:B------:R-:W-:-:S04]  /*0d60*/  UIADD3 UR4, UPT, UPT, UR4, 0x10, URZ ;  /* 0x0000001004047890 */ /* 0x000fc8000fffe0ff */
[----:B------:R-:W-:Y:S01]  /*0d70*/  UISETP.NE.AND UP0, UPT, UR4, 0x20, UPT ;  /* 0x000000200400788c */ /* 0x000fe2000bf05270 */
[----:B---3--:R-:W-:Y:S02]  /*0d80*/  @P0 LOP3.LUT R7, R7, R26, RZ, 0x3c, !PT ;  /* 0x0000001a07070212 */ /* 0x008fe400078e3cff */
[----:B----4-:R-:W-:Y:S02]  /*0d90*/  @P0 LOP3.LUT R5, R5, R24, RZ, 0x3c, !PT ;  /* 0x0000001805050212 */ /* 0x010fe400078e3cff */
[----:B------:R-:W-:Y:S02]  /*0da0*/  @P0 LOP3.LUT R6, R6, R21, RZ, 0x3c, !PT ;  /* 0x0000001506060212 */ /* 0x000fe400078e3cff */
[----:B------:R-:W-:Y:S02]  /*0db0*/  @P0 LOP3.LUT R8, R8, R23, RZ, 0x3c, !PT ;  /* 0x0000001708080212 */ /* 0x000fe400078e3cff */
[----:B--2---:R-:W-:-:S04]  /*0dc0*/  @P6 LOP3.LUT R9, R9, R22, RZ, 0x3c, !PT ;  /* 0x0000001609096212 */ /* 0x004fc800078e3cff */
[----:B------:R-:W-:Y:S01]  /*0dd0*/  @P0 LOP3.LUT R9, R9, R28, RZ, 0x3c, !PT ;  /* 0x0000001c09090212 */ /* 0x000fe200078e3cff */
[----:B------:R-:W-:Y:S06]  /*0de0*/  BRA.U UP0, `(.L_x_50) ;  /* 0xfffffff5004c7547 */ /* 0x000fec000b83ffff */
[----:B------:R-:W-:-:S05]  /*0df0*/  VIADD R18, R18, 0x1 ;  /* 0x0000000112127836 */ /* 0x000fca0000000000 */
[----:B------:R-:W-:-:S13]  /*0e00*/  ISETP.NE.AND P0, PT, R18, 0x5, PT ;  /* 0x000000051200780c */ /* 0x000fda0003f05270 */
[----:B------:R-:W-:Y:S05]  /*0e10*/  @P0 BRA `(.L_x_51) ;  /* 0xfffffff400300947 */ /* 0x000fea000383ffff */
[----:B------:R0:W-:Y:S01]  /*0e20*/  STL [R1+0x4], R5 ;  /* 0x0000040501007387 */ /* 0x0001e20000100800 */
[----:B------:R-:W-:-:S03]  /*0e30*/  ISETP.NE.U32.AND P0, PT, R20, 0x1, PT ;  /* 0x000000011400780c */ /* 0x000fc60003f05070 */
[----:B------:R0:W-:Y:S01]  /*0e40*/  STL.64 [R1+0x8], R6 ;  /* 0x0000080601007387 */ /* 0x0001e20000100a00 */
[----:B------:R-:W-:-:S03]  /*0e50*/  ISETP.NE.AND.EX P0, PT, RZ, RZ, PT, P0 ;  /* 0x000000ffff00720c */ /* 0x000fc60003f05300 */
[----:B------:R0:W-:Y:S10]  /*0e60*/  STL.64 [R1+0x10], R8 ;  /* 0x0000100801007387 */ /* 0x0001f40000100a00 */
[----:B------:R-:W-:Y:S05]  /*0e70*/  @!P0 BRA `(.L_x_49) ;  /* 0x0000001800048947 */ /* 0x000fea0003800000 */
[----:B------:R-:W-:Y:S01]  /*0e80*/  UMOV UR4, URZ ;  /* 0x000000ff00047c82 */ /* 0x000fe20008000000 */
[----:B------:R-:W-:Y:S01]  /*0e90*/  UMOV UR5, URZ ;  /* 0x000000ff00057c82 */ /* 0x000fe20008000000 */
[----:B------:R-:W-:Y:S02]  /*0ea0*/  IMAD.MOV.U32 R18, RZ, RZ, RZ ;  /* 0x000000ffff127224 */ /* 0x000fe400078e00ff */
[----:B0-----:R-:W-:Y:S02]  /*0eb0*/  IMAD.MOV.U32 R5, RZ, RZ, RZ ;  /* 0x000000ffff057224 */ /* 0x001fe400078e00ff */
[----:B------:R-:W-:Y:S02]  /*0ec0*/  IMAD.U32 R9, RZ, RZ, UR4 ;  /* 0x00000004ff097e24 */ /* 0x000fe4000f8e00ff */
[----:B------:R-:W-:Y:S02]  /*0ed0*/  IMAD.U32 R8, RZ, RZ, UR5 ;  /* 0x00000005ff087e24 */ /* 0x000fe4000f8e00ff */
[----:B------:R-:W-:-:S02]  /*0ee0*/  IMAD.U32 R7, RZ, RZ, UR4 ;  /* 0x00000004ff077e24 */ /* 0x000fc4000f8e00ff */
[----:B------:R-:W-:-:S07]  /*0ef0*/  IMAD.U32 R6, RZ, RZ, UR5 ;  /* 0x00000005ff067e24 */ /* 0x000fce000f8e00ff */
.L_x_53:
[----:B------:R-:W-:-:S06]  /*0f00*/  IMAD R17, R18, 0x4, R1 ;  /* 0x0000000412117824 */ /* 0x000fcc00078e0201 */
[----:B------:R-:W5:Y:S01]  /*0f10*/  LDL R17, [R17+0x4] ;  /* 0x0000040011117983 */ /* 0x000f620000100800 */
[----:B------:R-:W-:Y:S01]  /*0f20*/  IMAD.SHL.U32 R19, R18, 0x20, RZ ;  /* 0x0000002012137824 */ /* 0x000fe200078e00ff */
[----:B------:R-:W-:-:S06]  /*0f30*/  UMOV UR4, URZ ;  /* 0x000000ff00047c82 */ /* 0x000fcc0008000000 */
.L_x_52:
        /* <DEDUP_REMOVED lines=181> */
[----:B------:R-:W-:Y:S05]  /*1a90*/  @P0 BRA `(.L_x_49) ;  /* 0x0000000800fc0947 */ /* 0x000fea0003800000 */
[----:B------:R-:W-:Y:S01]  /*1aa0*/  UMOV UR4, URZ ;  /* 0x000000ff00047c82 */ /* 0x000fe20008000000 */
[----:B------:R-:W-:Y:S01]  /*1ab0*/  UMOV UR5, URZ ;  /* 0x000000ff00057c82 */ /* 0x000fe20008000000 */
[----:B------:R-:W-:Y:S02]  /*1ac0*/  IMAD.MOV.U32 R18, RZ, RZ, RZ ;  /* 0x000000ffff127224 */ /* 0x000fe400078e00ff */
[----:B-1----:R-:W-:Y:S02]  /*1ad0*/  IMAD.MOV.U32 R5, RZ, RZ, RZ ;  /* 0x000000ffff057224 */ /* 0x002fe400078e00ff */
[----:B------:R-:W-:Y:S02]  /*1ae0*/  IMAD.U32 R9, RZ, RZ, UR4 ;  /* 0x00000004ff097e24 */ /* 0x000fe4000f8e00ff */
[----:B------:R-:W-:Y:S02]  /*1af0*/  IMAD.U32 R8, RZ, RZ, UR5 ;  /* 0x00000005ff087e24 */ /* 0x000fe4000f8e00ff */
[----:B------:R-:W-:-:S02]  /*1b00*/  IMAD.U32 R7, RZ, RZ, UR4 ;  /* 0x00000004ff077e24 */ /* 0x000fc4000f8e00ff */
[----:B------:R-:W-:-:S07]  /*1b10*/  IMAD.U32 R6, RZ, RZ, UR5 ;  /* 0x00000005ff067e24 */ /* 0x000fce000f8e00ff */
.L_x_55:
[----:B------:R-:W-:-:S06]  /*1b20*/  IMAD R17, R18, 0x4, R1 ;  /* 0x0000000412117824 */ /* 0x000fcc00078e0201 */
[----:B------:R-:W5:Y:S01]  /*1b30*/  LDL R17, [R17+0x4] ;  /* 0x0000040011117983 */ /* 0x000f620000100800 */
[----:B------:R-:W-:Y:S01]  /*1b40*/  IMAD.SHL.U32 R19, R18, 0x20, RZ ;  /* 0x0000002012137824 */ /* 0x000fe200078e00ff */
[----:B------:R-:W-:-:S06]  /*1b50*/  UMOV UR4, URZ ;  /* 0x000000ff00047c82 */ /* 0x000fcc0008000000 */
.L_x_54:
        /* <DEDUP_REMOVED lines=10> */
[----:B------:R-:W4:Y:S04]  /*1c00*/  @!P0 LDG.E R20, desc[UR6][R12.64] ;  /* 0x000000060c148981 */ /* 0x000f28000c1e1900 */
[----:B------:R-:W4:Y:S04]  /*1c10*/  @P3 LDG.E R21, desc[UR6][R12.64+0x4c] ;  /* 0x00004c060c153981 */ /* 0x000f28000c1e1900 */
[----:B------:R-:W4:Y:S04]  /*1c20*/  @!P0 LDG.E R23, desc[UR6][R12.64+0xc] ;  /* 0x00000c060c178981 */ /* 0x000f28000c1e1900 */
[----:B------:R-:W4:Y:S01]  /*1c30*/  @P4 LDG.E R25, desc[UR6][R12.64+0x54] ;  /* 0x000054060c194981 */ /* 0x000f22000c1e1900 */
[----:B--2---:R-:W-:-:S03]  /*1c40*/  @!P0 LOP3.LUT R9, R9, R22, RZ, 0x3c, !PT ;  /* 0x0000001609098212 */ /* 0x004fc600078e3cff */
[----:B------:R-:W2:Y:S01]  /*1c50*/  @P4 LDG.E R22, desc[UR6][R12.64+0x60] ;  /* 0x000060060c164981 */ /* 0x000ea2000c1e1900 */
[----:B---3--:R-:W-:-:S03]  /*1c60*/  @P1 LOP3.LUT R9, R9, R26, RZ, 0x3c, !PT ;  /* 0x0000001a09091212 */ /* 0x008fc600078e3cff */
[----:B------:R-:W3:Y:S01]  /*1c70*/  @P5 LDG.E R26, desc[UR6][R12.64+0x74] ;  /* 0x000074060c1a5981 */ /* 0x000ee2000c1e1900 */
[----:B----4-:R-:W-:Y:S02]  /*1c80*/  @P2 LOP3.LUT R9, R9, R28, RZ, 0x3c, !PT ;  /* 0x0000001c09092212 */ /* 0x010fe400078e3cff */
[----:B------:R-:W-:Y:S02]  /*1c90*/  @!P0 LOP3.LUT R5, R5, R20, RZ, 0x3c, !PT ;  /* 0x0000001405058212 */ /* 0x000fe400078e3cff */
[----:B------:R-:W4:Y:S01]  /*1ca0*/  @!P0 LDG.E R20, desc[UR6][R12.64+0x8] ;  /* 0x000008060c148981 */ /* 0x000f22000c1e1900 */
[----:B------:R-:W-:-:S03]  /*1cb0*/  @P3 LOP3.LUT R9, R9, R21, RZ, 0x3c, !PT ;  /* 0x0000001509093212 */ /* 0x000fc600078e3cff */
[----:B------:R-:W3:Y:S01]  /*1cc0*/  @!P0 LDG.E R21, desc[UR6][R12.64+0x4] ;  /* 0x000004060c158981 */ /* 0x000ee2000c1e1900 */
[----:B------:R-:W-:-:S03]  /*1cd0*/  @!P0 LOP3.LUT R8, R8, R23, RZ, 0x3c, !PT ;  /* 0x0000001708088212 */ /* 0x000fc600078e3cff */
[----:B------:R-:W3:Y:S01]  /*1ce0*/  @P1 LDG.E R23, desc[UR6][R12.64+0x20] ;  /* 0x000020060c171981 */ /* 0x000ee2000c1e1900 */
[----:B--2---:R-:W-:-:S03]  /*1cf0*/  @P4 LOP3.LUT R9, R9, R22, RZ, 0x3c, !PT ;  /* 0x0000001609094212 */ /* 0x004fc600078e3cff */
[----:B------:R-:W2:Y:S01]  /*1d00*/  @P1 LDG.E R22, desc[UR6][R12.64+0x1c] ;  /* 0x00001c060c161981 */ /* 0x000ea2000c1e1900 */
[----:B----4-:R-:W-:-:S03]  /*1d10*/  @!P0 LOP3.LUT R7, R7, R20, RZ, 0x3c, !PT ;  /* 0x0000001407078212 */ /* 0x010fc600078e3cff */
[----:B------:R-:W4:Y:S01]  /*1d20*/  @P1 LDG.E R20, desc[UR6][R12.64+0x14] ;  /* 0x000014060c141981 */ /* 0x000f22000c1e1900 */
[----:B---3--:R-:W-:-:S03]  /*1d30*/  @!P0 LOP3.LUT R6, R6, R21, RZ, 0x3c, !PT ;  /* 0x0000001506068212 */ /* 0x008fc600078e3cff */
[----:B------:R-:W3:Y:S01]  /*1d40*/  @P1 LDG.E R21, desc[UR6][R12.64+0x18] ;  /* 0x000018060c151981 */ /* 0x000ee2000c1e1900 */
[----:B------:R-:W-:-:S03]  /*1d50*/  @P5 LOP3.LUT R9, R9, R26, RZ, 0x3c, !PT ;  /* 0x0000001a09095212 */ /* 0x000fc600078e3cff */
[----:B------:R-:W3:Y:S01]  /*1d60*/  @P6 LDG.E R26, desc[UR6][R12.64+0x88] ;  /* 0x000088060c1a6981 */ /* 0x000ee2000c1e1900 */
[----:B------:R-:W-:-:S03]  /*1d70*/  @P1 LOP3.LUT R8, R8, R23, RZ, 0x3c, !PT ;  /* 0x0000001708081212 */ /* 0x000fc600078e3cff */
[----:B------:R-:W3:Y:S01]  /*1d80*/  @P2 LDG.E R23, desc[UR6][R12.64+0x34] ;  /* 0x000034060c172981 */ /* 0x000ee2000c1e1900 */
[----:B--2---:R-:W-:-:S03]  /*1d90*/  @P1 LOP3.LUT R7, R7, R22, RZ, 0x3c, !PT ;  /* 0x0000001607071212 */ /* 0x004fc600078e3cff */
[----:B------:R-:W2:Y:S01]  /*1da0*/  @P2 LDG.E R22, desc[UR6][R12.64+0x30] ;  /* 0x000030060c162981 */ /* 0x000ea2000c1e1900 */
[----:B----4-:R-:W-:-:S03]  /*1db0*/  @P1 LOP3.LUT R5, R5, R20, RZ, 0x3c, !PT ;  /* 0x0000001405051212 */ /* 0x010fc600078e3cff */
[----:B------:R-:W4:Y:S01]  /*1dc0*/  @P2 LDG.E R20, desc[UR6][R12.64+0x28] ;  /* 0x000028060c142981 */ /* 0x000f22000c1e1900 */
[----:B---3--:R-:W-:-:S03]  /*1dd0*/  @P1 LOP3.LUT R6, R6, R21, RZ, 0x3c, !PT ;  /* 0x0000001506061212 */ /* 0x008fc600078e3cff */
        /* <DEDUP_REMOVED lines=21> */
[----:B------:R-:W-:Y:S02]  /*1f30*/  @P4 LOP3.LUT R6, R6, R25, RZ, 0x3c, !PT ;  /* 0x0000001906064212 */ /* 0x000fe400078e3cff */
[----:B------:R-:W-:Y:S01]  /*1f40*/  LOP3.LUT P0, RZ, R24, 0x80, RZ, 0xc0, !PT ;  /* 0x0000008018ff7812 */ /* 0x000fe2000780c0ff */
        /* <DEDUP_REMOVED lines=20> */
[----:B------:R-:W-:Y:S02]  /*2090*/  @P0 LOP3.LUT R9, R9, R26, RZ, 0x3c, !PT ;  /* 0x0000001a09090212 */ /* 0x000fe400078e3cff */
[----:B------:R-:W-:Y:S02]  /*20a0*/  @P0 LOP3.LUT R8, R8, R23, RZ, 0x3c, !PT ;  /* 0x0000001708080212 */ /* 0x000fe400078e3cff */
[----:B--2---:R-:W-:Y:S02]  /*20b0*/  @P0 LOP3.LUT R7, R7, R22, RZ, 0x3c, !PT ;  /* 0x0000001607070212 */ /* 0x004fe400078e3cff */
[----:B----4-:R-:W-:Y:S02]  /*20c0*/  @P0 LOP3.LUT R5, R5, R20, RZ, 0x3c, !PT ;  /* 0x0000001405050212 */ /* 0x010fe400078e3cff */
[----:B---3--:R-:W-:-:S02]  /*20d0*/  @P0 LOP3.LUT R6, R6, R21, RZ, 0x3c, !PT ;  /* 0x0000001506060212 */ /* 0x008fc400078e3cff */
[----:B------:R-:W-:-:S13]  /*20e0*/  R2P PR, R24.B1, 0x7f ;  /* 0x0000007f18007804 */ /* 0x000fda0000001000 */
[----:B------:R-:W2:Y:S04]  /*20f0*/  @P0 LDG.E R20, desc[UR6][R12.64+0xa0] ;  /* 0x0000a0060c140981 */ /* 0x000ea8000c1e1900 */
[----:B------:R-:W3:Y:S04]  /*2100*/  @P0 LDG.E R22, desc[UR6][R12.64+0xa8] ;  /* 0x0000a8060c160981 */ /* 0x000ee8000c1e1900 */
[----:B------:R-:W4:Y:S04]  /*2110*/  @P0 LDG.E R21, desc[UR6][R12.64+0xa4] ;  /* 0x0000a4060c150981 */ /* 0x000f28000c1e1900 */
        /* <DEDUP_REMOVED lines=13> */
[----:B--2---:R-:W-:Y:S02]  /*21f0*/  @P0 LOP3.LUT R9, R9, R20, RZ, 0x3c, !PT ;  /* 0x0000001409090212 */ /* 0x004fe400078e3cff */
[----:B------:R-:W-:Y:S01]  /*2200*/  LOP3.LUT P0, RZ, R24, 0x8000, RZ, 0xc0, !PT ;  /* 0x0000800018ff7812 */ /* 0x000fe2000780c0ff */
[----:B------:R-:W2:Y:S01]  /*2210*/  @P2 LDG.E R20, desc[UR6][R12.64+0xd8] ;  /* 0x0000d8060c142981 */ /* 0x000ea2000c1e1900 */
[----:B---3--:R-:W-:-:S03]  /*2220*/  @P1 LOP3.LUT R5, R5, R22, RZ, 0x3c, !PT ;  /* 0x0000001605051212 */ /* 0x008fc600078e3cff */
[----:B------:R-:W3:Y:S04]  /*2230*/  @P1 LDG.E R22, desc[UR6][R12.64+0xc4] ;  /* 0x0000c4060c161981 */ /* 0x000ee8000c1e1900 */
[----:B------:R-:W2:Y:S01]  /*2240*/  @P2 LDG.E R24, desc[UR6][R12.64+0xc8] ;  /* 0x0000c8060c182981 */ /* 0x000ea2000c1e1900 */
[----:B------:R-:W-:Y:S02]  /*2250*/  @P1 LOP3.LUT R6, R6, R25, RZ, 0x3c, !PT ;  /* 0x0000001906061212 */ /* 0x000fe400078e3cff */
[----:B----4-:R-:W-:Y:S01]  /*2260*/  @P1 LOP3.LUT R8, R8, R21, RZ, 0x3c, !PT ;  /* 0x0000001508081212 */ /* 0x010fe200078e3cff */
[----:B------:R-:W4:Y:S01]  /*2270*/  @P2 LDG.E R25, desc[UR6][R12.64+0xd4] ;  /* 0x0000d4060c192981 */ /* 0x000f22000c1e1900 */
[----:B------:R-:W-:-:S03]  /*2280*/  @P2 LOP3.LUT R6, R6, R23, RZ, 0x3c, !PT ;  /* 0x0000001706062212 */ /* 0x000fc600078e3cff */
[----:B------:R-:W4:Y:S01]  /*2290*/  @P3 LDG.E R21, desc[UR6][R12.64+0xe0] ;  /* 0x0000e0060c153981 */ /* 0x000f22000c1e1900 */
[----:B------:R-:W-:-:S03]  /*22a0*/  @P2 LOP3.LUT R7, R7, R26, RZ, 0x3c, !PT ;  /* 0x0000001a07072212 */ /* 0x000fc600078e3cff */
[----:B------:R-:W4:Y:S04]  /*22b0*/  @P3 LDG.E R23, desc[UR6][R12.64+0xe8] ;  /* 0x0000e8060c173981 */ /* 0x000f28000c1e1900 */
[----:B------:R-:W4:Y:S01]  /*22c0*/  @P3 LDG.E R26, desc[UR6][R12.64+0xec] ;  /* 0x0000ec060c1a3981 */ /* 0x000f22000c1e1900 */
[----:B---3--:R-:W-:-:S03]  /*22d0*/  @P1 LOP3.LUT R9, R9, R22, RZ, 0x3c, !PT ;  /* 0x0000001609091212 */ /* 0x008fc600078e3cff */
[----:B------:R-:W3:Y:S01]  /*22e0*/  @P3 LDG.E R22, desc[UR6][R12.64+0xdc] ;  /* 0x0000dc060c163981 */ /* 0x000ee2000c1e1900 */
[----:B--2---:R-:W-:-:S03]  /*22f0*/  @P2 LOP3.LUT R5, R5, R24, RZ, 0x3c, !PT ;  /* 0x0000001805052212 */ /* 0x004fc600078e3cff */
[----:B------:R-:W2:Y:S01]  /*2300*/  @P3 LDG.E R24, desc[UR6][R12.64+0xe4] ;  /* 0x0000e4060c183981 */ /* 0x000ea2000c1e1900 */
[----:B------:R-:W-:Y:S02]  /*2310*/  @P2 LOP3.LUT R9, R9, R20, RZ, 0x3c, !PT ;  /* 0x0000001409092212 */ /* 0x000fe400078e3cff */
[----:B----4-:R-:W-:Y:S01]  /*2320*/  @P2 LOP3.LUT R8, R8, R25, RZ, 0x3c, !PT ;  /* 0x0000001908082212 */ /* 0x010fe200078e3cff */
[----:B------:R-:W4:Y:S01]  /*2330*/  @P4 LDG.E R20, desc[UR6][R12.64+0xf0] ;  /* 0x0000f0060c144981 */ /* 0x000f22000c1e1900 */
[----:B------:R-:W-:-:S03]  /*2340*/  @P3 LOP3.LUT R6, R6, R21, RZ, 0x3c, !PT ;  /* 0x0000001506063212 */ /* 0x000fc600078e3cff */
        /* <DEDUP_REMOVED lines=10> */
[----:B----4-:R-:W-:-:S03]  /*23f0*/  @P4 LOP3.LUT R5, R5, R20, RZ, 0x3c, !PT ;  /* 0x0000001405054212 */ /* 0x010fc600078e3cff */
[----:B------:R-:W4:Y:S01]  /*2400*/  @P5 LDG.E R20, desc[UR6][R12.64+0x10c] ;  /* 0x00010c060c145981 */ /* 0x000f22000c1e1900 */
[----:B------:R-:W-:-:S03]  /*2410*/  @P4 LOP3.LUT R6, R6, R21, RZ, 0x3c, !PT ;  /* 0x0000001506064212 */ /* 0x000fc600078e3cff */
[----:B------:R-:W4:Y:S01]  /*2420*/  @P5 LDG.E R21, desc[UR6][R12.64+0x110] ;  /* 0x000110060c155981 */ /* 0x000f22000c1e1900 */
[----:B------:R-:W-:-:S03]  /*2430*/  @P4 LOP3.LUT R8, R8, R23, RZ, 0x3c, !PT ;  /* 0x0000001708084212 */ /* 0x000fc600078e3cff */
[----:B------:R-:W4:Y:S01]  /*2440*/  @P6 LDG.E R23, desc[UR6][R12.64+0x11c] ;  /* 0x00011c060c176981 */ /* 0x000f22000c1e1900 */
[----:B------:R-:W-:-:S03]  /*2450*/  @P5 LOP3.LUT R5, R5, R26, RZ, 0x3c, !PT ;  /* 0x0000001a05055212 */ /* 0x000fc600078e3cff */
        /* <DEDUP_REMOVED lines=9> */
[----:B------:R-:W4:Y:S04]  /*24f0*/  @P6 LDG.E R21, desc[UR6][R12.64+0x124] ;  /* 0x000124060c156981 */ /* 0x000f28000c1e1900 */
[----:B------:R-:W4:Y:S01]  /*2500*/  @P6 LDG.E R20, desc[UR6][R12.64+0x128] ;  /* 0x000128060c146981 */ /* 0x000f22000c1e1900 */
[----:B------:R-:W-:Y:S02]  /*2510*/  @P6 LOP3.LUT R6, R6, R23, RZ, 0x3c, !PT ;  /* 0x0000001706066212 */ /* 0x000fe400078e3cff */
[----:B------:R-:W-:Y:S01]  /*2520*/  @P6 LOP3.LUT R7, R7, R26, RZ, 0x3c, !PT ;  /* 0x0000001a07076212 */ /* 0x000fe200078e3cff */
[----:B------:R-:W4:Y:S04]  /*2530*/  @P0 LDG.E R23, desc[UR6][R12.64+0x130] ;  /* 0x000130060c170981 */ /* 0x000f28000c1e1900 */
[----:B------:R-:W4:Y:S01]  /*2540*/  @P0 LDG.E R26, desc[UR6][R12.64+0x13c] ;  /* 0x00013c060c1a0981 */ /* 0x000f22000c1e1900 */
[----:B---3--:R-:W-:-:S03]  /*2550*/  @P5 LOP3.LUT R9, R9, R22, RZ, 0x3c, !PT ;  /* 0x0000001609095212 */ /* 0x008fc600078e3cff */
[----:B------:R-:W3:Y:S01]  /*2560*/  @P0 LDG.E R22, desc[UR6][R12.64+0x12c] ;  /* 0x00012c060c160981 */ /* 0x000ee2000c1e1900 */
[----:B--2---:R-:W-:-:S03]  /*2570*/  @P6 LOP3.LUT R5, R5, R24, RZ, 0x3c, !PT ;  /* 0x0000001805056212 */ /* 0x004fc600078e3cff */
[----:B------:R-:W2:Y:S01]  /*2580*/  @P0 LDG.E R24, desc[UR6][R12.64+0x134] ;  /* 0x000134060c180981 */ /* 0x000ea2000c1e1900 */
[----:B------:R-:W-:-:S04]  /*2590*/  UIADD3 UR4, UPT, UPT, UR4, 0x10, URZ ;  /* 0x0000001004047890 */ /* 0x000fc8000fffe0ff */
[----:B------:R-:W-:Y:S01]  /*25a0*/  UISETP.NE.AND UP0, UPT, UR4, 0x20, UPT ;  /* 0x000000200400788c */ /* 0x000fe2000bf05270 */
[----:B----4-:R-:W-:Y:S02]  /*25b0*/  @P6 LOP3.LUT R8, R8, R21, RZ, 0x3c, !PT ;  /* 0x0000001508086212 */ /* 0x010fe400078e3cff */
[----:B------:R-:W-:Y:S02]  /*25c0*/  @P6 LOP3.LUT R9, R9, R20, RZ, 0x3c, !PT ;  /* 0x0000001409096212 */ /* 0x000fe400078e3cff */
[----:B------:R-:W-:Y:S02]  /*25d0*/  @P0 LOP3.LUT R8, R8, R25, RZ, 0x3c, !PT ;  /* 0x0000001908080212 */ /* 0x000fe400078e3cff */
[----:B------:R-:W-:Y:S02]  /*25e0*/  @P0 LOP3.LUT R6, R6, R23, RZ, 0x3c, !PT ;  /* 0x0000001706060212 */ /* 0x000fe400078e3cff */
[----:B------:R-:W-:Y:S02]  /*25f0*/  @P0 LOP3.LUT R9, R9, R26, RZ, 0x3c, !PT ;  /* 0x0000001a09090212 */ /* 0x000fe400078e3cff */
[----:B---3--:R-:W-:-:S02]  /*2600*/  @P0 LOP3.LUT R5, R5, R22, RZ, 0x3c, !PT ;  /* 0x0000001605050212 */ /* 0x008fc400078e3cff */
[----:B--2---:R-:W-:Y:S01]  /*2610*/  @P0 LOP3.LUT R7, R7, R24, RZ, 0x3c, !PT ;  /* 0x0000001807070212 */ /* 0x004fe200078e3cff */
[----:B------:R-:W-:Y:S06]  /*2620*/  BRA.U UP0, `(.L_x_54) ;  /* 0xfffffff5004c7547 */ /* 0x000fec000b83ffff */
[----:B------:R-:W-:-:S05]  /*2630*/  VIADD R18, R18, 0x1 ;  /* 0x0000000112127836 */ /* 0x000fca0000000000 */
[----:B------:R-:W-:-:S13]  /*2640*/  ISETP.NE.AND P0, PT, R18, 0x5, PT ;  /* 0x000000051200780c */ /* 0x000fda0003f05270 */
[----:B------:R-:W-:Y:S05]  /*2650*/  @P0 BRA `(.L_x_55) ;  /* 0xfffffff400300947 */ /* 0x000fea000383ffff */
[----:B------:R2:W-:Y:S04]  /*2660*/  STL [R1+0x4], R5 ;  /* 0x0000040501007387 */ /* 0x0005e80000100800 */
[----:B------:R2:W-:Y:S04]  /*2670*/  STL.64 [R1+0x8], R6 ;  /* 0x0000080601007387 */ /* 0x0005e80000100a00 */
[----:B------:R2:W-:Y:S02]  /*2680*/  STL.64 [R1+0x10], R8 ;  /* 0x0000100801007387 */ /* 0x0005e40000100a00 */
.L_x_49:
[----:B------:R-:W-:Y:S05]  /*2690*/  BSYNC.RECONVERGENT B1 ;  /* 0x0000000000017941 */ /* 0x000fea0003800200 */
.L_x_48:
[C---:B------:R-:W-:Y:S01]  /*26a0*/  ISETP.GT.U32.AND P0, PT, R15.reuse, 0x3, PT ;  /* 0x000000030f00780c */ /* 0x040fe20003f04070 */
[----:B------:R-:W-:Y:S01]  /*26b0*/  VIADD R16, R16, 0x1 ;  /* 0x0000000110107836 */ /* 0x000fe20000000000 */
[--C-:B------:R-:W-:Y:S02]  /*26c0*/  SHF.R.U64 R15, R15, 0x2, R4.reuse ;  /* 0x000000020f0f7819 */ /* 0x100fe40000001204 */
[----:B------:R-:W-:Y:S02]  /*26d0*/  ISETP.GT.U32.AND.EX P0, PT, R4, RZ, PT, P0 ;  /* 0x000000ff0400720c */ /* 0x000fe40003f04100 */
[----:B------:R-:W-:-:S11]  /*26e0*/  SHF.R.U32.HI R4, RZ, 0x2, R4 ;  /* 0x00000002ff047819 */ /* 0x000fd60000011604 */
[----:B------:R-:W-:Y:S05]  /*26f0*/  @P0 BRA `(.L_x_56) ;  /* 0xffffffd800cc0947 */ /* 0x000fea000383ffff */
.L_x_47:
[----:B------:R-:W-:Y:S05]  /*2700*/  BSYNC.RECONVERGENT B0 ;  /* 0x0000000000007941 */ /* 0x000fea0003800200 */
.L_x_46:
[----:B------:R-:W3:Y:S01]  /*2710*/  LDC.64 R18, c[0x0][0x380] ;  /* 0x0000e000ff127b82 */ /* 0x000ee20000000a00 */
[C---:B------:R-:W-:Y:S01]  /*2720*/  ISETP.GT.U32.AND P0, PT, R0.reuse, 0x17, PT ;  /* 0x000000170000780c */ /* 0x040fe20003f04070 */
[----:B------:R-:W-:Y:S01]  /*2730*/  UMOV UR4, URZ ;  /* 0x000000ff00047c82 */ /* 0x000fe20008000000 */
[----:B---3--:R-:W-:-:S04]  /*2740*/  IMAD.WIDE.U32 R10, R0, 0x230, R18 ;  /* 0x00000230000a7825 */ /* 0x008fc800078e0012 */
[----:B------:R-:W-:Y:S02]  /*2750*/  VIADD R13, R11, UR4 ;  /* 0x000000040b0d7c36 */ /* 0x000fe40008000000 */
[----:B------:R-:W-:-:S05]  /*2760*/  IMAD.MOV.U32 R12, RZ, RZ, R10 ;  /* 0x000000ffff0c7224 */ /* 0x000fca00078e000a */
[----:B------:R-:W3:Y:S01]  /*2770*/  @!P0 LDG.E R4, desc[UR6][R12.64+0x210] ;  /* 0x000210060c048981 */ /* 0x000ee2000c1e1900 */
[----:B------:R-:W-:Y:S01]  /*2780*/  BSSY.RECONVERGENT B0, `(.L_x_57) ;  /* 0x000026d000007945 */ /* 0x000fe20003800200 */
[----:B---3--:R-:W-:-:S03]  /*2790*/  @!P0 VIADD R15, R4, 0x1 ;  /* 0x00000001040f8836 */ /* 0x008fc60000000000 */
[----:B------:R-:W-:Y:S05]  /*27a0*/  @!P0 BRA `(.L_x_58) ;  /* 0x0000002400a88947 */ /* 0x000fea0003800000 */
[----:B------:R-:W-:Y:S01]  /*27b0*/  SHF.R.U32.HI R4, RZ, 0x2, R5 ;  /* 0x00000002ff047819 */ /* 0x000fe20000011605 */
[----:B------:R-:W-:Y:S01]  /*27c0*/  IMAD.MOV.U32 R20, RZ, RZ, R9 ;  /* 0x000000ffff147224 */ /* 0x000fe200078e0009 */
[----:B------:R-:W-:Y:S01]  /*27d0*/  BSSY.RECONVERGENT B1, `(.L_x_59) ;  /* 0x0000044000017945 */ /* 0x000fe20003800200 */
[----:B------:R-:W-:Y:S01]  /*27e0*/  VIADD R15, R14, 0x64f0c9 ;  /* 0x0064f0c90e0f7836 */ /* 0x000fe20000000000 */
[----:B------:R-:W-:Y:S01]  /*27f0*/  LOP3.LUT R4, R4, R5, RZ, 0x3c, !PT ;  /* 0x0000000504047212 */ /* 0x000fe200078e3cff */
[----:B012---:R-:W-:Y:S02]  /*2800*/  IMAD.SHL.U32 R5, R20, 0x10, RZ ;  /* 0x0000001014057824 */ /* 0x007fe400078e00ff */
[----:B------:R-:W-:Y:S02]  /*2810*/  IMAD.MOV.U32 R21, RZ, RZ, R8 ;  /* 0x000000ffff157224 */ /* 0x000fe400078e0008 */
[----:B------:R-:W-:-:S05]  /*2820*/  IMAD.SHL.U32 R9, R4, 0x2, RZ ;  /* 0x0000000204097824 */ /* 0x000fca00078e00ff */
[----:B------:R-:W-:Y:S01]  /*2830*/  LOP3.LUT R5, R4, R9, R5, 0x96, !PT ;  /* 0x0000000904057212 */ /* 0x000fe200078e9605 */
[----:B------:R-:W-:-:S03]  /*2840*/  IMAD.MOV.U32 R9, RZ, RZ, 0x2f800000 ;  /* 0x2f800000ff097424 */ /* 0x000fc600078e00ff */
[----:B------:R-:W-:-:S04]  /*2850*/  LOP3.LUT R5, R5, R20, RZ, 0x3c, !PT ;  /* 0x0000001405057212 */ /* 0x000fc800078e3cff */
[----:B------:R-:W-:-:S04]  /*2860*/  IADD3 R4, PT, PT, R15, 0x587c5, R5 ;  /* 0x000587c50f047810 */ /* 0x000fc80007ffe005 */
[----:B------:R-:W-:-:S05]  /*2870*/  I2FP.F32.U32 R4, R4 ;  /* 0x0000000400047245 */ /* 0x000fca0000201000 */
[----:B------:R-:W-:Y:S01]  /*2880*/  FFMA R16, R4, R9, 1.1641532182693481445e-10 ;  /* 0x2f00000004107423 */ /* 0x000fe20000000009 */
[C---:B------:R-:W-:Y:S01]  /*2890*/  VIADD R4, R3.reuse, 0x1 ;  /* 0x0000000103047836 */ /* 0x040fe20000000000 */
[----:B------:R-:W-:-:S03]  /*28a0*/  LOP3.LUT R3, R3, 0x7, RZ, 0xc0, !PT ;  /* 0x0000000703037812 */ /* 0x000fc600078ec0ff */
[----:B------:R-:W-:Y:S02]  /*28b0*/  FSETP.GEU.AND P0, PT, R16, 0.30000001192092895508, PT ;  /* 0x3e99999a1000780b */ /* 0x000fe40003f0e000 */
[----:B------:R-:W-:Y:S01]  /*28c0*/  LOP3.LUT R4, R4, 0x7, RZ, 0xc0, !PT ;  /* 0x0000000704047812 */ /* 0x000fe200078ec0ff */
[----:B------:R-:W-:-:S04]  /*28d0*/  IMAD.WIDE.U32 R16, R3, 0x230, R18 ;  /* 0x0000023003107825 */ /* 0x000fc800078e0012 */
[----:B------:R-:W-:-:S06]  /*28e0*/  IMAD.WIDE.U32 R18, R4, 0x230, R18 ;  /* 0x0000023004127825 */ /* 0x000fcc00078e0012 */
[----:B------:R-:W-:Y:S05]  /*28f0*/  @P0 BRA `(.L_x_60) ;  /* 0x0000000000700947 */ /* 0x000fea0003800000 */
[----:B------:R-:W2:Y:S04]  /*2900*/  LDG.E R23, desc[UR6][R16.64] ;  /* 0x0000000610177981 */ /* 0x000ea8000c1e1900 */
[----:B------:R-:W2:Y:S01]  /*2910*/  LDG.E R22, desc[UR6][R18.64] ;  /* 0x0000000612167981 */ /* 0x000ea2000c1e1900 */
[----:B------:R-:W-:-:S04]  /*2920*/  SHF.R.U32.HI R25, RZ, 0x2, R6 ;  /* 0x00000002ff197819 */ /* 0x000fc80000011606 */
[----:B------:R-:W-:Y:S01]  /*2930*/  LOP3.LUT R25, R25, R6, RZ, 0x3c, !PT ;  /* 0x0000000619197212 */ /* 0x000fe200078e3cff */
[----:B------:R-:W-:-:S04]  /*2940*/  IMAD.SHL.U32 R6, R5, 0x10, RZ ;  /* 0x0000001005067824 */ /* 0x000fc800078e00ff */
[----:B------:R-:W-:-:S05]  /*2950*/  IMAD.SHL.U32 R8, R25, 0x2, RZ ;  /* 0x0000000219087824 */ /* 0x000fca00078e00ff */
[----:B------:R-:W-:Y:S01]  /*2960*/  LOP3.LUT R8, R25, R8, R6, 0x96, !PT ;  /* 0x0000000819087212 */ /* 0x000fe200078e9606 */
[----:B------:R-:W-:Y:S01]  /*2970*/  VIADD R25, R14, 0x758818 ;  /* 0x007588180e197836 */ /* 0x000fe20000000000 */
[----:B------:R-:W-:Y:S02]  /*2980*/  SHF.R.U32.HI R6, RZ, 0x2, R7 ;  /* 0x00000002ff067819 */ /* 0x000fe40000011607 */
[----:B------:R-:W-:Y:S02]  /*2990*/  LOP3.LUT R8, R8, R5, RZ, 0x3c, !PT ;  /* 0x0000000508087212 */ /* 0x000fe400078e3cff */
[----:B------:R-:W-:Y:S02]  /*29a0*/  LOP3.LUT R6, R6, R7, RZ, 0x3c, !PT ;  /* 0x0000000706067212 */ /* 0x000fe400078e3cff */
[----:B------:R-:W-:Y:S01]  /*29b0*/  IADD3 R15, PT, PT, R15, 0xa, R8 ;  /* 0x0000000a0f0f7810 */ /* 0x000fe20007ffe008 */
[----:B------:R-:W-:Y:S02]  /*29c0*/  IMAD.SHL.U32 R7, R8, 0x10, RZ ;  /* 0x0000001008077824 */ /* 0x000fe400078e00ff */
[----:B------:R-:W-:Y:S01]  /*29d0*/  IMAD.SHL.U32 R24, R6, 0x2, RZ ;  /* 0x0000000206187824 */ /* 0x000fe200078e00ff */
[----:B------:R-:W-:-:S04]  /*29e0*/  LOP3.LUT R15, R15, 0x1f, RZ, 0xc0, !PT ;  /* 0x0000001f0f0f7812 */ /* 0x000fc800078ec0ff */
[----:B------:R-:W-:-:S04]  /*29f0*/  LOP3.LUT R7, R6, R24, R7, 0x96, !PT ;  /* 0x0000001806077212 */ /* 0x000fc800078e9607 */
[----:B------:R-:W-:-:S05]  /*2a00*/  LOP3.LUT R6, R7, R8, RZ, 0x3c, !PT ;  /* 0x0000000807067212 */ /* 0x000fca00078e3cff */
[----:B------:R-:W-:-:S05]  /*2a10*/  IMAD.IADD R7, R6, 0x1, R25 ;  /* 0x0000000106077824 */ /* 0x000fca00078e0219 */
[----:B------:R-:W-:-:S04]  /*2a20*/  LOP3.LUT R14, R7, 0x1f, RZ, 0xc0, !PT ;  /* 0x0000001f070e7812 */ /* 0x000fc800078ec0ff */
[CC--:B------:R-:W-:Y:S02]  /*2a30*/  VIMNMX.U32 R7, PT, PT, R15.reuse, R14.reuse, PT ;  /* 0x0000000e0f077248 */ /* 0x0c0fe40003fe0000 */
[----:B------:R-:W-:Y:S01]  /*2a40*/  VIMNMX.U32 R14, PT, PT, R15, R14, !PT ;  /* 0x0000000e0f0e7248 */ /* 0x000fe20007fe0000 */
[----:B------:R-:W-:-:S04]  /*2a50*/  IMAD.MOV.U32 R15, RZ, RZ, -0x1 ;  /* 0xffffffffff0f7424 */ /* 0x000fc800078e00ff */
[----:B------:R-:W-:-:S05]  /*2a60*/  IMAD.IADD R14, R14, 0x1, -R7 ;  /* 0x000000010e0e7824 */ /* 0x000fca00078e0a07 */
[----:B------:R-:W-:-:S04]  /*2a70*/  SHF.L.U32 R14, R15, R14, RZ ;  /* 0x0000000e0f0e7219 */ /* 0x000fc800000006ff */
[----:B------:R-:W-:-:S04]  /*2a80*/  LOP3.LUT R14, RZ, R14, RZ, 0x33, !PT ;  /* 0x0000000eff0e7212 */ /* 0x000fc800078e33ff */
[----:B------:R-:W-:-:S04]  /*2a90*/  SHF.L.U32 R14, R14, R7, RZ ;  /* 0x000000070e0e7219 */ /* 0x000fc800000006ff */
[----:B--2---:R-:W-:Y:S01]  /*2aa0*/  LOP3.LUT R23, R22, R14, R23, 0xb8, !PT ;  /* 0x0000000e16177212 */ /* 0x004fe200078eb817 */
[----:B------:R-:W-:Y:S06]  /*2ab0*/  BRA `(.L_x_61) ;  /* 0x0000000000547947 */ /* 0x000fec0003800000 */
.L_x_60:
[----:B------:R-:W-:Y:S01]  /*2ac0*/  SHF.R.U32.HI R15, RZ, 0x2, R6 ;  /* 0x00000002ff0f7819 */ /* 0x000fe20000011606 */
[----:B------:R-:W-:-:S03]  /*2ad0*/  VIADD R25, R14, 0x700053 ;  /* 0x007000530e197836 */ /* 0x000fc60000000000 */
[----:B------:R-:W-:Y:S01]  /*2ae0*/  LOP3.LUT R15, R15, R6, RZ, 0x3c, !PT ;  /* 0x000000060f0f7212 */ /* 0x000fe200078e3cff */
[----:B------:R-:W-:-:S04]  /*2af0*/  IMAD.SHL.U32 R6, R5, 0x10, RZ ;  /* 0x0000001005067824 */ /* 0x000fc800078e00ff */
[----:B------:R-:W-:-:S05]  /*2b00*/  IMAD.SHL.U32 R8, R15, 0x2, RZ ;  /* 0x000000020f087824 */ /* 0x000fca00078e00ff */
[----:B------:R-:W-:-:S04]  /*2b10*/  LOP3.LUT R6, R15, R8, R6, 0x96, !PT ;  /* 0x000000080f067212 */ /* 0x000fc800078e9606 */
[----:B------:R-:W-:-:S05]  /*2b20*/  LOP3.LUT R6, R6, R5, RZ, 0x3c, !PT ;  /* 0x0000000506067212 */ /* 0x000fca00078e3cff */
[----:B------:R-:W-:-:S05]  /*2b30*/  IMAD.IADD R8, R6, 0x1, R25 ;  /* 0x0000000106087824 */ /* 0x000fca00078e0219 */
[----:B------:R-:W-:-:S05]  /*2b40*/  I2FP.F32.U32 R8, R8 ;  /* 0x0000000800087245 */ /* 0x000fca0000201000 */
[----:B------:R-:W-:-:S05]  /*2b50*/  FFMA R8, R8, R9, 1.1641532182693481445e-10 ;  /* 0x2f00000008087423 */ /* 0x000fca0000000009 */
[----:B------:R-:W-:-:S13]  /*2b60*/  FSETP.GEU.AND P0, PT, R8, 0.5, PT ;  /* 0x3f0000000800780b */ /* 0x000fda0003f0e000 */
[----:B------:R0:W5:Y:S01]  /*2b70*/  @!P0 LDG.E R23, desc[UR6][R16.64] ;  /* 0x0000000610178981 */ /* 0x000162000c1e1900 */
[----:B------:R-:W-:Y:S02]  /*2b80*/  @!P0 IMAD.MOV.U32 R8, RZ, RZ, R5 ;  /* 0x000000ffff088224 */ /* 0x000fe400078e0005 */
[----:B------:R-:W-:Y:S02]  /*2b90*/  @!P0 IMAD.MOV.U32 R5, RZ, RZ, R20 ;  /* 0x000000ffff058224 */ /* 0x000fe400078e0014 */
[----:B------:R-:W-:Y:S02]  /*2ba0*/  @!P0 IMAD.MOV.U32 R20, RZ, RZ, R21 ;  /* 0x000000ffff148224 */ /* 0x000fe400078e0015 */
[----:B------:R-:W-:Y:S01]  /*2bb0*/  @!P0 IMAD.MOV.U32 R21, RZ, RZ, R7 ;  /* 0x000000ffff158224 */ /* 0x000fe200078e0007 */
[----:B------:R0:W5:Y:S01]  /*2bc0*/  @P0 LDG.E R23, desc[UR6][R18.64] ;  /* 0x0000000612170981 */ /* 0x000162000c1e1900 */
[----:B------:R-:W-:Y:S02]  /*2bd0*/  @P0 IMAD.MOV.U32 R8, RZ, RZ, R5 ;  /* 0x000000ffff080224 */ /* 0x000fe400078e0005 */
[----:B------:R-:W-:-:S02]  /*2be0*/  @P0 IMAD.MOV.U32 R5, RZ, RZ, R20 ;  /* 0x000000ffff050224 */ /* 0x000fc400078e0014 */
[----:B------:R-:W-:Y:S02]  /*2bf0*/  @P0 IMAD.MOV.U32 R20, RZ, RZ, R21 ;  /* 0x000000ffff140224 */ /* 0x000fe400078e0015 */
[----:B------:R-:W-:-:S07]  /*2c00*/  @P0 IMAD.MOV.U32 R21, RZ, RZ, R7 ;  /* 0x000000ffff150224 */ /* 0x000fce00078e0007 */
.L_x_61:
[----:B------:R-:W-:Y:S05]  /*2c10*/  BSYNC.RECONVERGENT B1 ;  /* 0x0000000000017941 */ /* 0x000fea0003800200 */
.L_x_59:
[----:B------:R-:W-:Y:S01]  /*2c20*/  SHF.R.U32.HI R14, RZ, 0x2, R21 ;  /* 0x00000002ff0e7819 */ /* 0x000fe20000011615 */
[----:B------:R-:W-:Y:S01]  /*2c30*/  IMAD.SHL.U32 R7, R6, 0x10, RZ ;  /* 0x0000001006077824 */ /* 0x000fe200078e00ff */
[----:B-----5:R1:W-:Y:S01]  /*2c40*/  STG.E desc[UR6][R12.64], R23 ;  /* 0x000000170c007986 */ /* 0x0203e2000c101906 */
[----:B------:R-:W-:Y:S01]  /*2c50*/  BSSY.RECONVERGENT B1, `(.L_x_62) ;  /* 0x000003f000017945 */ /* 0x000fe20003800200 */
[----:B------:R-:W-:-:S05]  /*2c60*/  LOP3.LUT R14, R14, R21, RZ, 0x3c, !PT ;  /* 0x000000150e0e7212 */ /* 0x000fca00078e3cff */
[----:B------:R-:W-:-:S05]  /*2c70*/  IMAD.SHL.U32 R15, R14, 0x2, RZ ;  /* 0x000000020e0f7824 */ /* 0x000fca00078e00ff */
[----:B------:R-:W-:-:S04]  /*2c80*/  LOP3.LUT R7, R14, R15, R7, 0x96, !PT ;  /* 0x0000000f0e077212 */ /* 0x000fc800078e9607 */
[----:B------:R-:W-:-:S04]  /*2c90*/  LOP3.LUT R22, R7, R6, RZ, 0x3c, !PT ;  /* 0x0000000607167212 */ /* 0x000fc800078e3cff */
[----:B------:R-:W-:-:S04]  /*2ca0*/  IADD3 R7, PT, PT, R25, 0x587c5, R22 ;  /* 0x000587c519077810 */ /* 0x000fc80007ffe016 */
[----:B------:R-:W-:-:S05]  /*2cb0*/  I2FP.F32.U32 R14, R7 ;  /* 0x00000007000e7245 */ /* 0x000fca0000201000 */
[----:B------:R-:W-:Y:S01]  /*2cc0*/  FFMA R7, R14, R9, 1.1641532182693481445e-10 ;  /* 0x2f0000000e077423 */ /* 0x000fe20000000009 */
[----:B------:R-:W-:-:S04]  /*2cd0*/  IADD3 R14, P1, PT, RZ, R10, RZ ;  /* 0x0000000aff0e7210 */ /* 0x000fc80007f3e0ff */
[----:B------:R-:W-:Y:S01]  /*2ce0*/  FSETP.GEU.AND P0, PT, R7, 0.30000001192092895508, PT ;  /* 0x3e99999a0700780b */ /* 0x000fe20003f0e000 */
[----:B------:R-:W-:-:S12]  /*2cf0*/  IMAD.X R15, RZ, RZ, R13, P1 ;  /* 0x000000ffff0f7224 */ /* 0x000fd800008e060d */
[----:B-1----:R-:W-:Y:S05]  /*2d00*/  @!P0 BRA `(.L_x_63) ;  /* 0x0000000000588947 */ /* 0x002fea0003800000 */
        /* <DEDUP_REMOVED lines=11> */
[----:B------:R-:W2:Y:S04]  /*2dc0*/  @P0 LDG.E R21, desc[UR6][R18.64+0x4] ;  /* 0x0000040612150981 */ /* 0x000ea8000c1e1900 */
[----:B--2---:R1:W-:Y:S04]  /*2dd0*/  @P0 STG.E desc[UR6][R12.64+0x4], R21 ;  /* 0x000004150c000986 */ /* 0x0043e8000c101906 */
[----:B------:R-:W2:Y:S01]  /*2de0*/  @!P0 LDG.E R23, desc[UR6][R16.64+0x4] ;  /* 0x0000040610178981 */ /* 0x000ea2000c1e1900 */
[----:B------:R-:W-:Y:S02]  /*2df0*/  @P0 IMAD.MOV.U32 R28, RZ, RZ, R22 ;  /* 0x000000ffff1c0224 */ /* 0x000fe400078e0016 */
[----:B------:R-:W-:-:S02]  /*2e00*/  @P0 IMAD.MOV.U32 R22, RZ, RZ, R6 ;  /* 0x000000ffff160224 */ /* 0x000fc400078e0006 */
[----:B------:R-:W-:Y:S02]  /*2e10*/  @P0 IMAD.MOV.U32 R6, RZ, RZ, R8 ;  /* 0x000000ffff060224 */ /* 0x000fe400078e0008 */
[----:B------:R-:W-:Y:S02]  /*2e20*/  @!P0 IMAD.MOV.U32 R28, RZ, RZ, R22 ;  /* 0x000000ffff1c8224 */ /* 0x000fe400078e0016 */
[----:B------:R-:W-:Y:S02]  /*2e30*/  @!P0 IMAD.MOV.U32 R22, RZ, RZ, R6 ;  /* 0x000000ffff168224 */ /* 0x000fe400078e0006 */
[----:B------:R-:W-:Y:S01]  /*2e40*/  @!P0 IMAD.MOV.U32 R6, RZ, RZ, R8 ;  /* 0x000000ffff068224 */ /* 0x000fe200078e0008 */
[----:B--2---:R1:W-:Y:S01]  /*2e50*/  @!P0 STG.E desc[UR6][R12.64+0x4], R23 ;  /* 0x000004170c008986 */ /* 0x0043e2000c101906 */
[----:B------:R-:W-:Y:S05]  /*2e60*/  BRA `(.L_x_64) ;  /* 0x0000000000747947 */ /* 0x000fea0003800000 */
.L_x_63:
[----:B------:R-:W-:Y:S01]  /*2e70*/  SHF.R.U32.HI R7, RZ, 0x2, R20 ;  /* 0x00000002ff077819 */ /* 0x000fe20000011614 */
[----:B------:R-:W-:Y:S01]  /*2e80*/  IMAD.SHL.U32 R24, R22, 0x10, RZ ;  /* 0x0000001016187824 */ /* 0x000fe200078e00ff */
[----:B------:R-:W2:Y:S01]  /*2e90*/  LDG.E R23, desc[UR6][R18.64+0x4] ;  /* 0x0000040612177981 */ /* 0x000ea2000c1e1900 */
[----:B------:R-:W-:Y:S01]  /*2ea0*/  VIADD R26, R25, 0x10974f ;  /* 0x0010974f191a7836 */ /* 0x000fe20000000000 */
[----:B------:R-:W-:Y:S02]  /*2eb0*/  LOP3.LUT R7, R7, R20, RZ, 0x3c, !PT ;  /* 0x0000001407077212 */ /* 0x000fe400078e3cff */
[----:B------:R-:W-:-:S03]  /*2ec0*/  SHF.R.U32.HI R20, RZ, 0x2, R5 ;  /* 0x00000002ff147819 */ /* 0x000fc60000011605 */
[----:B------:R-:W-:Y:S01]  /*2ed0*/  IMAD.SHL.U32 R21, R7, 0x2, RZ ;  /* 0x0000000207157824 */ /* 0x000fe200078e00ff */
[----:B------:R-:W-:-:S04]  /*2ee0*/  LOP3.LUT R20, R20, R5, RZ, 0x3c, !PT ;  /* 0x0000000514147212 */ /* 0x000fc800078e3cff */
[----:B------:R-:W-:Y:S01]  /*2ef0*/  LOP3.LUT R21, R7, R21, R24, 0x96, !PT ;  /* 0x0000001507157212 */ /* 0x000fe200078e9618 */
[----:B------:R-:W-:-:S03]  /*2f00*/  IMAD.SHL.U32 R7, R20, 0x2, RZ ;  /* 0x0000000214077824 */ /* 0x000fc600078e00ff */
[----:B------:R-:W-:Y:S01]  /*2f10*/  LOP3.LUT R28, R21, R22, RZ, 0x3c, !PT ;  /* 0x00000016151c7212 */ /* 0x000fe200078e3cff */
[----:B------:R-:W-:-:S03]  /*2f20*/  IMAD.MOV.U32 R21, RZ, RZ, -0x1 ;  /* 0xffffffffff157424 */ /* 0x000fc600078e00ff */
[----:B------:R-:W-:Y:S01]  /*2f30*/  IADD3 R25, PT, PT, R25, 0xa, R28 ;  /* 0x0000000a19197810 */ /* 0x000fe20007ffe01c */
[----:B------:R-:W-:-:S03]  /*2f40*/  IMAD.SHL.U32 R5, R28, 0x10, RZ ;  /* 0x000000101c057824 */ /* 0x000fc600078e00ff */
[----:B------:R-:W-:Y:S02]  /*2f50*/  LOP3.LUT R25, R25, 0x1f, RZ, 0xc0, !PT ;  /* 0x0000001f19197812 */ /* 0x000fe400078ec0ff */
[----:B------:R-:W-:-:S04]  /*2f60*/  LOP3.LUT R7, R20, R7, R5, 0x96, !PT ;  /* 0x0000000714077212 */ /* 0x000fc800078e9605 */
[----:B------:R-:W-:-:S05]  /*2f70*/  LOP3.LUT R7, R7, R28, RZ, 0x3c, !PT ;  /* 0x0000001c07077212 */ /* 0x000fca00078e3cff */
[----:B------:R-:W-:-:S05]  /*2f80*/  IMAD.IADD R5, R7, 0x1, R26 ;  /* 0x0000000107057824 */ /* 0x000fca00078e021a */
[----:B------:R-:W-:-:S04]  /*2f90*/  LOP3.LUT R20, R5, 0x1f, RZ, 0xc0, !PT ;  /* 0x0000001f05147812 */ /* 0x000fc800078ec0ff */
[CC--:B------:R-:W-:Y:S02]  /*2fa0*/  VIMNMX.U32 R5, PT, PT, R25.reuse, R20.reuse, PT ;  /* 0x0000001419057248 */ /* 0x0c0fe40003fe0000 */
[----:B------:R-:W-:-:S05]  /*2fb0*/  VIMNMX.U32 R20, PT, PT, R25, R20, !PT ;  /* 0x0000001419147248 */ /* 0x000fca0007fe0000 */
[----:B------:R-:W-:-:S05]  /*2fc0*/  IMAD.IADD R20, R20, 0x1, -R5 ;  /* 0x0000000114147824 */ /* 0x000fca00078e0a05 */
[----:B------:R-:W-:Y:S02]  /*2fd0*/  SHF.L.U32 R20, R21, R20, RZ ;  /* 0x0000001415147219 */ /* 0x000fe400000006ff */
[----:B------:R-:W2:Y:S02]  /*2fe0*/  LDG.E R21, desc[UR6][R16.64+0x4] ;  /* 0x0000040610157981 */ /* 0x000ea4000c1e1900 */
[----:B------:R-:W-:-:S04]  /*2ff0*/  LOP3.LUT R20, RZ, R20, RZ, 0x33, !PT ;  /* 0x00000014ff147212 */ /* 0x000fc800078e33ff */
[----:B------:R-:W-:Y:S01]  /*3000*/  SHF.L.U32 R20, R20, R5, RZ ;  /* 0x0000000514147219 */ /* 0x000fe200000006ff */
[----:B------:R-:W-:-:S03]  /*3010*/  IMAD.MOV.U32 R5, RZ, RZ, R8 ;  /* 0x000000ffff057224 */ /* 0x000fc600078e0008 */
[----:B--2---:R-:W-:-:S05]  /*3020*/  LOP3.LUT R21, R23, R20, R21, 0xb8, !PT ;  /* 0x0000001417157212 */ /* 0x004fca00078eb815 */
[----:B------:R2:W-:Y:S02]  /*3030*/  STG.E desc[UR6][R12.64+0x4], R21 ;  /* 0x000004150c007986 */ /* 0x0005e4000c101906 */
.L_x_64:
[----:B------:R-:W-:Y:S05]  /*3040*/  BSYNC.RECONVERGENT B1 ;  /* 0x0000000000017941 */ /* 0x000fea0003800200 */
.L_x_62:
[----:B------:R-:W-:Y:S01]  /*3050*/  SHF.R.U32.HI R8, RZ, 0x2, R5 ;  /* 0x00000002ff087819 */ /* 0x000fe20000011605 */
[----:B------:R-:W-:Y:S03]  /*3060*/  BSSY.RECONVERGENT B1, `(.L_x_65) ;  /* 0x000003e000017945 */ /* 0x000fe60003800200 */
[----:B------:R-:W-:Y:S01]  /*3070*/  LOP3.LUT R8, R8, R5, RZ, 0x3c, !PT ;  /* 0x0000000508087212 */ /* 0x000fe200078e3cff */
[----:B------:R-:W-:-:S04]  /*3080*/  IMAD.SHL.U32 R5, R7, 0x10, RZ ;  /* 0x0000001007057824 */ /* 0x000fc800078e00ff */
[----:B------:R-:W-:-:S05]  /*3090*/  IMAD.SHL.U32 R20, R8, 0x2, RZ ;  /* 0x0000000208147824 */ /* 0x000fca00078e00ff */
[----:B------:R-:W-:-:S04]  /*30a0*/  LOP3.LUT R20, R8, R20, R5, 0x96, !PT ;  /* 0x0000001408147212 */ /* 0x000fc800078e9605 */
[----:B------:R-:W-:-:S04]  /*30b0*/  LOP3.LUT R24, R20, R7, RZ, 0x3c, !PT ;  /* 0x0000000714187212 */ /* 0x000fc800078e3cff */
[----:B------:R-:W-:-:S04]  /*30c0*/  IADD3 R5, PT, PT, R26, 0x587c5, R24 ;  /* 0x000587c51a057810 */ /* 0x000fc80007ffe018 */
[----:B------:R-:W-:-:S05]  /*30d0*/  I2FP.F32.U32 R8, R5 ;  /* 0x0000000500087245 */ /* 0x000fca0000201000 */
[----:B------:R-:W-:-:S05]  /*30e0*/  FFMA R8, R8, R9, 1.1641532182693481445e-10 ;  /* 0x2f00000008087423 */ /* 0x000fca0000000009 */
[----:B------:R-:W-:-:S13]  /*30f0*/  FSETP.GEU.AND P0, PT, R8, 0.30000001192092895508, PT ;  /* 0x3e99999a0800780b */ /* 0x000fda0003f0e000 */
[----:B------:R-:W-:Y:S05]  /*3100*/  @!P0 BRA `(.L_x_66) ;  /* 0x0000000000588947 */ /* 0x000fea0003800000 */
        /* <DEDUP_REMOVED lines=11> */
[----:B-1----:R-:W3:Y:S04]  /*31c0*/  @P0 LDG.E R23, desc[UR6][R18.64+0x8] ;  /* 0x0000080612170981 */ /* 0x002ee8000c1e1900 */
[----:B---3--:R3:W-:Y:S04]  /*31d0*/  @P0 STG.E desc[UR6][R12.64+0x8], R23 ;  /* 0x000008170c000986 */ /* 0x0087e8000c101906 */
[----:B------:R-:W4:Y:S01]  /*31e0*/  @!P0 LDG.E R25, desc[UR6][R16.64+0x8] ;  /* 0x0000080610198981 */ /* 0x000f22000c1e1900 */
[----:B--2---:R-:W-:Y:S02]  /*31f0*/  @P0 IMAD.MOV.U32 R21, RZ, RZ, R24 ;  /* 0x000000ffff150224 */ /* 0x004fe400078e0018 */
[----:B------:R-:W-:-:S02]  /*3200*/  @P0 IMAD.MOV.U32 R24, RZ, RZ, R7 ;  /* 0x000000ffff180224 */ /* 0x000fc400078e0007 */
[----:B------:R-:W-:Y:S02]  /*3210*/  @P0 IMAD.MOV.U32 R7, RZ, RZ, R28 ;  /* 0x000000ffff070224 */ /* 0x000fe400078e001c */
[----:B------:R-:W-:Y:S02]  /*3220*/  @!P0 IMAD.MOV.U32 R21, RZ, RZ, R24 ;  /* 0x000000ffff158224 */ /* 0x000fe400078e0018 */
[----:B------:R-:W-:Y:S02]  /*3230*/  @!P0 IMAD.MOV.U32 R24, RZ, RZ, R7 ;  /* 0x000000ffff188224 */ /* 0x000fe400078e0007 */
[----:B------:R-:W-:Y:S01]  /*3240*/  @!P0 IMAD.MOV.U32 R7, RZ, RZ, R28 ;  /* 0x000000ffff078224 */ /* 0x000fe200078e001c */
[----:B----4-:R3:W-:Y:S01]  /*3250*/  @!P0 STG.E desc[UR6][R12.64+0x8], R25 ;  /* 0x000008190c008986 */ /* 0x0107e2000c101906 */
[----:B------:R-:W-:Y:S05]  /*3260*/  BRA `(.L_x_67) ;  /* 0x0000000000747947 */ /* 0x000fea0003800000 */
.L_x_66:
[----:B------:R-:W-:Y:S01]  /*3270*/  SHF.R.U32.HI R5, RZ, 0x2, R6 ;  /* 0x00000002ff057819 */ /* 0x000fe20000011606 */
[----:B-12---:R-:W-:Y:S02]  /*3280*/  IMAD.SHL.U32 R21, R24, 0x10, RZ ;  /* 0x0000001018157824 */ /* 0x006fe400078e00ff */
[----:B------:R-:W-:Y:S01]  /*3290*/  VIADD R20, R26, 0x10974f ;  /* 0x0010974f1a147836 */ /* 0x000fe20000000000 */
[----:B------:R-:W-:Y:S02]  /*32a0*/  LOP3.LUT R6, R5, R6, RZ, 0x3c, !PT ;  /* 0x0000000605067212 */ /* 0x000fe400078e3cff */
[----:B------:R-:W-:-:S03]  /*32b0*/  SHF.R.U32.HI R5, RZ, 0x2, R22 ;  /* 0x00000002ff057819 */ /* 0x000fc60000011616 */
[C---:B------:R-:W-:Y:S01]  /*32c0*/  IMAD.SHL.U32 R8, R6.reuse, 0x2, RZ ;  /* 0x0000000206087824 */ /* 0x040fe200078e00ff */
[----:B------:R-:W-:Y:S02]  /*32d0*/  LOP3.LUT R5, R5, R22, RZ, 0x3c, !PT ;  /* 0x0000001605057212 */ /* 0x000fe400078e3cff */
[----:B------:R-:W2:Y:S02]  /*32e0*/  LDG.E R22, desc[UR6][R18.64+0x8] ;  /* 0x0000080612167981 */ /* 0x000ea4000c1e1900 */
[----:B------:R-:W-:Y:S01]  /*32f0*/  LOP3.LUT R21, R6, R8, R21, 0x96, !PT ;  /* 0x0000000806157212 */ /* 0x000fe200078e9615 */
[----:B------:R-:W-:-:S03]  /*3300*/  IMAD.SHL.U32 R8, R5, 0x2, RZ ;  /* 0x0000000205087824 */ /* 0x000fc600078e00ff */
[----:B------:R-:W-:-:S04]  /*3310*/  LOP3.LUT R21, R21, R24, RZ, 0x3c, !PT ;  /* 0x0000001815157212 */ /* 0x000fc800078e3cff */
[----:B------:R-:W-:Y:S01]  /*3320*/  IADD3 R26, PT, PT, R26, 0xa, R21 ;  /* 0x0000000a1a1a7810 */ /* 0x000fe20007ffe015 */
[----:B------:R-:W-:-:S03]  /*3330*/  IMAD.SHL.U32 R6, R21, 0x10, RZ ;  /* 0x0000001015067824 */ /* 0x000fc600078e00ff */
[----:B------:R-:W-:Y:S02]  /*3340*/  LOP3.LUT R26, R26, 0x1f, RZ, 0xc0, !PT ;  /* 0x0000001f1a1a7812 */ /* 0x000fe400078ec0ff */
[----:B------:R-:W-:Y:S01]  /*3350*/  LOP3.LUT R6, R5, R8, R6, 0x96, !PT ;  /* 0x0000000805067212 */ /* 0x000fe200078e9606 */
[----:B------:R-:W-:-:S03]  /*3360*/  IMAD.MOV.U32 R8, RZ, RZ, -0x1 ;  /* 0xffffffffff087424 */ /* 0x000fc600078e00ff */
        /* <DEDUP_REMOVED lines=9> */
[----:B------:R-:W-:-:S04]  /*3400*/  SHF.L.U32 R23, R23, R6, RZ ;  /* 0x0000000617177219 */ /* 0x000fc800000006ff */
[----:B--2---:R-:W-:-:S05]  /*3410*/  LOP3.LUT R23, R22, R23, R8, 0xb8, !PT ;  /* 0x0000001716177212 */ /* 0x004fca00078eb808 */
[----:B------:R1:W-:Y:S01]  /*3420*/  STG.E desc[UR6][R12.64+0x8], R23 ;  /* 0x000008170c007986 */ /* 0x0003e2000c101906 */
[----:B------:R-:W-:-:S07]  /*3430*/  IMAD.MOV.U32 R22, RZ, RZ, R28 ;  /* 0x000000ffff167224 */ /* 0x000fce00078e001c */
.L_x_67:
[----:B------:R-:W-:Y:S05]  /*3440*/  BSYNC.RECONVERGENT B1 ;  /* 0x0000000000017941 */ /* 0x000fea0003800200 */
.L_x_65:
[----:B-1-3--:R-:W-:Y:S01]  /*3450*/  SHF.R.U32.HI R23, RZ, 0x2, R22 ;  /* 0x00000002ff177819 */ /* 0x00afe20000011616 */
[----:B------:R-:W-:Y:S01]  /*3460*/  IMAD.SHL.U32 R6, R5, 0x10, RZ ;  /* 0x0000001005067824 */ /* 0x000fe200078e00ff */
[----:B------:R-:W-:Y:S02]  /*3470*/  BSSY.RECONVERGENT B1, `(.L_x_68) ;  /* 0x000003d000017945 */ /* 0x000fe40003800200 */
[----:B------:R-:W-:-:S05]  /*3480*/  LOP3.LUT R23, R23, R22, RZ, 0x3c, !PT ;  /* 0x0000001617177212 */ /* 0x000fca00078e3cff */
        /* <DEDUP_REMOVED lines=8> */
[----:B------:R-:W-:-:S04]  /*3510*/  SHF.R.U32.HI R8, RZ, 0x2, R7 ;  /* 0x00000002ff087819 */ /* 0x000fc80000011607 */
[----:B------:R-:W-:Y:S01]  /*3520*/  LOP3.LUT R8, R8, R7, RZ, 0x3c, !PT ;  /* 0x0000000708087212 */ /* 0x000fe200078e3cff */
[----:B------:R-:W-:-:S04]  /*3530*/  IMAD.SHL.U32 R7, R6, 0x10, RZ ;  /* 0x0000001006077824 */ /* 0x000fc800078e00ff */
[----:B------:R-:W-:-:S05]  /*3540*/  IMAD.SHL.U32 R22, R8, 0x2, RZ ;  /* 0x0000000208167824 */ /* 0x000fca00078e00ff */
[----:B------:R-:W-:Y:S01]  /*3550*/  LOP3.LUT R23, R8, R22, R7, 0x96, !PT ;  /* 0x0000001608177212 */ /* 0x000fe200078e9607 */
[----:B------:R-:W-:-:S03]  /*3560*/  VIADD R7, R20, 0xb0f8a ;  /* 0x000b0f8a14077836 */ /* 0x000fc60000000000 */
[----:B------:R-:W-:-:S05]  /*3570*/  LOP3.LUT R22, R23, R6, RZ, 0x3c, !PT ;  /* 0x0000000617167212 */ /* 0x000fca00078e3cff */
[----:B------:R-:W-:-:S05]  /*3580*/  IMAD.IADD R8, R22, 0x1, R7 ;  /* 0x0000000116087824 */ /* 0x000fca00078e0207 */
[----:B------:R-:W-:-:S05]  /*3590*/  I2FP.F32.U32 R8, R8 ;  /* 0x0000000800087245 */ /* 0x000fca0000201000 */
[----:B------:R-:W-:-:S05]  /*35a0*/  FFMA R8, R8, R9, 1.1641532182693481445e-10 ;  /* 0x2f00000008087423 */ /* 0x000fca0000000009 */
[----:B------:R-:W-:-:S13]  /*35b0*/  FSETP.GEU.AND P0, PT, R8, 0.5, PT ;  /* 0x3f0000000800780b */ /* 0x000fda0003f0e000 */
[----:B0-----:R-:W2:Y:S04]  /*35c0*/  @P0 LDG.E R19, desc[UR6][R18.64+0xc] ;  /* 0x00000c0612130981 */ /* 0x001ea8000c1e1900 */
        /* <DEDUP_REMOVED lines=10> */
.L_x_69:
[----:B0-----:R0:W2:Y:S04]  /*3670*/  LDG.E R16, desc[UR6][R16.64+0xc] ;  /* 0x00000c0610107981 */ /* 0x0010a8000c1e1900 */
[----:B------:R-:W2:Y:S01]  /*3680*/  LDG.E R19, desc[UR6][R18.64+0xc] ;  /* 0x00000c0612137981 */ /* 0x000ea2000c1e1900 */
[----:B------:R-:W-:Y:S01]  /*3690*/  SHF.R.U32.HI R8, RZ, 0x2, R7 ;  /* 0x00000002ff087819 */ /* 0x000fe20000011607 */
[----:B------:R-:W-:-:S03]  /*36a0*/  IMAD.SHL.U32 R9, R6, 0x10, RZ ;  /* 0x0000001006097824 */ /* 0x000fc600078e00ff */
[----:B------:R-:W-:Y:S02]  /*36b0*/  LOP3.LUT R8, R8, R7, RZ, 0x3c, !PT ;  /* 0x0000000708087212 */ /* 0x000fe400078e3cff */
[----:B------:R-:W-:-:S03]  /*36c0*/  SHF.R.U32.HI R7, RZ, 0x2, R24 ;  /* 0x00000002ff077819 */ /* 0x000fc60000011618 */
[----:B------:R-:W-:Y:S01]  /*36d0*/  IMAD.SHL.U32 R22, R8, 0x2, RZ ;  /* 0x0000000208167824 */ /* 0x000fe200078e00ff */
[----:B------:R-:W-:Y:S01]  /*36e0*/  LOP3.LUT R7, R7, R24, RZ, 0x3c, !PT ;  /* 0x0000001807077212 */ /* 0x000fe200078e3cff */
[----:B------:R-:W-:-:S03]  /*36f0*/  IMAD.MOV.U32 R24, RZ, RZ, R21 ;  /* 0x000000ffff187224 */ /* 0x000fc600078e0015 */
[----:B------:R-:W-:-:S04]  /*3700*/  LOP3.LUT R9, R8, R22, R9, 0x96, !PT ;  /* 0x0000001608097212 */ /* 0x000fc800078e9609 */
[----:B------:R-:W-:Y:S01]  /*3710*/  LOP3.LUT R8, R9, R6, RZ, 0x3c, !PT ;  /* 0x0000000609087212 */ /* 0x000fe200078e3cff */
[----:B------:R-:W-:-:S04]  /*3720*/  IMAD.SHL.U32 R9, R7, 0x2, RZ ;  /* 0x0000000207097824 */ /* 0x000fc800078e00ff */
[----:B------:R-:W-:-:S05]  /*3730*/  IMAD.SHL.U32 R22, R8, 0x10, RZ ;  /* 0x0000001008167824 */ /* 0x000fca00078e00ff */
[----:B------:R-:W-:Y:S01]  /*3740*/  LOP3.LUT R9, R7, R9, R22, 0x96, !PT ;  /* 0x0000000907097212 */ /* 0x000fe200078e9616 */
[C---:B------:R-:W-:Y:S01]  /*3750*/  VIADD R7, R20.reuse, 0x10974f ;  /* 0x0010974f14077836 */ /* 0x040fe20000000000 */
[----:B------:R-:W-:Y:S02]  /*3760*/  IADD3 R20, PT, PT, R20, 0xa, R8 ;  /* 0x0000000a14147810 */ /* 0x000fe40007ffe008 */
[----:B------:R-:W-:Y:S02]  /*3770*/  LOP3.LUT R22, R9, R8, RZ, 0x3c, !PT ;  /* 0x0000000809167212 */ /* 0x000fe400078e3cff */
[----:B------:R-:W-:-:S03]  /*3780*/  LOP3.LUT R20, R20, 0x1f, RZ, 0xc0, !PT ;  /* 0x0000001f14147812 */ /* 0x000fc600078ec0ff */
[----:B------:R-:W-:-:S05]  /*3790*/  IMAD.IADD R9, R22, 0x1, R7 ;  /* 0x0000000116097824 */ /* 0x000fca00078e0207 */
[----:B------:R-:W-:-:S04]  /*37a0*/  LOP3.LUT R9, R9, 0x1f, RZ, 0xc0, !PT ;  /* 0x0000001f09097812 */ /* 0x000fc800078ec0ff */
[CC--:B0-----:R-:W-:Y:S02]  /*37b0*/  VIMNMX.U32 R17, PT, PT, R20.reuse, R9.reuse, PT ;  /* 0x0000000914117248 */ /* 0x0c1fe40003fe0000 */
[----:B------:R-:W-:Y:S01]  /*37c0*/  VIMNMX.U32 R20, PT, PT, R20, R9, !PT ;  /* 0x0000000914147248 */ /* 0x000fe20007fe0000 */
[----:B------:R-:W-:-:S04]  /*37d0*/  IMAD.MOV.U32 R9, RZ, RZ, -0x1 ;  /* 0xffffffffff097424 */ /* 0x000fc800078e00ff */
[----:B------:R-:W-:-:S05]  /*37e0*/  IMAD.IADD R20, R20, 0x1, -R17 ;  /* 0x0000000114147824 */ /* 0x000fca00078e0a11 */
[----:B------:R-:W-:-:S04]  /*37f0*/  SHF.L.U32 R20, R9, R20, RZ ;  /* 0x0000001409147219 */ /* 0x000fc800000006ff */
[----:B------:R-:W-:-:S04]  /*3800*/  LOP3.LUT R20, RZ, R20, RZ, 0x33, !PT ;  /* 0x00000014ff147212 */ /* 0x000fc800078e33ff */
[----:B------:R-:W-:-:S04]  /*3810*/  SHF.L.U32 R20, R20, R17, RZ ;  /* 0x0000001114147219 */ /* 0x000fc800000006ff */
[----:B--2---:R-:W-:-:S05]  /*3820*/  LOP3.LUT R19, R19, R20, R16, 0xb8, !PT ;  /* 0x0000001413137212 */ /* 0x004fca00078eb810 */
[----:B------:R1:W-:Y:S02]  /*3830*/  STG.E desc[UR6][R12.64+0xc], R19 ;  /* 0x00000c130c007986 */ /* 0x0003e4000c101906 */
.L_x_70:
[----:B------:R-:W-:Y:S05]  /*3840*/  BSYNC.RECONVERGENT B1 ;  /* 0x0000000000017941 */ /* 0x000fea0003800200 */
.L_x_68:
[----:B------:R-:W-:Y:S02]  /*3850*/  VIADD R18, R7, 0x161f14 ;  /* 0x00161f1407127836 */ /* 0x000fe40000000000 */
[----:B01----:R-:W-:Y:S02]  /*3860*/  IMAD.MOV.U32 R19, RZ, RZ, -0x7c ;  /* 0xffffff84ff137424 */ /* 0x003fe400078e00ff */
[----:B------:R-:W-:-:S07]  /*3870*/  IMAD.MOV.U32 R20, RZ, RZ, 0xb0f8a ;  /* 0x000b0f8aff147424 */ /* 0x000fce00078e00ff */
.L_x_74:
[----:B------:R-:W-:Y:S01]  /*3880*/  SHF.R.U32.HI R9, RZ, 0x2, R24 ;  /* 0x00000002ff097819 */ /* 0x000fe20000011618 */
[----:B0-----:R-:W-:Y:S01]  /*3890*/  IMAD.SHL.U32 R16, R22, 0x10, RZ ;  /* 0x0000001016107824 */ /* 0x001fe200078e00ff */
[----:B------:R-:W-:Y:S01]  /*38a0*/  BSSY.RECONVERGENT B1, `(.L_x_71) ;  /* 0x0000015000017945 */ /* 0x000fe20003800200 */
[----:B------:R-:W-:Y:S01]  /*38b0*/  IMAD.MOV.U32 R21, RZ, RZ, 0x2f800000 ;  /* 0x2f800000ff157424 */ /* 0x000fe200078e00ff */
[----:B------:R-:W-:Y:S01]  /*38c0*/  LOP3.LUT R9, R9, R24, RZ, 0x3c, !PT ;  /* 0x0000001809097212 */ /* 0x000fe200078e3cff */
[----:B------:R-:W-:Y:S01]  /*38d0*/  VIADD R23, R19, 0x7c ;  /* 0x0000007c13177836 */ /* 0x000fe20000000000 */
[----:B------:R-:W-:-:S03]  /*38e0*/  ISETP.NE.AND P1, PT, R20, 0x2b8d2f6, PT ;  /* 0x02b8d2f61400780c */ /* 0x000fc60003f25270 */
[----:B------:R-:W-:-:S05]  /*38f0*/  IMAD.SHL.U32 R17, R9, 0x2, RZ ;  /* 0x0000000209117824 */ /* 0x000fca00078e00ff */
[----:B------:R-:W-:Y:S02]  /*3900*/  LOP3.LUT R9, R9, R17, R16, 0x96, !PT ;  /* 0x0000001109097212 */ /* 0x000fe400078e9610 */
[----:B------:R-:W-:Y:S02]  /*3910*/  SHF.R.U32.HI R17, RZ, 0x5, R23 ;  /* 0x00000005ff117819 */ /* 0x000fe40000011617 */
[----:B------:R-:W-:-:S04]  /*3920*/  LOP3.LUT R9, R9, R22, RZ, 0x3c, !PT ;  /* 0x0000001609097212 */ /* 0x000fc800078e3cff */
[----:B------:R-:W-:-:S04]  /*3930*/  IADD3 R16, PT, PT, R18, -0x10974f, R9 ;  /* 0xffef68b112107810 */ /* 0x000fc80007ffe009 */
[----:B------:R-:W-:-:S05]  /*3940*/  I2FP.F32.U32 R16, R16 ;  /* 0x0000001000107245 */ /* 0x000fca0000201000 */
[----:B------:R-:W-:-:S05]  /*3950*/  FFMA R16, R16, R21, 1.1641532182693481445e-10 ;  /* 0x2f00000010107423 */ /* 0x000fca0000000015 */
[----:B------:R-:W-:Y:S01]  /*3960*/  FSETP.GEU.AND P0, PT, R16, 0.050000000745058059692, PT ;  /* 0x3d4ccccd1000780b */ /* 0x000fe20003f0e000 */
[----:B------:R-:W-:-:S12]  /*3970*/  IMAD.WIDE.U32 R16, R17, 0x4, R14 ;  /* 0x0000000411107825 */ /* 0x000fd800078e000e */
[----:B------:R-:W-:Y:S05]  /*3980*/  @P0 BRA `(.L_x_72) ;  /* 0x0000000000180947 */ /* 0x000fea0003800000 */
[----:B------:R-:W2:Y:S01]  /*3990*/  LDG.E R24, desc[UR6][R16.64] ;  /* 0x0000000610187981 */ /* 0x000ea2000c1e1900 */
[----:B------:R-:W-:Y:S01]  /*39a0*/  IMAD.MOV.U32 R26, RZ, RZ, 0x1 ;  /* 0x00000001ff1a7424 */ /* 0x000fe200078e00ff */
[----:B------:R-:W-:-:S04]  /*39b0*/  LOP3.LUT R23, R23, 0x1c, RZ, 0xc0, !PT ;  /* 0x0000001c17177812 */ /* 0x000fc800078ec0ff */
[----:B------:R-:W-:-:S04]  /*39c0*/  SHF.L.U32 R23, R26, R23, RZ ;  /* 0x000000171a177219 */ /* 0x000fc800000006ff */
[----:B--2---:R-:W-:-:S05]  /*39d0*/  LOP3.LUT R23, R24, R23, RZ, 0x3c, !PT ;  /* 0x0000001718177212 */ /* 0x004fca00078e3cff */
[----:B------:R0:W-:Y:S02]  /*39e0*/  STG.E desc[UR6][R16.64], R23 ;  /* 0x0000001710007986 */ /* 0x0001e4000c101906 */
.L_x_72:
[----:B------:R-:W-:Y:S05]  /*39f0*/  BSYNC.RECONVERGENT B1 ;  /* 0x0000000000017941 */ /* 0x000fea0003800200 */
.L_x_71:
[----:B------:R-:W-:Y:S02]  /*3a00*/  IMAD.MOV.U32 R24, RZ, RZ, R22 ;  /* 0x000000ffff187224 */ /* 0x000fe400078e0016 */
[----:B0-----:R-:W-:Y:S01]  /*3a10*/  VIADD R23, R19, 0x7f ;  /* 0x0000007f13177836 */ /* 0x001fe20000000000 */
[----:B------:R-:W-:Y:S06]  /*3a20*/  @!P1 BRA `(.L_x_73) ;  /* 0x0000000000d89947 */ /* 0x000fec0003800000 */
[----:B------:R-:W-:-:S04]  /*3a30*/  SHF.R.U32.HI R22, RZ, 0x2, R5 ;  /* 0x00000002ff167819 */ /* 0x000fc80000011605 */
[----:B------:R-:W-:Y:S01]  /*3a40*/  LOP3.LUT R22, R22, R5, RZ, 0x3c, !PT ;  /* 0x0000000516167212 */ /* 0x000fe200078e3cff */
[----:B------:R-:W-:-:S04]  /*3a50*/  IMAD.SHL.U32 R5, R9, 0x10, RZ ;  /* 0x0000001009057824 */ /* 0x000fc800078e00ff */
[----:B------:R-:W-:-:S05]  /*3a60*/  IMAD.SHL.U32 R25, R22, 0x2, RZ ;  /* 0x0000000216197824 */ /* 0x000fca00078e00ff */
[----:B------:R-:W-:Y:S02]  /*3a70*/  LOP3.LUT R22, R22, R25, R5, 0x96, !PT ;  /* 0x0000001916167212 */ /* 0x000fe400078e9605 */
[----:B------:R-:W-:-:S04]  /*3a80*/  SHF.R.U32.HI R5, RZ, 0x2, R6 ;  /* 0x00000002ff057819 */ /* 0x000fc80000011606 */
[----:B------:R-:W-:Y:S02]  /*3a90*/  LOP3.LUT R5, R5, R6, RZ, 0x3c, !PT ;  /* 0x0000000605057212 */ /* 0x000fe400078e3cff */
[----:B------:R-:W-:-:S03]  /*3aa0*/  LOP3.LUT R6, R22, R9, RZ, 0x3c, !PT ;  /* 0x0000000916067212 */ /* 0x000fc600078e3cff */
[----:B------:R-:W-:Y:S02]  /*3ab0*/  IMAD.SHL.U32 R25, R5, 0x2, RZ ;  /* 0x0000000205197824 */ /* 0x000fe400078e00ff */
        /* <DEDUP_REMOVED lines=8> */
[----:B------:R-:W-:-:S04]  /*3b40*/  IADD3 R22, PT, PT, R18, -0xb0f8a, R6 ;  /* 0xfff4f07612167810 */ /* 0x000fc80007ffe006 */
[----:B------:R-:W-:-:S05]  /*3b50*/  I2FP.F32.U32 R22, R22 ;  /* 0x0000001600167245 */ /* 0x000fca0000201000 */
[----:B------:R-:W-:-:S05]  /*3b60*/  FFMA R22, R22, R21, 1.1641532182693481445e-10 ;  /* 0x2f00000016167423 */ /* 0x000fca0000000015 */
[----:B------:R-:W-:-:S13]  /*3b70*/  FSETP.GEU.AND P0, PT, R22, 0.050000000745058059692, PT ;  /* 0x3d4ccccd1600780b */ /* 0x000fda0003f0e000 */
[----:B------:R-:W-:Y:S02]  /*3b80*/  @!P0 VIADD R22, R19, 0x7d ;  /* 0x0000007d13168836 */ /* 0x000fe40000000000 */
[----:B------:R-:W-:-:S03]  /*3b90*/  @!P0 IMAD.MOV.U32 R25, RZ, RZ, 0x1 ;  /* 0x00000001ff198424 */ /* 0x000fc600078e00ff */
[----:B------:R-:W-:-:S04]  /*3ba0*/  @!P0 LOP3.LUT R22, R22, 0x1d, RZ, 0xc0, !PT ;  /* 0x0000001d16168812 */ /* 0x000fc800078ec0ff */
[----:B------:R-:W-:Y:S02]  /*3bb0*/  @!P0 SHF.L.U32 R22, R25, R22, RZ ;  /* 0x0000001619168219 */ /* 0x000fe400000006ff */
[----:B------:R-:W2:Y:S02]  /*3bc0*/  @!P0 LDG.E R25, desc[UR6][R16.64] ;  /* 0x0000000610198981 */ /* 0x000ea4000c1e1900 */
[----:B--2---:R-:W-:Y:S02]  /*3bd0*/  @!P0 LOP3.LUT R25, R25, R22, RZ, 0x3c, !PT ;  /* 0x0000001619198212 */ /* 0x004fe400078e3cff */
[----:B------:R-:W-:-:S03]  /*3be0*/  IADD3 R22, PT, PT, R18, -0x587c5, R8 ;  /* 0xfffa783b12167810 */ /* 0x000fc60007ffe008 */
[----:B------:R0:W-:Y:S01]  /*3bf0*/  @!P0 STG.E desc[UR6][R16.64], R25 ;  /* 0x0000001910008986 */ /* 0x0001e2000c101906 */
[----:B------:R-:W-:-:S05]  /*3c00*/  I2FP.F32.U32 R22, R22 ;  /* 0x0000001600167245 */ /* 0x000fca0000201000 */
[----:B------:R-:W-:-:S05]  /*3c10*/  FFMA R22, R22, R21, 1.1641532182693481445e-10 ;  /* 0x2f00000016167423 */ /* 0x000fca0000000015 */
[----:B------:R-:W-:-:S13]  /*3c20*/  FSETP.GEU.AND P1, PT, R22, 0.050000000745058059692, PT ;  /* 0x3d4ccccd1600780b */ /* 0x000fda0003f2e000 */
[----:B------:R-:W-:Y:S02]  /*3c30*/  @!P1 VIADD R22, R19, 0x7e ;  /* 0x0000007e13169836 */ /* 0x000fe40000000000 */
[----:B------:R-:W-:-:S03]  /*3c40*/  @!P1 IMAD.MOV.U32 R27, RZ, RZ, 0x1 ;  /* 0x00000001ff1b9424 */ /* 0x000fc600078e00ff */
[----:B------:R-:W-:-:S04]  /*3c50*/  @!P1 LOP3.LUT R22, R22, 0x1e, RZ, 0xc0, !PT ;  /* 0x0000001e16169812 */ /* 0x000fc800078ec0ff */
[----:B------:R-:W-:Y:S02]  /*3c60*/  @!P1 SHF.L.U32 R26, R27, R22, RZ ;  /* 0x000000161b1a9219 */ /* 0x000fe400000006ff */
[----:B------:R-:W2:Y:S01]  /*3c70*/  @!P1 LDG.E R27, desc[UR6][R16.64] ;  /* 0x00000006101b9981 */ /* 0x000ea2000c1e1900 */
[----:B------:R-:W-:-:S05]  /*3c80*/  LOP3.LUT R22, R5, R8, RZ, 0x3c, !PT ;  /* 0x0000000805167212 */ /* 0x000fca00078e3cff */
[----:B------:R-:W-:Y:S01]  /*3c90*/  IMAD.IADD R5, R22, 0x1, R18 ;  /* 0x0000000116057824 */ /* 0x000fe200078e0212 */
[----:B--2---:R-:W-:-:S04]  /*3ca0*/  @!P1 LOP3.LUT R27, R27, R26, RZ, 0x3c, !PT ;  /* 0x0000001a1b1b9212 */ /* 0x004fc800078e3cff */
[----:B------:R-:W-:Y:S01]  /*3cb0*/  I2FP.F32.U32 R26, R5 ;  /* 0x00000005001a7245 */ /* 0x000fe20000201000 */
[----:B------:R0:W-:Y:S04]  /*3cc0*/  @!P1 STG.E desc[UR6][R16.64], R27 ;  /* 0x0000001b10009986 */ /* 0x0001e8000c101906 */
[----:B------:R-:W-:-:S05]  /*3cd0*/  FFMA R26, R26, R21, 1.1641532182693481445e-10 ;  /* 0x2f0000001a1a7423 */ /* 0x000fca0000000015 */
[----:B------:R-:W-:-:S13]  /*3ce0*/  FSETP.GEU.AND P0, PT, R26, 0.050000000745058059692, PT ;  /* 0x3d4ccccd1a00780b */ /* 0x000fda0003f0e000 */
[----:B------:R-:W2:Y:S01]  /*3cf0*/  @!P0 LDG.E R26, desc[UR6][R16.64] ;  /* 0x00000006101a8981 */ /* 0x000ea2000c1e1900 */
[----:B------:R-:W-:Y:S02]  /*3d00*/  @!P0 IMAD.MOV.U32 R28, RZ, RZ, 0x1 ;  /* 0x00000001ff1c8424 */ /* 0x000fe400078e00ff */
[----:B------:R-:W-:Y:S02]  /*3d10*/  VIADD R20, R20, 0x161f14 ;  /* 0x00161f1414147836 */ /* 0x000fe40000000000 */
[----:B------:R-:W-:Y:S01]  /*3d20*/  IMAD.MOV.U32 R5, RZ, RZ, R9 ;  /* 0x000000ffff057224 */ /* 0x000fe200078e0009 */
[----:B------:R-:W-:Y:S01]  /*3d30*/  @!P0 SHF.L.W.U32 R23, R28, R23, RZ ;  /* 0x000000171c178219 */ /* 0x000fe20000000eff */
[----:B------:R-:W-:Y:S02]  /*3d40*/  VIADD R18, R18, 0x161f14 ;  /* 0x00161f1412127836 */ /* 0x000fe40000000000 */
[----:B------:R-:W-:Y:S01]  /*3d50*/  VIADD R19, R19, 0x4 ;  /* 0x0000000413137836 */ /* 0x000fe20000000000 */
[----:B--2---:R-:W-:-:S05]  /*3d60*/  @!P0 LOP3.LUT R23, R26, R23, RZ, 0x3c, !PT ;  /* 0x000000171a178212 */ /* 0x004fca00078e3cff */
[----:B------:R0:W-:Y:S01]  /*3d70*/  @!P0 STG.E desc[UR6][R16.64], R23 ;  /* 0x0000001710008986 */ /* 0x0001e2000c101906 */
[----:B------:R-:W-:Y:S05]  /*3d80*/  BRA `(.L_x_74) ;  /* 0xfffffff800bc7947 */ /* 0x000fea000383ffff */
.L_x_73:
[----:B------:R-:W2:Y:S04]  /*3d90*/  LDG.E R19, desc[UR6][R12.64+0xc] ;  /* 0x00000c060c137981 */ /* 0x000ea8000c1e1900 */
[----:B------:R-:W3:Y:S04]  /*3da0*/  LDG.E R16, desc[UR6][R12.64] ;  /* 0x000000060c107981 */ /* 0x000ee8000c1e1900 */
[----:B------:R-:W4:Y:S04]  /*3db0*/  LDG.E R17, desc[UR6][R12.64+0x4] ;  /* 0x000004060c117981 */ /* 0x000f28000c1e1900 */
[----:B------:R-:W5:Y:S01]  /*3dc0*/  LDG.E R18, desc[UR6][R12.64+0x8] ;  /* 0x000008060c127981 */ /* 0x000f62000c1e1900 */
[----:B------:R-:W-:Y:S01]  /*3dd0*/  BSSY.RECONVERGENT B1, `(.L_x_75) ;  /* 0x0000036000017945 */ /* 0x000fe20003800200 */
[----:B--2---:R-:W-:Y:S01]  /*3de0*/  LOP3.LUT R20, R19, 0x1fff, RZ, 0xc0, !PT ;  /* 0x00001fff13147812 */ /* 0x004fe200078ec0ff */
[----:B---3--:R-:W-:Y:S08]  /*3df0*/  POPC R16, R16 ;  /* 0x0000001000107309 */ /* 0x008ff00000000000 */
[----:B----4-:R-:W-:Y:S08]  /*3e00*/  POPC R17, R17 ;  /* 0x0000001100117309 */ /* 0x010ff00000000000 */
[----:B-----5:R-:W0:Y:S08]  /*3e10*/  POPC R18, R18 ;  /* 0x0000001200127309 */ /* 0x020e300000000000 */
[----:B------:R-:W1:Y:S01]  /*3e20*/  POPC R20, R20 ;  /* 0x0000001400147309 */ /* 0x000e620000000000 */
[----:B0-----:R-:W-:-:S05]  /*3e30*/  IADD3 R19, PT, PT, R18, R17, R16 ;  /* 0x0000001112137210 */ /* 0x001fca0007ffe010 */
[----:B-1----:R-:W-:-:S05]  /*3e40*/  IMAD.IADD R19, R19, 0x1, R20 ;  /* 0x0000000113137824 */ /* 0x002fca00078e0214 */
[----:B------:R-:W-:-:S13]  /*3e50*/  ISETP.GT.U32.AND P0, PT, R19, 0x4, PT ;  /* 0x000000041300780c */ /* 0x000fda0003f04070 */
[----:B------:R-:W-:Y:S05]  /*3e60*/  @P0 BRA `(.L_x_76) ;  /* 0x0000000000b00947 */ /* 0x000fea0003800000 */
[----:B------:R-:W0:Y:S02]  /*3e70*/  LDC.64 R20, c[0x3][0x68] ;  /* 0x00c01a00ff147b82 */ /* 0x000e240000000a00 */
[----:B0-----:R-:W-:-:S04]  /*3e80*/  SHF.R.S32.HI R17, RZ, 0x1f, R20 ;  /* 0x0000001fff117819 */ /* 0x001fc80000011414 */
[----:B------:R-:W-:-:S04]  /*3e90*/  LEA.HI R17, R17, R20, RZ, 0x5 ;  /* 0x0000001411117211 */ /* 0x000fc800078f28ff */
[----:B------:R-:W-:-:S05]  /*3ea0*/  SHF.R.S32.HI R17, RZ, 0x5, R17 ;  /* 0x00000005ff117819 */ /* 0x000fca0000011411 */
[----:B------:R-:W-:-:S05]  /*3eb0*/  IMAD.WIDE R22, R17, 0x4, R14 ;  /* 0x0000000411167825 */ /* 0x000fca00078e020e */
[----:B------:R-:W2:Y:S01]  /*3ec0*/  LDG.E R17, desc[UR6][R22.64] ;  /* 0x0000000616117981 */ /* 0x000ea2000c1e1900 */
[----:B------:R-:W-:Y:S01]  /*3ed0*/  SHF.R.S32.HI R16, RZ, 0x1f, R21 ;  /* 0x0000001fff107819 */ /* 0x000fe20000011415 */
[----:B------:R-:W-:-:S03]  /*3ee0*/  IMAD.MOV.U32 R25, RZ, RZ, 0x1 ;  /* 0x00000001ff197424 */ /* 0x000fc600078e00ff */
[----:B------:R-:W-:Y:S02]  /*3ef0*/  LEA.HI R16, R16, R21, RZ, 0x5 ;  /* 0x0000001510107211 */ /* 0x000fe400078f28ff */
[----:B------:R-:W-:Y:S02]  /*3f00*/  SHF.L.W.U32 R20, R25, R20, RZ ;  /* 0x0000001419147219 */ /* 0x000fe40000000eff */
[----:B------:R-:W-:-:S05]  /*3f10*/  SHF.R.S32.HI R19, RZ, 0x5, R16 ;  /* 0x00000005ff137819 */ /* 0x000fca0000011410 */
[----:B------:R-:W-:Y:S01]  /*3f20*/  IMAD.WIDE R18, R19, 0x4, R14 ;  /* 0x0000000413127825 */ /* 0x000fe200078e020e */
[----:B--2---:R-:W-:Y:S02]  /*3f30*/  LOP3.LUT R27, R20, R17, RZ, 0xfc, !PT ;  /* 0x00000011141b7212 */ /* 0x004fe400078efcff */
[----:B------:R-:W0:Y:S03]  /*3f40*/  LDC.64 R16, c[0x3][0x70] ;  /* 0x00c01c00ff107b82 */ /* 0x000e260000000a00 */
[----:B------:R1:W-:Y:S04]  /*3f50*/  STG.E desc[UR6][R22.64], R27 ;  /* 0x0000001b16007986 */ /* 0x0003e8000c101906 */
[----:B------:R-:W2:Y:S01]  /*3f60*/  LDG.E R20, desc[UR6][R18.64] ;  /* 0x0000000612147981 */ /* 0x000ea2000c1e1900 */
[----:B------:R-:W-:-:S02]  /*3f70*/  SHF.L.W.U32 R21, R25, R21, RZ ;  /* 0x0000001519157219 */ /* 0x000fc40000000eff */
[----:B0-----:R-:W-:-:S04]  /*3f80*/  SHF.R.S32.HI R29, RZ, 0x1f, R16 ;  /* 0x0000001fff1d7819 */ /* 0x001fc80000011410 */
[----:B------:R-:W-:-:S04]  /*3f90*/  LEA.HI R29, R29, R16, RZ, 0x5 ;  /* 0x000000101d1d7211 */ /* 0x000fc800078f28ff */
[----:B------:R-:W-:Y:S02]  /*3fa0*/  SHF.R.S32.HI R26, RZ, 0x5, R29 ;  /* 0x00000005ff1a7819 */ /* 0x000fe4000001141d */
[----:B--2---:R-:W-:-:S03]  /*3fb0*/  LOP3.LUT R29, R21, R20, RZ, 0xfc, !PT ;  /* 0x00000014151d7212 */ /* 0x004fc600078efcff */
[----:B------:R-:W-:Y:S02]  /*3fc0*/  IMAD.WIDE R20, R26, 0x4, R14 ;  /* 0x000000041a147825 */ /* 0x000fe400078e020e */
[----:B------:R0:W-:Y:S04]  /*3fd0*/  STG.E desc[UR6][R18.64], R29 ;  /* 0x0000001d12007986 */ /* 0x0001e8000c101906 */
[----:B------:R-:W2:Y:S01]  /*3fe0*/  LDG.E R26, desc[UR6][R20.64] ;  /* 0x00000006141a7981 */ /* 0x000ea2000c1e1900 */
[----:B-1----:R-:W-:Y:S02]  /*3ff0*/  SHF.R.S32.HI R22, RZ, 0x1f, R17 ;  /* 0x0000001fff167819 */ /* 0x002fe40000011411 */
[----:B------:R-:W-:Y:S02]  /*4000*/  SHF.L.W.U32 R16, R25, R16, RZ ;  /* 0x0000001019107219 */ /* 0x000fe40000000eff */
[----:B------:R-:W-:-:S04]  /*4010*/  LEA.HI R22, R22, R17, RZ, 0x5 ;  /* 0x0000001116167211 */ /* 0x000fc800078f28ff */
[----:B------:R-:W-:-:S05]  /*4020*/  SHF.R.S32.HI R23, RZ, 0x5, R22 ;  /* 0x00000005ff177819 */ /* 0x000fca0000011416 */
[----:B------:R-:W-:Y:S01]  /*4030*/  IMAD.WIDE R22, R23, 0x4, R14 ;  /* 0x0000000417167825 */ /* 0x000fe200078e020e */
[----:B--2---:R-:W-:Y:S02]  /*4040*/  LOP3.LUT R27, R16, R26, RZ, 0xfc, !PT ;  /* 0x0000001a101b7212 */ /* 0x004fe400078efcff */
[----:B------:R-:W0:Y:S03]  /*4050*/  LDC R16, c[0x3][0x78] ;  /* 0x00c01e00ff107b82 */ /* 0x000e260000000800 */
[----:B------:R1:W-:Y:S04]  /*4060*/  STG.E desc[UR6][R20.64], R27 ;  /* 0x0000001b14007986 */ /* 0x0003e8000c101906 */
[----:B------:R-:W2:Y:S01]  /*4070*/  LDG.E R26, desc[UR6][R22.64] ;  /* 0x00000006161a7981 */ /* 0x000ea2000c1e1900 */
[----:B------:R-:W-:-:S02]  /*4080*/  SHF.L.W.U32 R17, R25, R17, RZ ;  /* 0x0000001119117219 */ /* 0x000fc40000000eff */
[----:B0-----:R-:W-:-:S04]  /*4090*/  SHF.R.S32.HI R19, RZ, 0x1f, R16 ;  /* 0x0000001fff137819 */ /* 0x001fc80000011410 */
[----:B------:R-:W-:-:S04]  /*40a0*/  LEA.HI R19, R19, R16, RZ, 0x5 ;  /* 0x0000001013137211 */ /* 0x000fc800078f28ff */
[----:B------:R-:W-:-:S05]  /*40b0*/  SHF.R.S32.HI R19, RZ, 0x5, R19 ;  /* 0x00000005ff137819 */ /* 0x000fca0000011413 */
[----:B------:R-:W-:Y:S01]  /*40c0*/  IMAD.WIDE R14, R19, 0x4, R14 ;  /* 0x00000004130e7825 */ /* 0x000fe200078e020e */
[----:B--2---:R-:W-:-:S05]  /*40d0*/  LOP3.LUT R17, R17, R26, RZ, 0xfc, !PT ;  /* 0x0000001a11117212 */ /* 0x004fca00078efcff */
[----:B------:R1:W-:Y:S04]  /*40e0*/  STG.E desc[UR6][R22.64], R17 ;  /* 0x0000001116007986 */ /* 0x0003e8000c101906 */
[----:B------:R-:W2:Y:S01]  /*40f0*/  LDG.E R19, desc[UR6][R14.64] ;  /* 0x000000060e137981 */ /* 0x000ea2000c1e1900 */
[----:B------:R-:W-:-:S04]  /*4100*/  SHF.L.W.U32 R16, R25, R16, RZ ;  /* 0x0000001019107219 */ /* 0x000fc80000000eff */
[----:B--2---:R-:W-:-:S05]  /*4110*/  LOP3.LUT R19, R16, R19, RZ, 0xfc, !PT ;  /* 0x0000001310137212 */ /* 0x004fca00078efcff */
[----:B------:R1:W-:Y:S02]  /*4120*/  STG.E desc[UR6][R14.64], R19 ;  /* 0x000000130e007986 */ /* 0x0003e4000c101906 */
.L_x_76:
[----:B------:R-:W-:Y:S05]  /*4130*/  BSYNC.RECONVERGENT B1 ;  /* 0x0000000000017941 */ /* 0x000fea0003800200 */
.L_x_75:
[----:B-1----:R-:W0:Y:S01]  /*4140*/  LDC.64 R16, c[0x0][0x380] ;  /* 0x0000e000ff107b82 */ /* 0x002e220000000a00 */
[----:B------:R-:W-:Y:S01]  /*4150*/  VIADD R22, R7, 0x2b34b31 ;  /* 0x02b34b3107167836 */ /* 0x000fe20000000000 */
[----:B------:R-:W-:Y:S01]  /*4160*/  UMOV UR4, URZ ;  /* 0x000000ff00047c82 */ /* 0x000fe20008000000 */
[----:B0-----:R-:W-:Y:S01]  /*4170*/  IMAD.WIDE.U32 R14, R3, 0x230, R16 ;  /* 0x00000230030e7825 */ /* 0x001fe200078e0010 */
[----:B------:R-:W-:-:S03]  /*4180*/  IADD3 R3, P1, PT, R10, 0x14, RZ ;  /* 0x000000140a037810 */ /* 0x000fc60007f3e0ff */
[----:B------:R-:W-:Y:S01]  /*4190*/  IMAD.WIDE.U32 R16, R4, 0x230, R16 ;  /* 0x0000023004107825 */ /* 0x000fe200078e0010 */
[----:B------:R-:W-:-:S03]  /*41a0*/  IADD3 R10, P0, PT, R14, 0x14, RZ ;  /* 0x000000140e0a7810 */ /* 0x000fc60007f1e0ff */
[----:B------:R-:W-:Y:S01]  /*41b0*/  IMAD.X R26, RZ, RZ, R13, P1 ;  /* 0x000000ffff1a7224 */ /* 0x000fe200008e060d */
[----:B------:R-:W-:Y:S01]  /*41c0*/  IADD3 R18, P2, PT, R16, 0x14, RZ ;  /* 0x0000001410127810 */ /* 0x000fe20007f5e0ff */
[----:B------:R-:W-:-:S04]  /*41d0*/  IMAD.X R11, RZ, RZ, R15, P0 ;  /* 0x000000ffff0b7224 */ /* 0x000fc800000e060f */
[----:B------:R-:W-:-:S08]  /*41e0*/  IMAD.X R19, RZ, RZ, R17, P2 ;  /* 0x000000ffff137224 */ /* 0x000fd000010e0611 */
.L_x_78:
[----:B0-----:R-:W2:Y:S04]  /*41f0*/  LDG.E R21, desc[UR6][R18.64+-0x4] ;  /* 0xfffffc0612157981 */ /* 0x001ea8000c1e1900 */
[----:B------:R-:W3:Y:S01]  /*4200*/  LDG.E R20, desc[UR6][R10.64+-0x4] ;  /* 0xfffffc060a147981 */ /* 0x000ee2000c1e1900 */
[----:B------:R-:W-:Y:S01]  /*4210*/  SHF.R.U32.HI R4, RZ, 0x2, R5 ;  /* 0x00000002ff047819 */ /* 0x000fe20000011605 */
[----:B------:R-:W-:Y:S01]  /*4220*/  UISETP.NE.AND UP0, UPT, UR4, 0x7c, UPT ;  /* 0x0000007c0400788c */ /* 0x000fe2000bf05270 */
[----:B------:R-:W-:Y:S02]  /*4230*/  SHF.R.U32.HI R23, RZ, 0x2, R6 ;  /* 0x00000002ff177819 */ /* 0x000fe40000011606 */
[----:B------:R-:W-:Y:S01]  /*4240*/  LOP3.LUT R4, R4, R5, RZ, 0x3c, !PT ;  /* 0x0000000504047212 */ /* 0x000fe200078e3cff */
[----:B------:R-:W-:Y:S01]  /*4250*/  IMAD.SHL.U32 R5, R9, 0x10, RZ ;  /* 0x0000001009057824 */ /* 0x000fe200078e00ff */
[----:B------:R-:W-:-:S03]  /*4260*/  LOP3.LUT R23, R23, R6, RZ, 0x3c, !PT ;  /* 0x0000000617177212 */ /* 0x000fc600078e3cff */
[----:B------:R-:W-:-:S05]  /*4270*/  IMAD.SHL.U32 R7, R4, 0x2, RZ ;  /* 0x0000000204077824 */ /* 0x000fca00078e00ff */
[----:B------:R-:W-:-:S04]  /*4280*/  LOP3.LUT R4, R4, R7, R5, 0x96, !PT ;  /* 0x0000000704047212 */ /* 0x000fc800078e9605 */
[----:B------:R-:W-:Y:S01]  /*4290*/  LOP3.LUT R7, R4, R9, RZ, 0x3c, !PT ;  /* 0x0000000904077212 */ /* 0x000fe200078e3cff */
[----:B------:R-:W-:-:S03]  /*42a0*/  IMAD.MOV.U32 R4, RZ, RZ, 0x2f800000 ;  /* 0x2f800000ff047424 */ /* 0x000fc600078e00ff */
[--C-:B------:R-:W-:Y:S01]  /*42b0*/  IADD3 R5, PT, PT, R22, 0x587c5, R7.reuse ;  /* 0x000587c516057810 */ /* 0x100fe20007ffe007 */
[----:B------:R-:W-:Y:S02]  /*42c0*/  IMAD.SHL.U32 R6, R7, 0x10, RZ ;  /* 0x0000001007067824 */ /* 0x000fe400078e00ff */
[----:B------:R-:W-:Y:S01]  /*42d0*/  IMAD.MOV.U32 R27, RZ, RZ, R7 ;  /* 0x000000ffff1b7224 */ /* 0x000fe200078e0007 */
[----:B------:R-:W-:-:S05]  /*42e0*/  I2FP.F32.U32 R5, R5 ;  /* 0x0000000500057245 */ /* 0x000fca0000201000 */
[----:B------:R-:W-:-:S04]  /*42f0*/  FFMA R5, R5, R4, 1.1641532182693481445e-10 ;  /* 0x2f00000005057423 */ /* 0x000fc80000000004 */
[----:B------:R-:W-:-:S04]  /*4300*/  FADD R28, -R5, 1 ;  /* 0x3f800000051c7421 */ /* 0x000fc80000000100 */
[----:B--2---:R-:W-:Y:S01]  /*4310*/  FMUL R28, R28, R21 ;  /* 0x000000151c1c7220 */ /* 0x004fe20000400000 */
[----:B------:R-:W-:-:S03]  /*4320*/  IMAD.SHL.U32 R21, R23, 0x2, RZ ;  /* 0x0000000217157824 */ /* 0x000fc600078e00ff */
[----:B---3--:R-:W-:Y:S02]  /*4330*/  FFMA R29, R5, R20, R28 ;  /* 0x00000014051d7223 */ /* 0x008fe4000000001c */
[----:B------:R-:W-:-:S04]  /*4340*/  LOP3.LUT R6, R23, R21, R6, 0x96, !PT ;  /* 0x0000001517067212 */ /* 0x000fc800078e9606 */
[----:B------:R-:W-:Y:S01]  /*4350*/  LOP3.LUT R23, R6, R7, RZ, 0x3c, !PT ;  /* 0x0000000706177212 */ /* 0x000fe200078e3cff */
[----:B------:R-:W-:-:S04]  /*4360*/  VIADD R6, R22, 0xb0f8a ;  /* 0x000b0f8a16067836 */ /* 0x000fc80000000000 */
[----:B------:R-:W-:Y:S02]  /*4370*/  IMAD.IADD R21, R23, 0x1, R6 ;  /* 0x0000000117157824 */ /* 0x000fe400078e0206 */
[----:B------:R-:W-:-:S03]  /*4380*/  IMAD.MOV.U32 R25, RZ, RZ, R23 ;  /* 0x000000ffff197224 */ /* 0x000fc600078e0017 */
[----:B------:R-:W-:-:S05]  /*4390*/  I2FP.F32.U32 R21, R21 ;  /* 0x0000001500157245 */ /* 0x000fca0000201000 */
[----:B------:R-:W-:-:S05]  /*43a0*/  FFMA R21, R21, R4, 1.1641532182693481445e-10 ;  /* 0x2f00000015157423 */ /* 0x000fca0000000004 */
[----:B------:R-:W-:-:S13]  /*43b0*/  FSETP.GEU.AND P0, PT, R21, 0.10000000149011611938, PT ;  /* 0x3dcccccd1500780b */ /* 0x000fda0003f0e000 */
[----:B------:R-:W-:Y:S01]  /*43c0*/  @!P0 SHF.R.U32.HI R5, RZ, 0x2, R8 ;  /* 0x00000002ff058819 */ /* 0x000fe20000011608 */
[----:B------:R-:W-:Y:S02]  /*43d0*/  @!P0 VIADD R6, R22, 0x10974f ;  /* 0x0010974f16068836 */ /* 0x000fe40000000000 */
[----:B------:R-:W-:Y:S01]  /*43e0*/  @!P0 IMAD.MOV.U32 R27, RZ, RZ, R23 ;  /* 0x000000ffff1b8224 */ /* 0x000fe200078e0017 */
[----:B------:R-:W-:Y:S01]  /*43f0*/  @!P0 LOP3.LUT R20, R5, R8, RZ, 0x3c, !PT ;  /* 0x0000000805148212 */ /* 0x000fe200078e3cff */
[----:B------:R-:W-:Y:S02]  /*4400*/  @!P0 IMAD.SHL.U32 R5, R23, 0x10, RZ ;  /* 0x0000001017058824 */ /* 0x000fe400078e00ff */
[----:B------:R-:W-:Y:S02]  /*4410*/  @!P0 IMAD.MOV.U32 R8, RZ, RZ, R24 ;  /* 0x000000ffff088224 */ /* 0x000fe400078e0018 */
[----:B------:R-:W-:-:S05]  /*4420*/  @!P0 IMAD.SHL.U32 R21, R20, 0x2, RZ ;  /* 0x0000000214158824 */ /* 0x000fca00078e00ff */
[----:B------:R-:W-:Y:S01]  /*4430*/  @!P0 LOP3.LUT R20, R20, R21, R5, 0x96, !PT ;  /* 0x0000001514148212 */ /* 0x000fe200078e9605 */
[----:B------:R-:W-:-:S03]  /*4440*/  IMAD.MOV.U32 R21, RZ, RZ, R26 ;  /* 0x000000ffff157224 */ /* 0x000fc600078e001a */
[----:B------:R-:W-:-:S05]  /*4450*/  @!P0 LOP3.LUT R25, R20, R23, RZ, 0x3c, !PT ;  /* 0x0000001714198212 */ /* 0x000fca00078e3cff */
[----:B------:R-:W-:-:S05]  /*4460*/  @!P0 IMAD.IADD R5, R25, 0x1, R6 ;  /* 0x0000000119058824 */ /* 0x000fca00078e0206 */
[----:B------:R-:W-:-:S05]  /*4470*/  @!P0 I2FP.F32.U32 R5, R5 ;  /* 0x0000000500058245 */ /* 0x000fca0000201000 */
[----:B------:R-:W-:-:S04]  /*4480*/  @!P0 FFMA R5, R5, R4, 1.1641532182693481445e-10 ;  /* 0x2f00000005058423 */ /* 0x000fc80000000004 */
[----:B------:R-:W-:Y:S01]  /*4490*/  @!P0 FADD R20, R5, -0.5 ;  /* 0xbf00000005148421 */ /* 0x000fe20000000000 */
[----:B------:R-:W-:Y:S02]  /*44a0*/  IMAD.MOV.U32 R5, RZ, RZ, R9 ;  /* 0x000000ffff057224 */ /* 0x000fe400078e0009 */
[----:B------:R-:W-:Y:S02]  /*44b0*/  @!P0 IMAD.MOV.U32 R5, RZ, RZ, R7 ;  /* 0x000000ffff058224 */ /* 0x000fe400078e0007 */
[----:B------:R-:W-:Y:S01]  /*44c0*/  @!P0 FFMA R29, R20, 0.10000000149011611938, R29 ;  /* 0x3dcccccd141d8823 */ /* 0x000fe2000000001d */
[----:B------:R-:W-:Y:S02]  /*44d0*/  IMAD.MOV.U32 R20, RZ, RZ, R3 ;  /* 0x000000ffff147224 */ /* 0x000fe400078e0003 */
[----:B------:R-:W-:Y:S02]  /*44e0*/  IMAD.MOV.U32 R3, RZ, RZ, R24 ;  /* 0x000000ffff037224 */ /* 0x000fe400078e0018 */
[----:B------:R-:W-:Y:S01]  /*44f0*/  @!P0 IMAD.MOV.U32 R3, RZ, RZ, R9 ;  /* 0x000000ffff038224 */ /* 0x000fe200078e0009 */
[----:B------:R0:W-:Y:S01]  /*4500*/  STG.E desc[UR6][R20.64+-0x4], R29 ;  /* 0xfffffc1d14007986 */ /* 0x0001e2000c101906 */
[----:B------:R-:W-:Y:S05]  /*4510*/  BRA.U !UP0, `(.L_x_77) ;  /* 0x0000000108d87547 */ /* 0x000fea000b800000 */
[----:B------:R1:W2:Y:S04]  /*4520*/  LDG.E R22, desc[UR6][R18.64] ;  /* 0x0000000612167981 */ /* 0x0002a8000c1e1900 */
[----:B------:R3:W4:Y:S01]  /*4530*/  LDG.E R9, desc[UR6][R10.64] ;  /* 0x000000060a097981 */ /* 0x000722000c1e1900 */
[----:B------:R-:W-:Y:S01]  /*4540*/  SHF.R.U32.HI R7, RZ, 0x2, R8 ;  /* 0x00000002ff077819 */ /* 0x000fe20000011608 */
[----:B------:R-:W-:Y:S01]  /*4550*/  UIADD3 UR4, UPT, UPT, UR4, 0x2, URZ ;  /* 0x0000000204047890 */ /* 0x000fe2000fffe0ff */
[----:B------:R-:W-:Y:S02]  /*4560*/  SHF.R.U32.HI R24, RZ, 0x2, R3 ;  /* 0x00000002ff187819 */ /* 0x000fe40000011603 */
[----:B------:R-:W-:Y:S01]  /*4570*/  LOP3.LUT R7, R7, R8, RZ, 0x3c, !PT ;  /* 0x0000000807077212 */ /* 0x000fe200078e3cff */
[----:B------:R-:W-:Y:S01]  /*4580*/  IMAD.SHL.U32 R8, R25, 0x10, RZ ;  /* 0x0000001019087824 */ /* 0x000fe200078e00ff */
[----:B------:R-:W-:-:S02]  /*4590*/  LOP3.LUT R24, R24, R3, RZ, 0x3c, !PT ;  /* 0x0000000318187212 */ /* 0x000fc400078e3cff */
[----:B-1----:R-:W-:Y:S01]  /*45a0*/  IADD3 R18, P2, PT, R18, 0x8, RZ ;  /* 0x0000000812127810 */ /* 0x002fe20007f5e0ff */
[----:B------:R-:W-:Y:S01]  /*45b0*/  IMAD.SHL.U32 R23, R7, 0x2, RZ ;  /* 0x0000000207177824 */ /* 0x000fe200078e00ff */
[----:B---3--:R-:W-:-:S03]  /*45c0*/  IADD3 R10, P1, PT, R10, 0x8, RZ ;  /* 0x000000080a0a7810 */ /* 0x008fc60007f3e0ff */
[----:B------:R-:W-:Y:S01]  /*45d0*/  IMAD.X R19, RZ, RZ, R19, P2 ;  /* 0x000000ffff137224 */ /* 0x000fe200010e0613 */
[----:B------:R-:W-:Y:S01]  /*45e0*/  LOP3.LUT R8, R7, R23, R8, 0x96, !PT ;  /* 0x0000001707087212 */ /* 0x000fe200078e9608 */
[----:B------:R-:W-:-:S03]  /*45f0*/  IMAD.X R11, RZ, RZ, R11, P1 ;  /* 0x000000ffff0b7224 */ /* 0x000fc600008e060b */
[----:B------:R-:W-:-:S04]  /*4600*/  LOP3.LUT R7, R8, R25, RZ, 0x3c, !PT ;  /* 0x0000001908077212 */ /* 0x000fc800078e3cff */
[----:B------:R-:W-:Y:S01]  /*4610*/  IADD3 R8, PT, PT, R6, 0x587c5, R7 ;  /* 0x000587c506087810 */ /* 0x000fe20007ffe007 */
[----:B------:R-:W-:-:S03]  /*4620*/  IMAD.SHL.U32 R3, R7, 0x10, RZ ;  /* 0x0000001007037824 */ /* 0x000fc600078e00ff */
[----:B------:R-:W-:-:S05]  /*4630*/  I2FP.F32.U32 R23, R8 ;  /* 0x0000000800177245 */ /* 0x000fca0000201000 */
[----:B------:R-:W-:-:S04]  /*4640*/  FFMA R8, R23, R4, 1.1641532182693481445e-10 ;  /* 0x2f00000017087423 */ /* 0x000fc80000000004 */
[----:B------:R-:W-:-:S04]  /*4650*/  FADD R23, -R8, 1 ;  /* 0x3f80000008177421 */ /* 0x000fc80000000100 */
[----:B--2---:R-:W-:Y:S01]  /*4660*/  FMUL R23, R23, R22 ;  /* 0x0000001617177220 */ /* 0x004fe20000400000 */
[----:B------:R-:W-:-:S03]  /*4670*/  IMAD.SHL.U32 R22, R24, 0x2, RZ ;  /* 0x0000000218167824 */ /* 0x000fc600078e00ff */
[----:B----4-:R-:W-:Y:S02]  /*4680*/  FFMA R23, R8, R9, R23 ;  /* 0x0000000908177223 */ /* 0x010fe40000000017 */
[----:B------:R-:W-:-:S04]  /*4690*/  LOP3.LUT R22, R24, R22, R3, 0x96, !PT ;  /* 0x0000001618167212 */ /* 0x000fc800078e9603 */
[----:B------:R-:W-:Y:S01]  /*46a0*/  LOP3.LUT R3, R22, R7, RZ, 0x3c, !PT ;  /* 0x0000000716037212 */ /* 0x000fe200078e3cff */
[----:B------:R-:W-:-:S04]  /*46b0*/  VIADD R22, R6, 0xb0f8a ;  /* 0x000b0f8a06167836 */ /* 0x000fc80000000000 */
[----:B------:R-:W-:-:S05]  /*46c0*/  IMAD.IADD R24, R3, 0x1, R22 ;  /* 0x0000000103187824 */ /* 0x000fca00078e0216 */
[----:B0-----:R-:W-:-:S05]  /*46d0*/  I2FP.F32.U32 R29, R24 ;  /* 0x00000018001d7245 */ /* 0x001fca0000201000 */
[----:B------:R-:W-:-:S05]  /*46e0*/  FFMA R29, R29, R4, 1.1641532182693481445e-10 ;  /* 0x2f0000001d1d7423 */ /* 0x000fca0000000004 */
[----:B------:R-:W-:-:S13]  /*46f0*/  FSETP.GEU.AND P0, PT, R29, 0.10000000149011611938, PT ;  /* 0x3dcccccd1d00780b */ /* 0x000fda0003f0e000 */
[----:B------:R-:W-:Y:S01]  /*4700*/  @!P0 SHF.R.U32.HI R8, RZ, 0x2, R5 ;  /* 0x00000002ff088819 */ /* 0x000fe20000011605 */
[----:B------:R-:W-:-:S03]  /*4710*/  @!P0 VIADD R22, R6, 0x10974f ;  /* 0x0010974f06168836 */ /* 0x000fc60000000000 */
[----:B------:R-:W-:Y:S01]  /*4720*/  @!P0 LOP3.LUT R9, R8, R5, RZ, 0x3c, !PT ;  /* 0x0000000508098212 */ /* 0x000fe200078e3cff */
[----:B------:R-:W-:Y:S02]  /*4730*/  @!P0 IMAD.SHL.U32 R8, R3, 0x10, RZ ;  /* 0x0000001003088824 */ /* 0x000fe400078e00ff */
[----:B------:R-:W-:Y:S02]  /*4740*/  @!P0 IMAD.MOV.U32 R5, RZ, RZ, R27 ;  /* 0x000000ffff058224 */ /* 0x000fe400078e001b */
[----:B------:R-:W-:-:S05]  /*4750*/  @!P0 IMAD.SHL.U32 R24, R9, 0x2, RZ ;  /* 0x0000000209188824 */ /* 0x000fca00078e00ff */
[----:B------:R-:W-:Y:S01]  /*4760*/  @!P0 LOP3.LUT R8, R9, R24, R8, 0x96, !PT ;  /* 0x0000001809088212 */ /* 0x000fe200078e9608 */
[----:B------:R-:W-:Y:S02]  /*4770*/  IMAD.MOV.U32 R9, RZ, RZ, R3 ;  /* 0x000000ffff097224 */ /* 0x000fe400078e0003 */
[----:B------:R-:W-:Y:S01]  /*4780*/  IMAD.MOV.U32 R24, RZ, RZ, R7 ;  /* 0x000000ffff187224 */ /* 0x000fe200078e0007 */
[----:B------:R-:W-:Y:S01]  /*4790*/  @!P0 LOP3.LUT R9, R8, R3, RZ, 0x3c, !PT ;  /* 0x0000000308098212 */ /* 0x000fe200078e3cff */
[----:B------:R-:W-:Y:S01]  /*47a0*/  @!P0 IMAD.MOV.U32 R24, RZ, RZ, R3 ;  /* 0x000000ffff188224 */ /* 0x000fe200078e0003 */
[----:B------:R-:W-:Y:S01]  /*47b0*/  IADD3 R3, P1, PT, R20, 0x8, RZ ;  /* 0x0000000814037810 */ /* 0x000fe20007f3e0ff */
[----:B------:R-:W-:Y:S02]  /*47c0*/  IMAD.MOV.U32 R8, RZ, RZ, R25 ;  /* 0x000000ffff087224 */ /* 0x000fe400078e0019 */
[----:B------:R-:W-:Y:S02]  /*47d0*/  @!P0 IMAD.IADD R6, R9, 0x1, R22 ;  /* 0x0000000109068824 */ /* 0x000fe400078e0216 */
[----:B------:R-:W-:-:S02]  /*47e0*/  IMAD.X R26, RZ, RZ, R21, P1 ;  /* 0x000000ffff1a7224 */ /* 0x000fc400008e0615 */
[----:B------:R-:W-:Y:S01]  /*47f0*/  @!P0 IMAD.MOV.U32 R8, RZ, RZ, R7 ;  /* 0x000000ffff088224 */ /* 0x000fe200078e0007 */
[----:B------:R-:W-:Y:S01]  /*4800*/  @!P0 I2FP.F32.U32 R29, R6 ;  /* 0x00000006001d8245 */ /* 0x000fe20000201000 */
[----:B------:R-:W-:Y:S02]  /*4810*/  IMAD.MOV.U32 R6, RZ, RZ, R27 ;  /* 0x000000ffff067224 */ /* 0x000fe400078e001b */
[----:B------:R-:W-:Y:S02]  /*4820*/  @!P0 IMAD.MOV.U32 R6, RZ, RZ, R25 ;  /* 0x000000ffff068224 */ /* 0x000fe400078e0019 */
[----:B------:R-:W-:-:S04]  /*4830*/  @!P0 FFMA R29, R29, R4, 1.1641532182693481445e-10 ;  /* 0x2f0000001d1d8423 */ /* 0x000fc80000000004 */
[----:B------:R-:W-:-:S04]  /*4840*/  @!P0 FADD R4, R29, -0.5 ;  /* 0xbf0000001d048421 */ /* 0x000fc80000000000 */
[----:B------:R-:W-:-:S05]  /*4850*/  @!P0 FFMA R23, R4, 0.10000000149011611938, R23 ;  /* 0x3dcccccd04178823 */ /* 0x000fca0000000017 */
[----:B------:R0:W-:Y:S01]  /*4860*/  STG.E desc[UR6][R20.64], R23 ;  /* 0x0000001714007986 */ /* 0x0001e2000c101906 */
[----:B------:R-:W-:Y:S05]  /*4870*/  BRA `(.L_x_78) ;  /* 0xfffffff8005c7947 */ /* 0x000fea000383ffff */
.L_x_77:
[----:B------:R-:W2:Y:S04]  /*4880*/  LDG.E R7, desc[UR6][R14.64+0x204] ;  /* 0x000204060e077981 */ /* 0x000ea8000c1e1900 */
[----:B------:R-:W2:Y:S04]  /*4890*/  LDG.E R10, desc[UR6][R16.64+0x204] ;  /* 0x00020406100a7981 */ /* 0x000ea8000c1e1900 */
[----:B------:R-:W-:Y:S01]  /*48a0*/  STG.E.64 desc[UR6][R12.64+0x208], RZ ;  /* 0x000208ff0c007986 */ /* 0x000fe2000c101b06 */
[----:B--2---:R-:W-:-:S04]  /*48b0*/  FADD R7, R7, R10 ;  /* 0x0000000a07077221 */ /* 0x004fc80000000000 */
[----:B------:R-:W-:-:S04]  /*48c0*/  FMUL R7, R7, 0.5 ;  /* 0x3f00000007077820 */ /* 0x000fc80000400000 */
[----:B------:R-:W-:-:S05]  /*48d0*/  FMUL R9, R7, 0.89999997615814208984 ;  /* 0x3f66666607097820 */ /* 0x000fca0000400000 */
[----:B------:R1:W-:Y:S04]  /*48e0*/  STG.E desc[UR6][R12.64+0x204], R9 ;  /* 0x000204090c007986 */ /* 0x0003e8000c101906 */
[----:B------:R-:W2:Y:S04]  /*48f0*/  LDG.E R10, desc[UR6][R14.64+0x214] ;  /* 0x000214060e0a7981 */ /* 0x000ea8000c1e1900 */
[----:B------:R-:W2:Y:S01]  /*4900*/  LDG.E R11, desc[UR6][R16.64+0x214] ;  /* 0x00021406100b7981 */ /* 0x000ea2000c1e1900 */
[----:B------:R-:W-:-:S04]  /*4910*/  SHF.R.U32.HI R7, RZ, 0x2, R8 ;  /* 0x00000002ff077819 */ /* 0x000fc80000011608 */
[----:B------:R-:W-:Y:S01]  /*4920*/  LOP3.LUT R7, R7, R8, RZ, 0x3c, !PT ;  /* 0x0000000807077212 */ /* 0x000fe200078e3cff */
[----:B------:R-:W-:-:S04]  /*4930*/  IMAD.SHL.U32 R8, R25, 0x10, RZ ;  /* 0x0000001019087824 */ /* 0x000fc800078e00ff */
[----:B------:R-:W-:-:S05]  /*4940*/  IMAD.SHL.U32 R18, R7, 0x2, RZ ;  /* 0x0000000207127824 */ /* 0x000fca00078e00ff */
[----:B------:R-:W-:-:S04]  /*4950*/  LOP3.LUT R8, R7, R18, R8, 0x96, !PT ;  /* 0x0000001207087212 */ /* 0x000fc800078e9608 */
[----:B------:R-:W-:-:S04]  /*4960*/  LOP3.LUT R7, R8, R25, RZ, 0x3c, !PT ;  /* 0x0000001908077212 */ /* 0x000fc800078e3cff */
[----:B------:R-:W-:-:S04]  /*4970*/  IADD3 R8, PT, PT, R6, 0x587c5, R7 ;  /* 0x000587c506087810 */ /* 0x000fc80007ffe007 */
[----:B------:R-:W-:-:S05]  /*4980*/  I2FP.F32.U32 R19, R8 ;  /* 0x0000000800137245 */ /* 0x000fca0000201000 */
[----:B------:R-:W-:-:S04]  /*4990*/  FFMA R19, R19, R4, 1.1641532182693481445e-10 ;  /* 0x2f00000013137423 */ /* 0x000fc80000000004 */
[----:B------:R-:W-:-:S04]  /*49a0*/  FADD R19, R19, -0.5 ;  /* 0xbf00000013137421 */ /* 0x000fc80000000000 */
[----:B------:R-:W-:Y:S01]  /*49b0*/  FMUL R19, R19, 0.10000000149011611938 ;  /* 0x3dcccccd13137820 */ /* 0x000fe20000400000 */
[----:B--2---:R-:W-:-:S04]  /*49c0*/  FADD R10, R10, R11 ;  /* 0x0000000b0a0a7221 */ /* 0x004fc80000000000 */
[----:B------:R-:W-:-:S05]  /*49d0*/  FFMA R10, R10, 0.5, R19 ;  /* 0x3f0000000a0a7823 */ /* 0x000fca0000000013 */
[----:B-1----:R-:W-:-:S05]  /*49e0*/  FMNMX R9, RZ, R10, !PT ;  /* 0x0000000aff097209 */ /* 0x002fca0007800000 */
        /* <DEDUP_REMOVED lines=16> */
[----:B------:R-:W-:-:S05]  /*4af0*/  FMNMX R7, RZ, R7, !PT ;  /* 0x00000007ff077209 */ /* 0x000fca0007800000 */
[----:B------:R2:W-:Y:S04]  /*4b00*/  STG.E desc[UR6][R12.64+0x218], R7 ;  /* 0x000218070c007986 */ /* 0x0005e8000c101906 */
[----:B------:R-:W3:Y:S04]  /*4b10*/  LDG.E R8, desc[UR6][R14.64+0x21c] ;  /* 0x00021c060e087981 */ /* 0x000ee8000c1e1900 */
[----:B-1----:R-:W3:Y:S01]  /*4b20*/  LDG.E R9, desc[UR6][R16.64+0x21c] ;  /* 0x00021c0610097981 */ /* 0x002ee2000c1e1900 */
        /* <DEDUP_REMOVED lines=11> */
[----:B---3--:R-:W-:-:S04]  /*4be0*/  FADD R8, R8, R9 ;  /* 0x0000000908087221 */ /* 0x008fc80000000000 */
[----:B------:R-:W-:-:S05]  /*4bf0*/  FFMA R5, R8, 0.5, R5 ;  /* 0x3f00000008057823 */ /* 0x000fca0000000005 */
[----:B------:R-:W-:-:S05]  /*4c00*/  FMNMX R5, RZ, R5, !PT ;  /* 0x00000005ff057209 */ /* 0x000fca0007800000 */
[----:B------:R1:W-:Y:S04]  /*4c10*/  STG.E desc[UR6][R12.64+0x21c], R5 ;  /* 0x00021c050c007986 */ /* 0x0003e8000c101906 */
[----:B--2---:R-:W2:Y:S04]  /*4c20*/  LDG.E R7, desc[UR6][R14.64+0x220] ;  /* 0x000220060e077981 */ /* 0x004ea8000c1e1900 */
[----:B------:R-:W2:Y:S01]  /*4c30*/  LDG.E R8, desc[UR6][R16.64+0x220] ;  /* 0x0002200610087981 */ /* 0x000ea2000c1e1900 */
[----:B------:R-:W-:Y:S01]  /*4c40*/  SHF.R.U32.HI R10, RZ, 0x2, R27 ;  /* 0x00000002ff0a7819 */ /* 0x000fe2000001161b */
[----:B------:R-:W-:-:S03]  /*4c50*/  IMAD.SHL.U32 R9, R3, 0x10, RZ ;  /* 0x0000001003097824 */ /* 0x000fc600078e00ff */
[----:B------:R-:W-:-:S05]  /*4c60*/  LOP3.LUT R10, R10, R27, RZ, 0x3c, !PT ;  /* 0x0000001b0a0a7212 */ /* 0x000fca00078e3cff */
        /* <DEDUP_REMOVED lines=12> */
[----:B------:R2:W4:Y:S04]  /*4d30*/  LDG.E R14, desc[UR6][R14.64+0x224] ;  /* 0x000224060e0e7981 */ /* 0x000528000c1e1900 */
[----:B------:R-:W4:Y:S01]  /*4d40*/  LDG.E R17, desc[UR6][R16.64+0x224] ;  /* 0x0002240610117981 */ /* 0x000f22000c1e1900 */
[----:B------:R-:W-:Y:S01]  /*4d50*/  SHF.R.U32.HI R8, RZ, 0x2, R25 ;  /* 0x00000002ff087819 */ /* 0x000fe20000011619 */
[----:B-1----:R-:W-:-:S03]  /*4d60*/  IMAD.SHL.U32 R5, R3, 0x10, RZ ;  /* 0x0000001003057824 */ /* 0x002fc600078e00ff */
[----:B------:R-:W-:Y:S01]  /*4d70*/  LOP3.LUT R8, R8, R25, RZ, 0x3c, !PT ;  /* 0x0000001908087212 */ /* 0x000fe200078e3cff */
[----:B--2---:R-:W-:-:S04]  /*4d80*/  IMAD.MOV.U32 R15, RZ, RZ, 0x1 ;  /* 0x00000001ff0f7424 */ /* 0x004fc800078e00ff */
        /* <DEDUP_REMOVED lines=8> */
[----:B----4-:R-:W-:-:S04]  /*4e10*/  FADD R14, R14, R17 ;  /* 0x000000110e0e7221 */ /* 0x010fc80000000000 */
[----:B------:R-:W-:-:S05]  /*4e20*/  FFMA R3, R14, 0.5, R3 ;  /* 0x3f0000000e037823 */ /* 0x000fca0000000003 */
[----:B------:R-:W-:-:S05]  /*4e30*/  FMNMX R3, RZ, R3, !PT ;  /* 0x00000003ff037209 */ /* 0x000fca0007800000 */
[----:B------:R3:W-:Y:S02]  /*4e40*/  STG.E desc[UR6][R12.64+0x224], R3 ;  /* 0x000224030c007986 */ /* 0x0007e4000c101906 */
.L_x_58:
[----:B------:R-:W-:Y:S05]  /*4e50*/  BSYNC.RECONVERGENT B0 ;  /* 0x0000000000007941 */ /* 0x000fea0003800200 */
.L_x_57:
[----:B------:R-:W-:Y:S01]  /*4e60*/  ISETP.NE.AND P0, PT, R0, RZ, PT ;  /* 0x000000ff0000720c */ /* 0x000fe20003f05270 */
[----:B------:R4:W-:-:S12]  /*4e70*/  STG.E desc[UR6][R12.64+0x210], R15 ;  /* 0x0002100f0c007986 */ /* 0x0009d8000c101906 */
[----:B----4-:R-:W-:Y:S05]  /*4e80*/  @P0 EXIT ;  /* 0x000000000000094d */ /* 0x010fea0003800000 */
[----:B012---:R-:W0:Y:S01]  /*4e90*/  LDC.64 R4, c[0x0][0x388] ;  /* 0x0000e200ff047b82 */ /* 0x007e220000000a00 */
[----:B---3--:R-:W-:-:S05]  /*4ea0*/  VIADD R3, R2, 0x1 ;  /* 0x0000000102037836 */ /* 0x008fca0000000000 */
[----:B0-----:R-:W-:Y:S01]  /*4eb0*/  STG.E desc[UR6][R4.64+0x1fc], R3 ;  /* 0x0001fc0304007986 */ /* 0x001fe2000c101906 */
[----:B------:R-:W-:Y:S05]  /*4ec0*/  EXIT ;  /* 0x000000000000794d */ /* 0x000fea0003800000 */
.L_x_79:
        /* <DEDUP_REMOVED lines=11> */
.L_x_201:


//--------------------- .text.ve_swarm_update_stats --------------------------
	.section	.text.ve_swarm_update_stats,"ax",@progbits
	.align	128
        .global         ve_swarm_update_stats
        .type           ve_swarm_update_stats,@function
        .size           ve_swarm_update_stats,(.L_x_193 - ve_swarm_update_stats)
        .other          ve_swarm_update_stats,@"STO_CUDA_ENTRY STV_DEFAULT"
ve_swarm_update_stats:
.text.ve_swarm_update_stats:
[----:B------:R-:W-:Y:S01]  /*0000*/  LDC R1, c[0x0][0x37c] ;  /* 0x0000df00ff017b82 */ /* 0x000fe20000000800 */
[----:B------:R-:W0:Y:S02]  /*0010*/  S2R R0, SR_TID.X ;  /* 0x0000000000007919 */ /* 0x000e240000002100 */
[----:B0-----:R-:W-:-:S13]  /*0020*/  ISETP.GT.U32.AND P0, PT, R0, 0x1f, PT ;  /* 0x0000001f0000780c */ /* 0x001fda0003f04070 */
[----:B------:R-:W-:Y:S05]  /*0030*/  @P0 EXIT ;  /* 0x000000000000094d */ /* 0x000fea0003800000 */
[----:B------:R-:W0:Y:S01]  /*0040*/  LDC.64 R4, c[0x0][0x390] ;  /* 0x0000e400ff047b82 */ /* 0x000e220000000a00 */
[----:B------:R-:W1:Y:S01]  /*0050*/  LDCU.64 UR6, c[0x0][0x358] ;  /* 0x00006b00ff0677ac */ /* 0x000e620008000a00 */
[----:B------:R-:W2:Y:S06]  /*0060*/  LDCU.64 UR4, c[0x0][0x398] ;  /* 0x00007300ff0477ac */ /* 0x000eac0008000a00 */
[----:B------:R-:W3:Y:S01]  /*0070*/  LDC.64 R2, c[0x0][0x380] ;  /* 0x0000e000ff027b82 */ /* 0x000ee20000000a00 */
[----:B------:R-:W-:Y:S01]  /*0080*/  IMAD.MOV.U32 R7, RZ, RZ, RZ ;  /* 0x000000ffff077224 */ /* 0x000fe200078e00ff */
[C---:B------:R-:W-:Y:S01]  /*0090*/  ISETP.NE.AND P1, PT, R0.reuse, RZ, PT ;  /* 0x000000ff0000720c */ /* 0x040fe20003f25270 */
[----:B------:R-:W4:Y:S01]  /*00a0*/  LDCU.64 UR10, c[0x0][0x388] ;  /* 0x00007100ff0a77ac */ /* 0x000f220008000a00 */
[----:B0-----:R-:W-:-:S06]  /*00b0*/  IMAD.WIDE.U32 R4, R0, 0x4, R4 ;  /* 0x0000000400047825 */ /* 0x001fcc00078e0004 */
[----:B-1----:R-:W2:Y:S01]  /*00c0*/  LDG.E.CONSTANT R4, desc[UR6][R4.64] ;  /* 0x0000000604047981 */ /* 0x002ea2000c1e9900 */
[----:B---3--:R-:W-:-:S05]  /*00d0*/  IMAD.WIDE.U32 R2, R0, 0x230, R2 ;  /* 0x0000023000027825 */ /* 0x008fca00078e0002 */
[----:B------:R-:W3:Y:S01]  /*00e0*/  LDG.E R10, desc[UR6][R2.64+0x204] ;  /* 0x00020406020a7981 */ /* 0x000ee2000c1e1900 */
[----:B--2---:R-:W-:-:S04]  /*00f0*/  FSETP.GT.AND P0, PT, R4, UR5, PT ;  /* 0x0000000504007c0b */ /* 0x004fc8000bf04000 */
[----:B------:R-:W-:-:S04]  /*0100*/  SEL R6, RZ, 0x1, !P0 ;  /* 0x00000001ff067807 */ /* 0x000fc80004000000 */
[----:B------:R-:W-:Y:S02]  /*0110*/  ISETP.NE.AND P0, PT, R6, UR4, PT ;  /* 0x0000000406007c0c */ /* 0x000fe4000bf05270 */
[----:B------:R-:W2:Y:S11]  /*0120*/  LDG.E R6, desc[UR6][R2.64+0x20c] ;  /* 0x00020c0602067981 */ /* 0x000eb6000c1e1900 */
[----:B------:R-:W5:Y:S01]  /*0130*/  @!P0 LDG.E R8, desc[UR6][R2.64+0x208] ;  /* 0x0002080602088981 */ /* 0x000f62000c1e1900 */
[----:B------:R-:W-:-:S04]  /*0140*/  @!P0 IMAD.MOV.U32 R7, RZ, RZ, 0x3dcccccd ;  /* 0x3dcccccdff078424 */ /* 0x000fc800078e00ff */
[----:B---3--:R-:W-:-:S05]  /*0150*/  FFMA R7, R10, 0.89999997615814208984, R7 ;  /* 0x3f6666660a077823 */ /* 0x008fca0000000007 */
[----:B------:R0:W-:Y:S01]  /*0160*/  STG.E desc[UR6][R2.64+0x204], R7 ;  /* 0x0002040702007986 */ /* 0x0001e2000c101906 */
[----:B------:R-:W-:Y:S01]  /*0170*/  BSSY.RECONVERGENT B0, `(.L_x_80) ;  /* 0x00000ca000007945 */ /* 0x000fe20003800200 */
[----:B--2---:R-:W-:-:S05]  /*0180*/  VIADD R5, R6, 0x1 ;  /* 0x0000000106057836 */ /* 0x004fca0000000000 */
[----:B------:R0:W-:Y:S01]  /*0190*/  STG.E desc[UR6][R2.64+0x20c], R5 ;  /* 0x00020c0502007986 */ /* 0x0001e2000c101906 */
[----:B-----5:R-:W-:-:S05]  /*01a0*/  @!P0 VIADD R9, R8, 0x1 ;  /* 0x0000000108098836 */ /* 0x020fca0000000000 */
[----:B------:R0:W-:Y:S01]  /*01b0*/  @!P0 STG.E desc[UR6][R2.64+0x208], R9 ;  /* 0x0002080902008986 */ /* 0x0001e2000c101906 */
[----:B----4-:R-:W-:Y:S05]  /*01c0*/  @P1 BRA `(.L_x_81) ;  /* 0x0000000c00101947 */ /* 0x010fea0003800000 */
[----:B0-----:R-:W0:Y:S02]  /*01d0*/  LDC.64 R4, c[0x0][0x388] ;  /* 0x0000e200ff047b82 */ /* 0x001e240000000a00 */
[----:B0-----:R-:W2:Y:S04]  /*01e0*/  LDG.E R6, desc[UR6][R4.64] ;  /* 0x0000000604067981 */ /* 0x001ea8000c1e1900 */
[----:B------:R-:W3:Y:S04]  /*01f0*/  LDG.E R8, desc[UR6][R4.64+0x4] ;  /* 0x0000040604087981 */ /* 0x000ee8000c1e1900 */
[----:B------:R-:W4:Y:S04]  /*0200*/  LDG.E R9, desc[UR6][R4.64+0x8] ;  /* 0x0000080604097981 */ /* 0x000f28000c1e1900 */
[----:B------:R-:W5:Y:S04]  /*0210*/  LDG.E R11, desc[UR6][R4.64+0xc] ;  /* 0x00000c06040b7981 */ /* 0x000f68000c1e1900 */
[----:B------:R-:W5:Y:S01]  /*0220*/  LDG.E R13, desc[UR6][R4.64+0x10] ;  /* 0x00001006040d7981 */ /* 0x000f62000c1e1900 */
[----:B------:R-:W-:Y:S01]  /*0230*/  UMOV UR4, 0x8 ;  /* 0x0000000800047882 */ /* 0x000fe20000000000 */
[----:B------:R-:W-:-:S02]  /*0240*/  UMOV UR5, 0x0 ;  /* 0x0000000000057882 */ /* 0x000fc40000000000 */
[----:B------:R-:W-:-:S04]  /*0250*/  UIMAD.WIDE.U32 UR4, UR10, 0x1, UR4 ;  /* 0x000000010a0478a5 */ /* 0x000fc8000f8e0004 */
[----:B------:R-:W-:-:S04]  /*0260*/  UIADD3 UR8, UP0, UPT, UR4, 0x10, URZ ;  /* 0x0000001004087890 */ /* 0x000fc8000ff1e0ff */
[----:B------:R-:W-:-:S06]  /*0270*/  UIADD3.X UR4, UPT, UPT, UR5, UR11, URZ, UP0, !UPT ;  /* 0x0000000b05047290 */ /* 0x000fcc00087fe4ff */
[----:B------:R-:W-:Y:S01]  /*0280*/  IMAD.U32 R19, RZ, RZ, UR4 ;  /* 0x00000004ff137e24 */ /* 0x000fe2000f8e00ff */
[----:B------:R-:W-:Y:S01]  /*0290*/  UMOV UR4, 0x4 ;  /* 0x0000000400047882 */ /* 0x000fe20000000000 */
[----:B--2---:R-:W-:Y:S01]  /*02a0*/  FMUL R6, R6, 0.94999998807907104492 ;  /* 0x3f73333306067820 */ /* 0x004fe20000400000 */
[----:B---3--:R-:W-:Y:S01]  /*02b0*/  FMUL R8, R8, 0.94999998807907104492 ;  /* 0x3f73333308087820 */ /* 0x008fe20000400000 */
[----:B----4-:R-:W-:-:S03]  /*02c0*/  FMUL R10, R9, 0.94999998807907104492 ;  /* 0x3f733333090a7820 */ /* 0x010fc60000400000 */
[----:B------:R-:W-:Y:S01]  /*02d0*/  FMNMX R9, R6, 0.0099999997764825820923, !PT ;  /* 0x3c23d70a06097809 */ /* 0x000fe20007800000 */
[----:B------:R-:W-:Y:S02]  /*02e0*/  IMAD.U32 R6, RZ, RZ, UR8 ;  /* 0x00000008ff067e24 */ /* 0x000fe4000f8e00ff */
[----:B-----5:R-:W-:Y:S01]  /*02f0*/  FMUL R12, R11, 0.94999998807907104492 ;  /* 0x3f7333330b0c7820 */ /* 0x020fe20000400000 */
[----:B------:R-:W-:Y:S01]  /*0300*/  FMNMX R11, R8, 0.0099999997764825820923, !PT ;  /* 0x3c23d70a080b7809 */ /* 0x000fe20007800000 */
[----:B------:R0:W-:Y:S01]  /*0310*/  STG.E desc[UR6][R4.64], R9 ;  /* 0x0000000904007986 */ /* 0x0001e2000c101906 */
[----:B------:R-:W-:Y:S01]  /*0320*/  FMUL R14, R13, 0.94999998807907104492 ;  /* 0x3f7333330d0e7820 */ /* 0x000fe20000400000 */
[----:B------:R-:W-:Y:S02]  /*0330*/  FMNMX R13, R10, 0.0099999997764825820923, !PT ;  /* 0x3c23d70a0a0d7809 */ /* 0x000fe40007800000 */
[----:B------:R0:W-:Y:S01]  /*0340*/  STG.E desc[UR6][R4.64+0x4], R11 ;  /* 0x0000040b04007986 */ /* 0x0001e2000c101906 */
[----:B------:R-:W-:-:S02]  /*0350*/  FMNMX R15, R12, 0.0099999997764825820923, !PT ;  /* 0x3c23d70a0c0f7809 */ /* 0x000fc40007800000 */
[----:B------:R-:W-:Y:S01]  /*0360*/  FMNMX R17, R14, 0.0099999997764825820923, !PT ;  /* 0x3c23d70a0e117809 */ /* 0x000fe20007800000 */
[----:B------:R0:W-:Y:S04]  /*0370*/  STG.E desc[UR6][R4.64+0x8], R13 ;  /* 0x0000080d04007986 */ /* 0x0001e8000c101906 */
[----:B------:R0:W-:Y:S04]  /*0380*/  STG.E desc[UR6][R4.64+0xc], R15 ;  /* 0x00000c0f04007986 */ /* 0x0001e8000c101906 */
[----:B------:R0:W-:Y:S02]  /*0390*/  STG.E desc[UR6][R4.64+0x10], R17 ;  /* 0x0000101104007986 */ /* 0x0001e4000c101906 */
.L_x_82:
[----:B0-----:R-:W-:Y:S02]  /*03a0*/  IMAD.MOV.U32 R4, RZ, RZ, R6 ;  /* 0x000000ffff047224 */ /* 0x001fe400078e0006 */
[----:B------:R-:W-:-:S05]  /*03b0*/  IMAD.MOV.U32 R5, RZ, RZ, R19 ;  /* 0x000000ffff057224 */ /* 0x000fca00078e0013 */
[----:B------:R-:W2:Y:S04]  /*03c0*/  LDG.E R24, desc[UR6][R4.64+0x98] ;  /* 0x0000980604187981 */ /* 0x000ea8000c1e1900 */
[----:B------:R-:W3:Y:S04]  /*03d0*/  LDG.E R27, desc[UR6][R4.64] ;  /* 0x00000006041b7981 */ /* 0x000ee8000c1e1900 */
[----:B------:R-:W4:Y:S04]  /*03e0*/  LDG.E R23, desc[UR6][R4.64+0x4] ;  /* 0x0000040604177981 */ /* 0x000f28000c1e1900 */
[----:B------:R-:W5:Y:S04]  /*03f0*/  LDG.E R11, desc[UR6][R4.64+0x8] ;  /* 0x00000806040b7981 */ /* 0x000f68000c1e1900 */
        /* <DEDUP_REMOVED lines=15> */
[----:B------:R-:W5:Y:S01]  /*04f0*/  LDG.E R19, desc[UR6][R4.64+0xc] ;  /* 0x00000c0604137981 */ /* 0x000f62000c1e1900 */
[----:B--2---:R-:W-:Y:S01]  /*0500*/  FMUL R24, R24, 0.94999998807907104492 ;  /* 0x3f73333318187820 */ /* 0x004fe20000400000 */
[----:B---3--:R-:W-:-:S04]  /*0510*/  FMUL R27, R27, 0.94999998807907104492 ;  /* 0x3f7333331b1b7820 */ /* 0x008fc80000400000 */
[----:B------:R-:W-:Y:S01]  /*0520*/  FMNMX R25, R24, 0.0099999997764825820923, !PT ;  /* 0x3c23d70a18197809 */ /* 0x000fe20007800000 */
[----:B----4-:R-:W-:Y:S01]  /*0530*/  FMUL R24, R23, 0.94999998807907104492 ;  /* 0x3f73333317187820 */ /* 0x010fe20000400000 */
[----:B-----5:R-:W-:Y:S01]  /*0540*/  FMUL R11, R11, 0.94999998807907104492 ;  /* 0x3f7333330b0b7820 */ /* 0x020fe20000400000 */
[----:B------:R-:W-:Y:S02]  /*0550*/  FMUL R21, R21, 0.94999998807907104492 ;  /* 0x3f73333315157820 */ /* 0x000fe40000400000 */
[----:B------:R0:W-:Y:S01]  /*0560*/  STG.E desc[UR6][R4.64+0x98], R25 ;  /* 0x0000981904007986 */ /* 0x0001e2000c101906 */
[----:B------:R-:W-:Y:S01]  /*0570*/  FMUL R26, R26, 0.94999998807907104492 ;  /* 0x3f7333331a1a7820 */ /* 0x000fe20000400000 */
[----:B------:R-:W-:Y:S02]  /*0580*/  FMNMX R27, R27, 0.0099999997764825820923, !PT ;  /* 0x3c23d70a1b1b7809 */ /* 0x000fe40007800000 */
[----:B------:R-:W-:Y:S01]  /*0590*/  FMNMX R29, R24, 0.0099999997764825820923, !PT ;  /* 0x3c23d70a181d7809 */ /* 0x000fe20007800000 */
[----:B------:R-:W-:Y:S01]  /*05a0*/  FMUL R20, R20, 0.94999998807907104492 ;  /* 0x3f73333314147820 */ /* 0x000fe20000400000 */
[----:B------:R-:W-:-:S02]  /*05b0*/  FMNMX R33, R21, 0.0099999997764825820923, !PT ;  /* 0x3c23d70a15217809 */ /* 0x000fc40007800000 */
[----:B------:R-:W-:Y:S01]  /*05c0*/  FMNMX R23, R26, 0.0099999997764825820923, !PT ;  /* 0x3c23d70a1a177809 */ /* 0x000fe20007800000 */
[----:B------:R-:W-:Y:S01]  /*05d0*/  FMUL R22, R22, 0.94999998807907104492 ;  /* 0x3f73333316167820 */ /* 0x000fe20000400000 */
[----:B0-----:R-:W-:Y:S01]  /*05e0*/  FMNMX R25, R11, 0.0099999997764825820923, !PT ;  /* 0x3c23d70a0b197809 */ /* 0x001fe20007800000 */
[----:B------:R-:W2:Y:S01]  /*05f0*/  LDG.E R21, desc[UR6][R4.64+0x50] ;  /* 0x0000500604157981 */ /* 0x000ea2000c1e1900 */
[----:B------:R-:W-:Y:S01]  /*0600*/  FMUL R18, R18, 0.94999998807907104492 ;  /* 0x3f73333312127820 */ /* 0x000fe20000400000 */
[----:B------:R-:W-:Y:S02]  /*0610*/  FMUL R17, R17, 0.94999998807907104492 ;  /* 0x3f73333311117820 */ /* 0x000fe40000400000 */
[----:B------:R0:W-:Y:S01]  /*0620*/  STG.E desc[UR6][R4.64], R27 ;  /* 0x0000001b04007986 */ /* 0x0001e2000c101906 */
[----:B------:R-:W-:-:S03]  /*0630*/  FMNMX R31, R20, 0.0099999997764825820923, !PT ;  /* 0x3c23d70a141f7809 */ /* 0x000fc60007800000 */
[----:B------:R1:W-:Y:S01]  /*0640*/  STG.E desc[UR6][R4.64+0x4], R29 ;  /* 0x0000041d04007986 */ /* 0x0003e2000c101906 */
[----:B------:R-:W-:-:S03]  /*0650*/  FMUL R16, R16, 0.94999998807907104492 ;  /* 0x3f73333310107820 */ /* 0x000fc60000400000 */
[----:B------:R3:W-:Y:S01]  /*0660*/  STG.E desc[UR6][R4.64+0x8], R25 ;  /* 0x0000081904007986 */ /* 0x0007e2000c101906 */
[----:B------:R-:W-:Y:S01]  /*0670*/  FMUL R13, R13, 0.94999998807907104492 ;  /* 0x3f7333330d0d7820 */ /* 0x000fe20000400000 */
[----:B------:R-:W-:Y:S02]  /*0680*/  FMUL R14, R14, 0.94999998807907104492 ;  /* 0x3f7333330e0e7820 */ /* 0x000fe40000400000 */
[----:B------:R4:W-:Y:S01]  /*0690*/  STG.E desc[UR6][R4.64+-0x4], R23 ;  /* 0xfffffc1704007986 */ /* 0x0009e2000c101906 */
[----:B0-----:R-:W-:Y:S01]  /*06a0*/  FMNMX R27, R22, 0.0099999997764825820923, !PT ;  /* 0x3c23d70a161b7809 */ /* 0x001fe20007800000 */
[----:B------:R-:W-:Y:S01]  /*06b0*/  FMUL R15, R15, 0.94999998807907104492 ;  /* 0x3f7333330f0f7820 */ /* 0x000fe20000400000 */
[----:B-1----:R-:W-:Y:S01]  /*06c0*/  FMNMX R29, R17, 0.0099999997764825820923, !PT ;  /* 0x3c23d70a111d7809 */ /* 0x002fe20007800000 */
[----:B------:R-:W5:Y:S01]  /*06d0*/  LDG.E R11, desc[UR6][R4.64+0x48] ;  /* 0x00004806040b7981 */ /* 0x000f62000c1e1900 */
[----:B---3--:R-:W-:Y:S01]  /*06e0*/  FMNMX R25, R18, 0.0099999997764825820923, !PT ;  /* 0x3c23d70a12197809 */ /* 0x008fe20007800000 */
[----:B------:R-:W-:-:S02]  /*06f0*/  FMUL R12, R12, 0.94999998807907104492 ;  /* 0x3f7333330c0c7820 */ /* 0x000fc40000400000 */
[----:B------:R-:W3:Y:S04]  /*0700*/  LDG.E R18, desc[UR6][R4.64+0x68] ;  /* 0x0000680604127981 */ /* 0x000ee8000c1e1900 */
[----:B----4-:R-:W4:Y:S01]  /*0710*/  LDG.E R23, desc[UR6][R4.64+0x4c] ;  /* 0x00004c0604177981 */ /* 0x010f22000c1e1900 */
[----:B------:R-:W-:Y:S01]  /*0720*/  FMNMX R35, R16, 0.0099999997764825820923, !PT ;  /* 0x3c23d70a10237809 */ /* 0x000fe20007800000 */
[----:B------:R-:W-:Y:S02]  /*0730*/  FMUL R26, R6, 0.94999998807907104492 ;  /* 0x3f733333061a7820 */ /* 0x000fe40000400000 */
[----:B------:R0:W-:Y:S01]  /*0740*/  STG.E desc[UR6][R4.64+0x10], R31 ;  /* 0x0000101f04007986 */ /* 0x0001e2000c101906 */
[----:B------:R-:W-:Y:S01]  /*0750*/  FMUL R8, R8, 0.94999998807907104492 ;  /* 0x3f73333308087820 */ /* 0x000fe20000400000 */
[----:B------:R-:W-:-:S02]  /*0760*/  FMUL R9, R9, 0.94999998807907104492 ;  /* 0x3f73333309097820 */ /* 0x000fc40000400000 */
[----:B------:R1:W-:Y:S01]  /*0770*/  STG.E desc[UR6][R4.64+0x18], R27 ;  /* 0x0000181b04007986 */ /* 0x0003e2000c101906 */
[----:B------:R-:W-:-:S03]  /*0780*/  FMUL R10, R10, 0.94999998807907104492 ;  /* 0x3f7333330a0a7820 */ /* 0x000fc60000400000 */
[----:B------:R1:W-:Y:S04]  /*0790*/  STG.E desc[UR6][R4.64+0x20], R29 ;  /* 0x0000201d04007986 */ /* 0x0003e8000c101906 */
[----:B------:R1:W-:Y:S01]  /*07a0*/  STG.E desc[UR6][R4.64+0x1c], R25 ;  /* 0x00001c1904007986 */ /* 0x0003e2000c101906 */
[----:B0-----:R-:W-:Y:S02]  /*07b0*/  FMNMX R31, R15, 0.0099999997764825820923, !PT ;  /* 0x3c23d70a0f1f7809 */ /* 0x001fe40007800000 */
[----:B-1----:R-:W-:Y:S01]  /*07c0*/  FMNMX R27, R13, 0.0099999997764825820923, !PT ;  /* 0x3c23d70a0d1b7809 */ /* 0x002fe20007800000 */
[----:B------:R-:W4:Y:S01]  /*07d0*/  LDG.E R17, desc[UR6][R4.64+0x60] ;  /* 0x0000600604117981 */ /* 0x000f22000c1e1900 */
[----:B------:R-:W-:-:S03]  /*07e0*/  FMNMX R29, R14, 0.0099999997764825820923, !PT ;  /* 0x3c23d70a0e1d7809 */ /* 0x000fc60007800000 */
[----:B------:R-:W4:Y:S01]  /*07f0*/  LDG.E R16, desc[UR6][R4.64+0x64] ;  /* 0x0000640604107981 */ /* 0x000f22000c1e1900 */
[----:B------:R-:W-:-:S03]  /*0800*/  FMNMX R25, R12, 0.0099999997764825820923, !PT ;  /* 0x3c23d70a0c197809 */ /* 0x000fc60007800000 */
[----:B------:R-:W4:Y:S04]  /*0810*/  LDG.E R24, desc[UR6][R4.64+0x6c] ;  /* 0x00006c0604187981 */ /* 0x000f28000c1e1900 */
[----:B------:R-:W4:Y:S04]  /*0820*/  LDG.E R13, desc[UR6][R4.64+0x74] ;  /* 0x00007406040d7981 */ /* 0x000f28000c1e1900 */
[----:B------:R-:W4:Y:S04]  /*0830*/  LDG.E R6, desc[UR6][R4.64+0x80] ;  /* 0x0000800604067981 */ /* 0x000f28000c1e1900 */
[----:B------:R0:W-:Y:S04]  /*0840*/  STG.E desc[UR6][R4.64+0x14], R33 ;  /* 0x0000142104007986 */ /* 0x0001e8000c101906 */
[----:B------:R1:W-:Y:S04]  /*0850*/  STG.E desc[UR6][R4.64+0x2c], R27 ;  /* 0x00002c1b04007986 */ /* 0x0003e8000c101906 */
[----:B------:R1:W-:Y:S04]  /*0860*/  STG.E desc[UR6][R4.64+0x30], R29 ;  /* 0x0000301d04007986 */ /* 0x0003e8000c101906 */
[----:B------:R1:W-:Y:S01]  /*0870*/  STG.E desc[UR6][R4.64+0x34], R31 ;  /* 0x0000341f04007986 */ /* 0x0003e2000c101906 */
[----:B0-----:R-:W-:-:S03]  /*0880*/  FMNMX R33, R10, 0.0099999997764825820923, !PT ;  /* 0x3c23d70a0a217809 */ /* 0x001fc60007800000 */
[----:B------:R0:W-:Y:S01]  /*0890*/  STG.E desc[UR6][R4.64+0x28], R25 ;  /* 0x0000281904007986 */ /* 0x0001e2000c101906 */
[----:B-1----:R-:W-:Y:S02]  /*08a0*/  FMNMX R27, R26, 0.0099999997764825820923, !PT ;  /* 0x3c23d70a1a1b7809 */ /* 0x002fe40007800000 */
[----:B------:R-:W-:Y:S01]  /*08b0*/  FMNMX R29, R8, 0.0099999997764825820923, !PT ;  /* 0x3c23d70a081d7809 */ /* 0x000fe20007800000 */
[----:B------:R-:W4:Y:S01]  /*08c0*/  LDG.E R20, desc[UR6][R4.64+0x54] ;  /* 0x0000540604147981 */ /* 0x000f22000c1e1900 */
[----:B------:R-:W-:-:S03]  /*08d0*/  FMNMX R31, R9, 0.0099999997764825820923, !PT ;  /* 0x3c23d70a091f7809 */ /* 0x000fc60007800000 */
[----:B------:R-:W4:Y:S01]  /*08e0*/  LDG.E R22, desc[UR6][R4.64+0x58] ;  /* 0x0000580604167981 */ /* 0x000f22000c1e1900 */
[----:B------:R-:W-:-:S03]  /*08f0*/  FMUL R19, R19, 0.94999998807907104492 ;  /* 0x3f73333313137820 */ /* 0x000fc60000400000 */
[----:B------:R-:W4:Y:S04]  /*0900*/  LDG.E R15, desc[UR6][R4.64+0x70] ;  /* 0x00007006040f7981 */ /* 0x000f28000c1e1900 */
[----:B------:R-:W4:Y:S04]  /*0910*/  LDG.E R12, desc[UR6][R4.64+0x78] ;  /* 0x00007806040c7981 */ /* 0x000f28000c1e1900 */
[----:B------:R-:W4:Y:S04]  /*0920*/  LDG.E R26, desc[UR6][R4.64+0x84] ;  /* 0x00008406041a7981 */ /* 0x000f28000c1e1900 */
[----:B0-----:R-:W4:Y:S04]  /*0930*/  LDG.E R25, desc[UR6][R4.64+0x88] ;  /* 0x0000880604197981 */ /* 0x001f28000c1e1900 */
[----:B------:R-:W4:Y:S04]  /*0940*/  LDG.E R10, desc[UR6][R4.64+0x8c] ;  /* 0x00008c06040a7981 */ /* 0x000f28000c1e1900 */
[----:B------:R-:W4:Y:S04]  /*0950*/  LDG.E R9, desc[UR6][R4.64+0x90] ;  /* 0x0000900604097981 */ /* 0x000f28000c1e1900 */
[----:B------:R-:W4:Y:S01]  /*0960*/  LDG.E R8, desc[UR6][R4.64+0x94] ;  /* 0x0000940604087981 */ /* 0x000f22000c1e1900 */
[----:B------:R-:W-:-:S03]  /*0970*/  FMNMX R19, R19, 0.0099999997764825820923, !PT ;  /* 0x3c23d70a13137809 */ /* 0x000fc60007800000 */
[----:B------:R-:W4:Y:S04]  /*0980*/  LDG.E R14, desc[UR6][R4.64+0x7c] ;  /* 0x00007c06040e7981 */ /* 0x000f28000c1e1900 */
[----:B------:R0:W-:Y:S04]  /*0990*/  STG.E desc[UR6][R4.64+0xc], R19 ;  /* 0x00000c1304007986 */ /* 0x0001e8000c101906 */
[----:B0-----:R-:W4:Y:S04]  /*09a0*/  LDG.E R19, desc[UR6][R4.64+0x5c] ;  /* 0x00005c0604137981 */ /* 0x001f28000c1e1900 */
[----:B------:R-:W-:Y:S04]  /*09b0*/  STG.E desc[UR6][R4.64+0x38], R27 ;  /* 0x0000381b04007986 */ /* 0x000fe8000c101906 */
[----:B------:R-:W-:Y:S04]  /*09c0*/  STG.E desc[UR6][R4.64+0x3c], R29 ;  /* 0x00003c1d04007986 */ /* 0x000fe8000c101906 */
[----:B------:R-:W-:Y:S04]  /*09d0*/  STG.E desc[UR6][R4.64+0x24], R35 ;  /* 0x0000242304007986 */ /* 0x000fe8000c101906 */
[----:B------:R-:W-:Y:S04]  /*09e0*/  STG.E desc[UR6][R4.64+0x40], R31 ;  /* 0x0000401f04007986 */ /* 0x000fe8000c101906 */
[----:B------:R-:W-:Y:S01]  /*09f0*/  STG.E desc[UR6][R4.64+0x44], R33 ;  /* 0x0000442104007986 */ /* 0x000fe2000c101906 */
[----:B------:R-:W-:-:S04]  /*0a00*/  UIADD3 UR4, UPT, UPT, UR4, 0x28, URZ ;  /* 0x0000002804047890 */ /* 0x000fc8000fffe0ff */
[----:B------:R-:W-:Y:S01]  /*0a10*/  UISETP.NE.AND UP0, UPT, UR4, 0x7c, UPT ;  /* 0x0000007c0400788c */ /* 0x000fe2000bf05270 */
[----:B--2---:R-:W-:-:S05]  /*0a20*/  FMUL R21, R21, 0.94999998807907104492 ;  /* 0x3f73333315157820 */ /* 0x004fca0000400000 */
[----:B------:R-:W-:-:S05]  /*0a30*/  FMNMX R21, R21, 0.0099999997764825820923, !PT ;  /* 0x3c23d70a15157809 */ /* 0x000fca0007800000 */
[----:B------:R0:W-:Y:S01]  /*0a40*/  STG.E desc[UR6][R4.64+0x50], R21 ;  /* 0x0000501504007986 */ /* 0x0001e2000c101906 */
[----:B-----5:R-:W-:Y:S01]  /*0a50*/  FMUL R11, R11, 0.94999998807907104492 ;  /* 0x3f7333330b0b7820 */ /* 0x020fe20000400000 */
[----:B---3--:R-:W-:Y:S01]  /*0a60*/  FMUL R18, R18, 0.94999998807907104492 ;  /* 0x3f73333312127820 */ /* 0x008fe20000400000 */
[----:B----4-:R-:W-:-:S03]  /*0a70*/  FMUL R23, R23, 0.94999998807907104492 ;  /* 0x3f73333317177820 */ /* 0x010fc60000400000 */
[----:B------:R-:W-:Y:S02]  /*0a80*/  FMNMX R11, R11, 0.0099999997764825820923, !PT ;  /* 0x3c23d70a0b0b7809 */ /* 0x000fe40007800000 */
[----:B0-----:R-:W-:Y:S02]  /*0a90*/  FMNMX R21, R18, 0.0099999997764825820923, !PT ;  /* 0x3c23d70a12157809 */ /* 0x001fe40007800000 */
[----:B------:R-:W-:Y:S01]  /*0aa0*/  FMNMX R23, R23, 0.0099999997764825820923, !PT ;  /* 0x3c23d70a17177809 */ /* 0x000fe20007800000 */
[----:B------:R0:W-:Y:S04]  /*0ab0*/  STG.E desc[UR6][R4.64+0x48], R11 ;  /* 0x0000480b04007986 */ /* 0x0001e8000c101906 */
[----:B------:R1:W-:Y:S04]  /*0ac0*/  STG.E desc[UR6][R4.64+0x4c], R23 ;  /* 0x00004c1704007986 */ /* 0x0003e8000c101906 */
[----:B------:R2:W-:Y:S01]  /*0ad0*/  STG.E desc[UR6][R4.64+0x68], R21 ;  /* 0x0000681504007986 */ /* 0x0005e2000c101906 */
[----:B------:R-:W-:Y:S01]  /*0ae0*/  FMUL R17, R17, 0.94999998807907104492 ;  /* 0x3f73333311117820 */ /* 0x000fe20000400000 */
[----:B------:R-:W-:Y:S01]  /*0af0*/  FMUL R16, R16, 0.94999998807907104492 ;  /* 0x3f73333310107820 */ /* 0x000fe20000400000 */
[----:B------:R-:W-:Y:S01]  /*0b00*/  FMUL R24, R24, 0.94999998807907104492 ;  /* 0x3f73333318187820 */ /* 0x000fe20000400000 */
[----:B------:R-:W-:Y:S01]  /*0b10*/  FMUL R13, R13, 0.94999998807907104492 ;  /* 0x3f7333330d0d7820 */ /* 0x000fe20000400000 */
[----:B------:R-:W-:Y:S01]  /*0b20*/  FMUL R6, R6, 0.94999998807907104492 ;  /* 0x3f73333306067820 */ /* 0x000fe20000400000 */
[----:B------:R-:W-:-:S02]  /*0b30*/  FMNMX R17, R17, 0.0099999997764825820923, !PT ;  /* 0x3c23d70a11117809 */ /* 0x000fc40007800000 */
[----:B0-----:R-:W-:Y:S02]  /*0b40*/  FMNMX R11, R16, 0.0099999997764825820923, !PT ;  /* 0x3c23d70a100b7809 */ /* 0x001fe40007800000 */
[----:B-1----:R-:W-:Y:S02]  /*0b50*/  FMNMX R23, R24, 0.0099999997764825820923, !PT ;  /* 0x3c23d70a18177809 */ /* 0x002fe40007800000 */
[----:B------:R-:W-:Y:S02]  /*0b60*/  FMNMX R13, R13, 0.0099999997764825820923, !PT ;  /* 0x3c23d70a0d0d7809 */ /* 0x000fe40007800000 */
[----:B--2---:R-:W-:Y:S01]  /*0b70*/  FMNMX R21, R6, 0.0099999997764825820923, !PT ;  /* 0x3c23d70a06157809 */ /* 0x004fe20007800000 */
[----:B------:R0:W-:Y:S04]  /*0b80*/  STG.E desc[UR6][R4.64+0x60], R17 ;  /* 0x0000601104007986 */ /* 0x0001e8000c101906 */
[----:B------:R-:W-:Y:S04]  /*0b90*/  STG.E desc[UR6][R4.64+0x64], R11 ;  /* 0x0000640b04007986 */ /* 0x000fe8000c101906 */
[----:B------:R1:W-:Y:S01]  /*0ba0*/  STG.E desc[UR6][R4.64+0x6c], R23 ;  /* 0x00006c1704007986 */ /* 0x0003e2000c101906 */
[----:B------:R-:W-:Y:S01]  /*0bb0*/  FMUL R20, R20, 0.94999998807907104492 ;  /* 0x3f73333314147820 */ /* 0x000fe20000400000 */
        /* <DEDUP_REMOVED lines=8> */
[----:B------:R2:W-:Y:S01]  /*0c40*/  STG.E desc[UR6][R4.64+0x74], R13 ;  /* 0x0000740d04007986 */ /* 0x0005e2000c101906 */
[----:B------:R-:W-:-:S02]  /*0c50*/  FMNMX R27, R20, 0.0099999997764825820923, !PT ;  /* 0x3c23d70a141b7809 */ /* 0x000fc40007800000 */
[----:B------:R-:W-:Y:S02]  /*0c60*/  FMNMX R29, R22, 0.0099999997764825820923, !PT ;  /* 0x3c23d70a161d7809 */ /* 0x000fe40007800000 */
[----:B------:R-:W-:Y:S02]  /*0c70*/  FMNMX R15, R15, 0.0099999997764825820923, !PT ;  /* 0x3c23d70a0f0f7809 */ /* 0x000fe40007800000 */
[----:B0-----:R-:W-:Y:S02]  /*0c80*/  FMNMX R17, R12, 0.0099999997764825820923, !PT ;  /* 0x3c23d70a0c117809 */ /* 0x001fe40007800000 */
[----:B-1----:R-:W-:Y:S02]  /*0c90*/  FMNMX R23, R26, 0.0099999997764825820923, !PT ;  /* 0x3c23d70a1a177809 */ /* 0x002fe40007800000 */
[----:B------:R-:W-:Y:S02]  /*0ca0*/  FMNMX R25, R25, 0.0099999997764825820923, !PT ;  /* 0x3c23d70a19197809 */ /* 0x000fe40007800000 */
[----:B------:R-:W-:-:S02]  /*0cb0*/  FMNMX R9, R10, 0.0099999997764825820923, !PT ;  /* 0x3c23d70a0a097809 */ /* 0x000fc40007800000 */
[----:B------:R-:W-:Y:S02]  /*0cc0*/  FMNMX R11, R6, 0.0099999997764825820923, !PT ;  /* 0x3c23d70a060b7809 */ /* 0x000fe40007800000 */
[----:B--2---:R-:W-:Y:S01]  /*0cd0*/  FMNMX R13, R8, 0.0099999997764825820923, !PT ;  /* 0x3c23d70a080d7809 */ /* 0x004fe20007800000 */
[----:B------:R-:W-:Y:S01]  /*0ce0*/  STG.E desc[UR6][R4.64+0x54], R27 ;  /* 0x0000541b04007986 */ /* 0x000fe2000c101906 */
[----:B------:R-:W-:-:S03]  /*0cf0*/  FMUL R19, R19, 0.94999998807907104492 ;  /* 0x3f73333313137820 */ /* 0x000fc60000400000 */
[----:B------:R-:W-:Y:S04]  /*0d00*/  STG.E desc[UR6][R4.64+0x58], R29 ;  /* 0x0000581d04007986 */ /* 0x000fe8000c101906 */
[----:B------:R-:W-:Y:S04]  /*0d10*/  STG.E desc[UR6][R4.64+0x70], R15 ;  /* 0x0000700f04007986 */ /* 0x000fe8000c101906 */
[----:B------:R-:W-:Y:S04]  /*0d20*/  STG.E desc[UR6][R4.64+0x78], R17 ;  /* 0x0000781104007986 */ /* 0x000fe8000c101906 */
[----:B------:R-:W-:Y:S04]  /*0d30*/  STG.E desc[UR6][R4.64+0x80], R21 ;  /* 0x0000801504007986 */ /* 0x000fe8000c101906 */
[----:B------:R-:W-:Y:S04]  /*0d40*/  STG.E desc[UR6][R4.64+0x84], R23 ;  /* 0x0000841704007986 */ /* 0x000fe8000c101906 */
[----:B------:R-:W-:Y:S04]  /*0d50*/  STG.E desc[UR6][R4.64+0x88], R25 ;  /* 0x0000881904007986 */ /* 0x000fe8000c101906 */
[----:B------:R-:W-:Y:S04]  /*0d60*/  STG.E desc[UR6][R4.64+0x8c], R9 ;  /* 0x00008c0904007986 */ /* 0x000fe8000c101906 */
[----:B------:R-:W-:Y:S04]  /*0d70*/  STG.E desc[UR6][R4.64+0x90], R11 ;  /* 0x0000900b04007986 */ /* 0x000fe8000c101906 */
[----:B------:R-:W-:Y:S01]  /*0d80*/  STG.E desc[UR6][R4.64+0x94], R13 ;  /* 0x0000940d04007986 */ /* 0x000fe2000c101906 */
[----:B------:R-:W-:Y:S01]  /*0d90*/  FMNMX R19, R19, 0.0099999997764825820923, !PT ;  /* 0x3c23d70a13137809 */ /* 0x000fe20007800000 */
[----:B------:R-:W-:Y:S01]  /*0da0*/  FMUL R14, R14, 0.94999998807907104492 ;  /* 0x3f7333330e0e7820 */ /* 0x000fe20000400000 */
[----:B------:R-:W-:-:S03]  /*0db0*/  IADD3 R6, P1, PT, R4, 0xa0, RZ ;  /* 0x000000a004067810 */ /* 0x000fc60007f3e0ff */
[----:B------:R0:W-:Y:S02]  /*0dc0*/  STG.E desc[UR6][R4.64+0x5c], R19 ;  /* 0x00005c1304007986 */ /* 0x0001e4000c101906 */
[----:B0-----:R-:W-:-:S05]  /*0dd0*/  FMNMX R19, R14, 0.0099999997764825820923, !PT ;  /* 0x3c23d70a0e137809 */ /* 0x001fca0007800000 */
[----:B------:R0:W-:Y:S02]  /*0de0*/  STG.E desc[UR6][R4.64+0x7c], R19 ;  /* 0x00007c1304007986 */ /* 0x0001e4000c101906 */
[----:B0-----:R-:W-:Y:S01]  /*0df0*/  IMAD.X R19, RZ, RZ, R5, P1 ;  /* 0x000000ffff137224 */ /* 0x001fe200008e0605 */
[----:B------:R-:W-:Y:S06]  /*0e00*/  BRA.U UP0, `(.L_x_82) ;  /* 0xfffffff500647547 */ /* 0x000fec000b83ffff */
.L_x_81:
[----:B------:R-:W-:Y:S05]  /*0e10*/  BSYNC.RECONVERGENT B0 ;  /* 0x0000000000007941 */ /* 0x000fea0003800200 */
.L_x_80:
[----:B------:R-:W-:Y:S06]  /*0e20*/  BAR.SYNC.DEFER_BLOCKING 0x0 ;  /* 0x0000000000007b1d */ /* 0x000fec0000010000 */
[----:B------:R-:W-:Y:S05]  /*0e30*/  @P0 BRA `(.L_x_83) ;  /* 0x0000000000e80947 */ /* 0x000fea0003800000 */
[----:B------:R-:W-:Y:S01]  /*0e40*/  UIADD3 UR4, UP0, UPT, UR10, 0x8, URZ ;  /* 0x000000080a047890 */ /* 0x000fe2000ff1e0ff */
[----:B0-----:R-:W-:Y:S01]  /*0e50*/  IADD3 R2, P0, PT, RZ, R2, RZ ;  /* 0x00000002ff027210 */ /* 0x001fe20007f1e0ff */
[----:B------:R-:W-:Y:S01]  /*0e60*/  FMUL R9, R7, 0.10000000149011611938 ;  /* 0x3dcccccd07097820 */ /* 0x000fe20000400000 */
[----:B------:R-:W-:Y:S01]  /*0e70*/  IMAD.MOV.U32 R12, RZ, RZ, -0x7c ;  /* 0xffffff84ff0c7424 */ /* 0x000fe200078e00ff */
[----:B------:R-:W-:Y:S02]  /*0e80*/  UIADD3.X UR5, UPT, UPT, URZ, UR11, URZ, UP0, !UPT ;  /* 0x0000000bff057290 */ /* 0x000fe400087fe4ff */
[----:B------:R-:W-:Y:S02]  /*0e90*/  IMAD.X R3, RZ, RZ, R3, P0 ;  /* 0x000000ffff037224 */ /* 0x000fe400000e0603 */
[----:B------:R-:W-:Y:S02]  /*0ea0*/  IMAD.U32 R8, RZ, RZ, UR4 ;  /* 0x00000004ff087e24 */ /* 0x000fe4000f8e00ff */
[----:B------:R-:W-:-:S07]  /*0eb0*/  IMAD.U32 R11, RZ, RZ, UR5 ;  /* 0x00000005ff0b7e24 */ /* 0x000fce000f8e00ff */
.L_x_92:
[----:B0123--:R-:W-:-:S05]  /*0ec0*/  VIADD R6, R12, 0x7c ;  /* 0x0000007c0c067836 */ /* 0x00ffca0000000000 */
[----:B------:R-:W-:-:S05]  /*0ed0*/  SHF.R.U32.HI R5, RZ, 0x5, R6 ;  /* 0x00000005ff057819 */ /* 0x000fca0000011606 */
[----:B------:R-:W-:-:S05]  /*0ee0*/  IMAD.WIDE.U32 R4, R5, 0x4, R2 ;  /* 0x0000000405047825 */ /* 0x000fca00078e0002 */
[----:B------:R-:W2:Y:S01]  /*0ef0*/  LDG.E R7, desc[UR6][R4.64] ;  /* 0x0000000604077981 */ /* 0x000ea2000c1e1900 */
[----:B------:R-:W-:Y:S01]  /*0f00*/  LOP3.LUT R6, R6, 0x1c, RZ, 0xc0, !PT ;  /* 0x0000001c06067812 */ /* 0x000fe200078ec0ff */
[----:B------:R-:W-:Y:S01]  /*0f10*/  VIADD R10, R12, 0x7f ;  /* 0x0000007f0c0a7836 */ /* 0x000fe20000000000 */
[----:B------:R-:W-:Y:S05]  /*0f20*/  YIELD ;  /* 0x0000000000007946 */ /* 0x000fea0003800000 */
[----:B------:R-:W-:Y:S01]  /*0f30*/  BSSY.RECONVERGENT B0, `(.L_x_84) ;  /* 0x0000009000007945 */ /* 0x000fe20003800200 */
[----:B------:R-:W-:Y:S02]  /*0f40*/  ISETP.NE.AND P1, PT, R10, 0x7f, PT ;  /* 0x0000007f0a00780c */ /* 0x000fe40003f25270 */
[----:B--2---:R-:W-:Y:S01]  /*0f50*/  SHF.R.U32.HI R6, RZ, R6, R7 ;  /* 0x00000006ff067219 */ /* 0x004fe20000011607 */
[----:B------:R-:W-:-:S03]  /*0f60*/  IMAD.MOV.U32 R7, RZ, RZ, R11 ;  /* 0x000000ffff077224 */ /* 0x000fc600078e000b */
[----:B------:R-:W-:-:S04]  /*0f70*/  LOP3.LUT R6, R6, 0x1, RZ, 0xc0, !PT ;  /* 0x0000000106067812 */ /* 0x000fc800078ec0ff */
[----:B------:R-:W-:Y:S01]  /*0f80*/  ISETP.NE.U32.AND P0, PT, R6, 0x1, PT ;  /* 0x000000010600780c */ /* 0x000fe20003f05070 */
[----:B------:R-:W-:-:S12]  /*0f90*/  IMAD.MOV.U32 R6, RZ, RZ, R8 ;  /* 0x000000ffff067224 */ /* 0x000fd800078e0008 */
[----:B------:R-:W-:Y:S05]  /*0fa0*/  @P0 BRA `(.L_x_85) ;  /* 0x0000000000040947 */ /* 0x000fea0003800000 */
[----:B------:R0:W-:Y:S02]  /*0fb0*/  REDG.E.ADD.F32.FTZ.RN.STRONG.GPU desc[UR6][R6.64+-0x8], R9 ;  /* 0xfffff809060079a6 */ /* 0x0001e4000c12f306 */
.L_x_85:
[----:B------:R-:W-:Y:S05]  /*0fc0*/  BSYNC.RECONVERGENT B0 ;  /* 0x0000000000007941 */ /* 0x000fea0003800200 */
.L_x_84:
[----:B------:R-:W-:Y:S05]  /*0fd0*/  @!P1 BRA `(.L_x_83) ;  /* 0x0000000000809947 */ /* 0x000fea0003800000 */
[----:B------:R-:W2:Y:S01]  /*0fe0*/  LDG.E R11, desc[UR6][R4.64] ;  /* 0x00000006040b7981 */ /* 0x000ea2000c1e1900 */
[----:B------:R-:W-:Y:S01]  /*0ff0*/  VIADD R8, R12, 0x7d ;  /* 0x0000007d0c087836 */ /* 0x000fe20000000000 */
[----:B------:R-:W-:Y:S04]  /*1000*/  BSSY.RECONVERGENT B0, `(.L_x_86) ;  /* 0x000000a000007945 */ /* 0x000fe80003800200 */
[----:B------:R-:W-:-:S04]  /*1010*/  LOP3.LUT R8, R8, 0x1d, RZ, 0xc0, !PT ;  /* 0x0000001d08087812 */ /* 0x000fc800078ec0ff */
[----:B--2---:R-:W-:-:S04]  /*1020*/  SHF.R.U32.HI R8, RZ, R8, R11 ;  /* 0x00000008ff087219 */ /* 0x004fc8000001160b */
[----:B------:R-:W-:-:S04]  /*1030*/  LOP3.LUT R8, R8, 0x1, RZ, 0xc0, !PT ;  /* 0x0000000108087812 */ /* 0x000fc800078ec0ff */
[----:B------:R-:W-:Y:S01]  /*1040*/  ISETP.NE.U32.AND P0, PT, R8, 0x1, PT ;  /* 0x000000010800780c */ /* 0x000fe20003f05070 */
[----:B------:R-:W-:-:S05]  /*1050*/  VIADD R8, R12, 0x7e ;  /* 0x0000007e0c087836 */ /* 0x000fca0000000000 */
[----:B------:R-:W-:-:S07]  /*1060*/  LOP3.LUT R8, R8, 0x1e, RZ, 0xc0, !PT ;  /* 0x0000001e08087812 */ /* 0x000fce00078ec0ff */
[----:B------:R-:W-:Y:S05]  /*1070*/  @P0 BRA `(.L_x_87) ;  /* 0x0000000000080947 */ /* 0x000fea0003800000 */
[----:B------:R1:W-:Y:S04]  /*1080*/  REDG.E.ADD.F32.FTZ.RN.STRONG.GPU desc[UR6][R6.64+-0x4], R9 ;  /* 0xfffffc09060079a6 */ /* 0x0003e8000c12f306 */
[----:B------:R1:W5:Y:S02]  /*1090*/  LDG.E R11, desc[UR6][R4.64] ;  /* 0x00000006040b7981 */ /* 0x000364000c1e1900 */
.L_x_87:
[----:B------:R-:W-:Y:S05]  /*10a0*/  BSYNC.RECONVERGENT B0 ;  /* 0x0000000000007941 */ /* 0x000fea0003800200 */
.L_x_86:
[----:B-----5:R-:W-:Y:S01]  /*10b0*/  SHF.R.U32.HI R8, RZ, R8, R11 ;  /* 0x00000008ff087219 */ /* 0x020fe2000001160b */
[----:B------:R-:W-:Y:S03]  /*10c0*/  BSSY.RECONVERGENT B0, `(.L_x_88) ;  /* 0x0000006000007945 */ /* 0x000fe60003800200 */
[----:B------:R-:W-:-:S04]  /*10d0*/  LOP3.LUT R8, R8, 0x1, RZ, 0xc0, !PT ;  /* 0x0000000108087812 */ /* 0x000fc800078ec0ff */
[----:B------:R-:W-:-:S13]  /*10e0*/  ISETP.NE.U32.AND P0, PT, R8, 0x1, PT ;  /* 0x000000010800780c */ /* 0x000fda0003f05070 */
[----:B------:R-:W-:Y:S05]  /*10f0*/  @P0 BRA `(.L_x_89) ;  /* 0x0000000000080947 */ /* 0x000fea0003800000 */
[----:B------:R2:W-:Y:S04]  /*1100*/  REDG.E.ADD.F32.FTZ.RN.STRONG.GPU desc[UR6][R6.64], R9 ;  /* 0x00000009060079a6 */ /* 0x0005e8000c12f306 */
[----:B------:R2:W5:Y:S02]  /*1110*/  LDG.E R11, desc[UR6][R4.64] ;  /* 0x00000006040b7981 */ /* 0x000564000c1e1900 */
.L_x_89:
[----:B------:R-:W-:Y:S05]  /*1120*/  BSYNC.RECONVERGENT B0 ;  /* 0x0000000000007941 */ /* 0x000fea0003800200 */
.L_x_88:
[----:B-----5:R-:W-:Y:S01]  /*1130*/  SHF.R.W.U32.HI R11, RZ, R10, R11 ;  /* 0x0000000aff0b7219 */ /* 0x020fe20000011e0b */
[----:B------:R-:W-:Y:S03]  /*1140*/  BSSY.RECONVERGENT B0, `(.L_x_90) ;  /* 0x0000005000007945 */ /* 0x000fe60003800200 */
[----:B------:R-:W-:-:S04]  /*1150*/  LOP3.LUT R11, R11, 0x1, RZ, 0xc0, !PT ;  /* 0x000000010b0b7812 */ /* 0x000fc800078ec0ff */
[----:B------:R-:W-:-:S13]  /*1160*/  ISETP.NE.U32.AND P0, PT, R11, 0x1, PT ;  /* 0x000000010b00780c */ /* 0x000fda0003f05070 */
[----:B------:R-:W-:Y:S05]  /*1170*/  @P0 BRA `(.L_x_91) ;  /* 0x0000000000040947 */ /* 0x000fea0003800000 */
[----:B------:R3:W-:Y:S02]  /*1180*/  REDG.E.ADD.F32.FTZ.RN.STRONG.GPU desc[UR6][R6.64+0x4], R9 ;  /* 0x00000409060079a6 */ /* 0x0007e4000c12f306 */
.L_x_91:
[----:B------:R-:W-:Y:S05]  /*1190*/  BSYNC.RECONVERGENT B0 ;  /* 0x0000000000007941 */ /* 0x000fea0003800200 */
.L_x_90:
[----:B------:R-:W-:Y:S01]  /*11a0*/  IADD3 R8, P0, PT, R6, 0x10, RZ ;  /* 0x0000001006087810 */ /* 0x000fe20007f1e0ff */
[----:B------:R-:W-:-:S04]  /*11b0*/  VIADD R12, R12, 0x4 ;  /* 0x000000040c0c7836 */ /* 0x000fc80000000000 */
[----:B------:R-:W-:Y:S01]  /*11c0*/  IMAD.X R11, RZ, RZ, R7, P0 ;  /* 0x000000ffff0b7224 */ /* 0x000fe200000e0607 */
[----:B------:R-:W-:Y:S07]  /*11d0*/  BRA `(.L_x_92) ;  /* 0xfffffffc00387947 */ /* 0x000fee000383ffff */
.L_x_83:
[----:B------:R-:W-:Y:S05]  /*11e0*/  WARPSYNC.ALL ;  /* 0x0000000000007948 */ /* 0x000fea0003800000 */
[----:B------:R-:W-:Y:S01]  /*11f0*/  BAR.SYNC.DEFER_BLOCKING 0x0 ;  /* 0x0000000000007b1d */ /* 0x000fe20000010000 */
[----:B------:R-:W-:-:S13]  /*1200*/  ISETP.NE.AND P0, PT, R0, RZ, PT ;  /* 0x000000ff0000720c */ /* 0x000fda0003f05270 */
[----:B------:R-:W-:Y:S05]  /*1210*/  @P0 EXIT ;  /* 0x000000000000094d */ /* 0x000fea0003800000 */
[----:B0-----:R-:W0:Y:S02]  /*1220*/  LDC.64 R2, c[0x0][0x388] ;  /* 0x0000e200ff027b82 */ /* 0x001e240000000a00 */
[----:B0-----:R-:W2:Y:S04]  /*1230*/  LDG.E R4, desc[UR6][R2.64+0x8] ;  /* 0x0000080602047981 */ /* 0x001ea8000c1e1900 */
        /* <DEDUP_REMOVED lines=24> */
[----:B--2---:R-:W-:-:S03]  /*13c0*/  FMNMX R33, R4, 1, PT ;  /* 0x3f80000004217809 */ /* 0x004fc60003800000 */
[----:B------:R-:W2:Y:S01]  /*13d0*/  LDG.E R4, desc[UR6][R2.64+0x64] ;  /* 0x0000640602047981 */ /* 0x000ea2000c1e1900 */
[----:B---3--:R-:W-:-:S03]  /*13e0*/  FMNMX R35, R5, 1, PT ;  /* 0x3f80000005237809 */ /* 0x008fc60003800000 */
[----:B------:R-:W3:Y:S01]  /*13f0*/  LDG.E R5, desc[UR6][R2.64+0x6c] ;  /* 0x00006c0602057981 */ /* 0x000ee2000c1e1900 */
[----:B----4-:R-:W-:-:S03]  /*1400*/  FMNMX R29, R13, 1, PT ;  /* 0x3f8000000d1d7809 */ /* 0x010fc60003800000 */
[----:B------:R-:W4:Y:S01]  /*1410*/  LDG.E R13, desc[UR6][R2.64+0x60] ;  /* 0x00006006020d7981 */ /* 0x000f22000c1e1900 */
[----:B-----5:R-:W-:-:S03]  /*1420*/  FMNMX R27, R6, 1, PT ;  /* 0x3f800000061b7809 */ /* 0x020fc60003800000 */
[----:B------:R-:W-:Y:S04]  /*1430*/  STG.E desc[UR6][R2.64+0xc], R35 ;  /* 0x00000c2302007986 */ /* 0x000fe8000c101906 */
[----:B------:R0:W-:Y:S01]  /*1440*/  STG.E desc[UR6][R2.64], R27 ;  /* 0x0000001b02007986 */ /* 0x0001e2000c101906 */
[----:B------:R-:W-:-:S03]  /*1450*/  FMNMX R25, R25, 1, PT ;  /* 0x3f80000019197809 */ /* 0x000fc60003800000 */
[----:B------:R1:W-:Y:S04]  /*1460*/  STG.E desc[UR6][R2.64+0x1f0], R29 ;  /* 0x0001f01d02007986 */ /* 0x0003e8000c101906 */
[----:B------:R-:W-:Y:S01]  /*1470*/  STG.E desc[UR6][R2.64+0x8], R33 ;  /* 0x0000082102007986 */ /* 0x000fe2000c101906 */
[----:B0-----:R-:W-:-:S03]  /*1480*/  FMNMX R27, R0, 1, PT ;  /* 0x3f800000001b7809 */ /* 0x001fc60003800000 */
[----:B------:R0:W-:Y:S01]  /*1490*/  STG.E desc[UR6][R2.64+0x28], R25 ;  /* 0x0000281902007986 */ /* 0x0001e2000c101906 */
[----:B------:R-:W-:-:S03]  /*14a0*/  FMNMX R35, R18, 1, PT ;  /* 0x3f80000012237809 */ /* 0x000fc60003800000 */
[----:B------:R5:W-:Y:S01]  /*14b0*/  STG.E desc[UR6][R2.64+0x10], R27 ;  /* 0x0000101b02007986 */ /* 0x000be2000c101906 */
[----:B------:R-:W-:Y:S02]  /*14c0*/  FMNMX R31, R28, 1, PT ;  /* 0x3f8000001c1f7809 */ /* 0x000fe40003800000 */
[----:B-1----:R-:W-:Y:S01]  /*14d0*/  FMNMX R29, R11, 1, PT ;  /* 0x3f8000000b1d7809 */ /* 0x002fe20003800000 */
[----:B------:R1:W-:Y:S04]  /*14e0*/  STG.E desc[UR6][R2.64+0x24], R35 ;  /* 0x0000242302007986 */ /* 0x0003e8000c101906 */
[----:B0-----:R-:W4:Y:S01]  /*14f0*/  LDG.E R25, desc[UR6][R2.64+0x88] ;  /* 0x0000880602197981 */ /* 0x001f22000c1e1900 */
[----:B-----5:R-:W-:-:S03]  /*1500*/  FMNMX R27, R12, 1, PT ;  /* 0x3f8000000c1b7809 */ /* 0x020fc60003800000 */
[----:B------:R-:W5:Y:S04]  /*1510*/  LDG.E R11, desc[UR6][R2.64+0x74] ;  /* 0x00007406020b7981 */ /* 0x000f68000c1e1900 */
[----:B------:R-:W5:Y:S01]  /*1520*/  LDG.E R12, desc[UR6][R2.64+0x78] ;  /* 0x00007806020c7981 */ /* 0x000f62000c1e1900 */
[----:B-1----:R-:W-:-:S03]  /*1530*/  FMNMX R35, R7, 1, PT ;  /* 0x3f80000007237809 */ /* 0x002fc60003800000 */
[----:B------:R-:W5:Y:S01]  /*1540*/  LDG.E R7, desc[UR6][R2.64+0x9c] ;  /* 0x00009c0602077981 */ /* 0x000f62000c1e1900 */
[----:B------:R-:W-:Y:S02]  /*1550*/  FMNMX R17, R17, 1, PT ;  /* 0x3f80000011117809 */ /* 0x000fe40003800000 */
[----:B------:R-:W-:Y:S01]  /*1560*/  FMNMX R33, R16, 1, PT ;  /* 0x3f80000010217809 */ /* 0x000fe20003800000 */
[----:B------:R0:W-:Y:S04]  /*1570*/  STG.E desc[UR6][R2.64+0x4], R31 ;  /* 0x0000041f02007986 */ /* 0x0001e8000c101906 */
[----:B------:R1:W-:Y:S04]  /*1580*/  STG.E desc[UR6][R2.64+0x18], R29 ;  /* 0x0000181d02007986 */ /* 0x0003e8000c101906 */
[----:B------:R-:W5:Y:S01]  /*1590*/  LDG.E R6, desc[UR6][R2.64+0x68] ;  /* 0x0000680602067981 */ /* 0x000f62000c1e1900 */
[----:B0-----:R-:W-:-:S03]  /*15a0*/  FMNMX R31, R26, 1, PT ;  /* 0x3f8000001a1f7809 */ /* 0x001fc60003800000 */
[----:B------:R-:W5:Y:S01]  /*15b0*/  LDG.E R0, desc[UR6][R2.64+0x70] ;  /* 0x0000700602007981 */ /* 0x000f62000c1e1900 */
[----:B-1----:R-:W-:-:S03]  /*15c0*/  FMNMX R29, R15, 1, PT ;  /* 0x3f8000000f1d7809 */ /* 0x002fc60003800000 */
[----:B------:R-:W5:Y:S04]  /*15d0*/  LDG.E R16, desc[UR6][R2.64+0x7c] ;  /* 0x00007c0602107981 */ /* 0x000f68000c1e1900 */
[----:B------:R-:W5:Y:S04]  /*15e0*/  LDG.E R18, desc[UR6][R2.64+0x84] ;  /* 0x0000840602127981 */ /* 0x000f68000c1e1900 */
[----:B------:R0:W-:Y:S01]  /*15f0*/  STG.E desc[UR6][R2.64+0x14], R17 ;  /* 0x0000141102007986 */ /* 0x0001e2000c101906 */
[----:B------:R-:W-:-:S03]  /*1600*/  FMNMX R23, R23, 1, PT ;  /* 0x3f80000017177809 */ /* 0x000fc60003800000 */
[----:B------:R1:W-:Y:S04]  /*1610*/  STG.E desc[UR6][R2.64+0x1c], R31 ;  /* 0x00001c1f02007986 */ /* 0x0003e8000c101906 */
[----:B------:R1:W-:Y:S04]  /*1620*/  STG.E desc[UR6][R2.64+0x20], R33 ;  /* 0x0000202102007986 */ /* 0x0003e8000c101906 */
[----:B0-----:R-:W5:Y:S04]  /*1630*/  LDG.E R17, desc[UR6][R2.64+0x80] ;  /* 0x0000800602117981 */ /* 0x001f68000c1e1900 */
[----:B------:R0:W-:Y:S01]  /*1640*/  STG.E desc[UR6][R2.64+0x2c], R27 ;  /* 0x00002c1b02007986 */ /* 0x0001e2000c101906 */
[----:B-1----:R-:W-:-:S03]  /*1650*/  FMNMX R31, R24, 1, PT ;  /* 0x3f800000181f7809 */ /* 0x002fc60003800000 */
[----:B------:R1:W-:Y:S01]  /*1660*/  STG.E desc[UR6][R2.64+0x30], R29 ;  /* 0x0000301d02007986 */ /* 0x0003e2000c101906 */
[----:B------:R-:W-:-:S03]  /*1670*/  FMNMX R33, R10, 1, PT ;  /* 0x3f8000000a217809 */ /* 0x000fc60003800000 */
[----:B------:R-:W5:Y:S01]  /*1680*/  LDG.E R26, desc[UR6][R2.64+0x8c] ;  /* 0x00008c06021a7981 */ /* 0x000f62000c1e1900 */
[----:B0-----:R-:W-:-:S03]  /*1690*/  FMNMX R27, R8, 1, PT ;  /* 0x3f800000081b7809 */ /* 0x001fc60003800000 */
[----:B------:R-:W5:Y:S01]  /*16a0*/  LDG.E R10, desc[UR6][R2.64+0x90] ;  /* 0x00009006020a7981 */ /* 0x000f62000c1e1900 */
[----:B-1----:R-:W-:-:S03]  /*16b0*/  FMNMX R29, R9, 1, PT ;  /* 0x3f800000091d7809 */ /* 0x002fc60003800000 */
[----:B------:R-:W5:Y:S04]  /*16c0*/  LDG.E R8, desc[UR6][R2.64+0x98] ;  /* 0x0000980602087981 */ /* 0x000f68000c1e1900 */
[----:B------:R-:W5:Y:S04]  /*16d0*/  LDG.E R15, desc[UR6][R2.64+0x94] ;  /* 0x00009406020f7981 */ /* 0x000f68000c1e1900 */
[----:B------:R-:W5:Y:S01]  /*16e0*/  LDG.E R9, desc[UR6][R2.64+0xa0] ;  /* 0x0000a00602097981 */ /* 0x000f62000c1e1900 */
[----:B------:R-:W-:-:S03]  /*16f0*/  FMNMX R37, R22, 1, PT ;  /* 0x3f80000016257809 */ /* 0x000fc60003800000 */
[----:B------:R0:W-:Y:S04]  /*1700*/  STG.E desc[UR6][R2.64+0x38], R31 ;  /* 0x0000381f02007986 */ /* 0x0001e8000c101906 */
[----:B------:R1:W-:Y:S04]  /*1710*/  STG.E desc[UR6][R2.64+0x40], R27 ;  /* 0x0000401b02007986 */ /* 0x0003e8000c101906 */
[----:B------:R1:W-:Y:S01]  /*1720*/  STG.E desc[UR6][R2.64+0x34], R23 ;  /* 0x0000341702007986 */ /* 0x0003e2000c101906 */
[----:B0-----:R-:W-:-:S03]  /*1730*/  FMNMX R31, R14, 1, PT ;  /* 0x3f8000000e1f7809 */ /* 0x001fc60003800000 */
[----:B------:R-:W5:Y:S01]  /*1740*/  LDG.E R22, desc[UR6][R2.64+0xa8] ;  /* 0x0000a80602167981 */ /* 0x000f62000c1e1900 */
[----:B-1----:R-:W-:-:S03]  /*1750*/  FMNMX R27, R19, 1, PT ;  /* 0x3f800000131b7809 */ /* 0x002fc60003800000 */
[----:B------:R-:W5:Y:S04]  /*1760*/  LDG.E R14, desc[UR6][R2.64+0xa4] ;  /* 0x0000a406020e7981 */ /* 0x000f68000c1e1900 */
[----:B------:R-:W5:Y:S04]  /*1770*/  LDG.E R24, desc[UR6][R2.64+0xb0] ;  /* 0x0000b00602187981 */ /* 0x000f68000c1e1900 */
[----:B------:R-:W5:Y:S04]  /*1780*/  LDG.E R23, desc[UR6][R2.64+0xac] ;  /* 0x0000ac0602177981 */ /* 0x000f68000c1e1900 */
[----:B------:R0:W-:Y:S04]  /*1790*/  STG.E desc[UR6][R2.64+0x44], R35 ;  /* 0x0000442302007986 */ /* 0x0001e8000c101906 */
[----:B------:R-:W-:Y:S04]  /*17a0*/  STG.E desc[UR6][R2.64+0x4c], R31 ;  /* 0x00004c1f02007986 */ /* 0x000fe8000c101906 */
[----:B------:R1:W-:Y:S01]  /*17b0*/  STG.E desc[UR6][R2.64+0x3c], R33 ;  /* 0x00003c2102007986 */ /* 0x0003e2000c101906 */
[----:B0-----:R-:W-:-:S03]  /*17c0*/  FMNMX R35, R21, 1, PT ;  /* 0x3f80000015237809 */ /* 0x001fc60003800000 */
[----:B------:R3:W-:Y:S04]  /*17d0*/  STG.E desc[UR6][R2.64+0x54], R27 ;  /* 0x0000541b02007986 */ /* 0x0007e8000c101906 */
[----:B------:R-:W5:Y:S01]  /*17e0*/  LDG.E R21, desc[UR6][R2.64+0xb4] ;  /* 0x0000b40602157981 */ /* 0x000f62000c1e1900 */
[----:B-1----:R-:W-:-:S03]  /*17f0*/  FMNMX R33, R20, 1, PT ;  /* 0x3f80000014217809 */ /* 0x002fc60003800000 */
[----:B------:R-:W5:Y:S04]  /*1800*/  LDG.E R19, desc[UR6][R2.64+0xb8] ;  /* 0x0000b80602137981 */ /* 0x000f68000c1e1900 */
[----:B------:R-:W5:Y:S04]  /*1810*/  LDG.E R20, desc[UR6][R2.64+0xbc] ;  /* 0x0000bc0602147981 */ /* 0x000f68000c1e1900 */
[----:B------:R4:W-:Y:S01]  /*1820*/  STG.E desc[UR6][R2.64+0x48], R29 ;  /* 0x0000481d02007986 */ /* 0x0009e2000c101906 */
[----:B--2---:R-:W-:-:S03]  /*1830*/  FMNMX R31, R4, 1, PT ;  /* 0x3f800000041f7809 */ /* 0x004fc60003800000 */
[----:B------:R-:W2:Y:S01]  /*1840*/  LDG.E R4, desc[UR6][R2.64+0xc0] ;  /* 0x0000c00602047981 */ /* 0x000ea2000c1e1900 */
[----:B---3--:R-:W-:-:S03]  /*1850*/  FMNMX R27, R5, 1, PT ;  /* 0x3f800000051b7809 */ /* 0x008fc60003800000 */
[----:B------:R-:W3:Y:S01]  /*1860*/  LDG.E R5, desc[UR6][R2.64+0xc8] ;  /* 0x0000c80602057981 */ /* 0x000ee2000c1e1900 */
[----:B----4-:R-:W-:-:S03]  /*1870*/  FMNMX R29, R13, 1, PT ;  /* 0x3f8000000d1d7809 */ /* 0x010fc60003800000 */
[----:B------:R-:W4:Y:S04]  /*1880*/  LDG.E R13, desc[UR6][R2.64+0xc4] ;  /* 0x0000c406020d7981 */ /* 0x000f28000c1e1900 */
[----:B------:R5:W-:Y:S04]  /*1890*/  STG.E desc[UR6][R2.64+0x58], R33 ;  /* 0x0000582102007986 */ /* 0x000be8000c101906 */
[----:B------:R-:W-:Y:S04]  /*18a0*/  STG.E desc[UR6][R2.64+0x50], R37 ;  /* 0x0000502502007986 */ /* 0x000fe8000c101906 */
[----:B------:R-:W-:Y:S04]  /*18b0*/  STG.E desc[UR6][R2.64+0x5c], R35 ;  /* 0x00005c2302007986 */ /* 0x000fe8000c101906 */
[----:B------:R-:W-:Y:S04]  /*18c0*/  STG.E desc[UR6][R2.64+0x60], R29 ;  /* 0x0000601d02007986 */ /* 0x000fe8000c101906 */
[----:B------:R-:W-:Y:S01]  /*18d0*/  STG.E desc[UR6][R2.64+0x6c], R27 ;  /* 0x00006c1b02007986 */ /* 0x000fe2000c101906 */
[----:B------:R-:W-:-:S02]  /*18e0*/  FMNMX R25, R25, 1, PT ;  /* 0x3f80000019197809 */ /* 0x000fc40003800000 */
[----:B-----5:R-:W-:Y:S02]  /*18f0*/  FMNMX R33, R12, 1, PT ;  /* 0x3f8000000c217809 */ /* 0x020fe40003800000 */
[----:B------:R-:W5:Y:S01]  /*1900*/  LDG.E R12, desc[UR6][R2.64+0xd4] ;  /* 0x0000d406020c7981 */ /* 0x000f62000c1e1900 */
[----:B------:R-:W-:-:S03]  /*1910*/  FMNMX R11, R11, 1, PT ;  /* 0x3f8000000b0b7809 */ /* 0x000fc60003800000 */
[----:B------:R0:W-:Y:S04]  /*1920*/  STG.E desc[UR6][R2.64+0x88], R25 ;  /* 0x0000881902007986 */ /* 0x0001e8000c101906 */
[----:B------:R1:W-:Y:S01]  /*1930*/  STG.E desc[UR6][R2.64+0x74], R11 ;  /* 0x0000740b02007986 */ /* 0x0003e2000c101906 */
[----:B0-----:R-:W-:-:S03]  /*1940*/  FMNMX R25, R7, 1, PT ;  /* 0x3f80000007197809 */ /* 0x001fc60003800000 */
[----:B------:R-:W5:Y:S01]  /*1950*/  LDG.E R7, desc[UR6][R2.64+0xf4] ;  /* 0x0000f40602077981 */ /* 0x000f62000c1e1900 */
[----:B------:R-:W-:Y:S02]  /*1960*/  FMNMX R37, R6, 1, PT ;  /* 0x3f80000006257809 */ /* 0x000fe40003800000 */
[----:B------:R-:W-:Y:S01]  /*1970*/  FMNMX R29, R0, 1, PT ;  /* 0x3f800000001d7809 */ /* 0x000fe20003800000 */
[----:B------:R-:W5:Y:S01]  /*1980*/  LDG.E R6, desc[UR6][R2.64+0xcc] ;  /* 0x0000cc0602067981 */ /* 0x000f62000c1e1900 */
[----:B------:R-:W-:-:S03]  /*1990*/  FMNMX R35, R16, 1, PT ;  /* 0x3f80000010237809 */ /* 0x000fc60003800000 */
[----:B------:R-:W5:Y:S01]  /*19a0*/  LDG.E R0, desc[UR6][R2.64+0xd0] ;  /* 0x0000d00602007981 */ /* 0x000f62000c1e1900 */
[----:B------:R-:W-:-:S03]  /*19b0*/  FMNMX R27, R18, 1, PT ;  /* 0x3f800000121b7809 */ /* 0x000fc60003800000 */
[----:B------:R-:W5:Y:S04]  /*19c0*/  LDG.E R18, desc[UR6][R2.64+0xe0] ;  /* 0x0000e00602127981 */ /* 0x000f68000c1e1900 */
[----:B-1----:R-:W5:Y:S04]  /*19d0*/  LDG.E R11, desc[UR6][R2.64+0xd8] ;  /* 0x0000d806020b7981 */ /* 0x002f68000c1e1900 */
[----:B------:R-:W-:Y:S01]  /*19e0*/  STG.E desc[UR6][R2.64+0x64], R31 ;  /* 0x0000641f02007986 */ /* 0x000fe2000c101906 */
[----:B------:R-:W-:-:S03]  /*19f0*/  FMNMX R17, R17, 1, PT ;  /* 0x3f80000011117809 */ /* 0x000fc60003800000 */
[----:B------:R0:W-:Y:S04]  /*1a00*/  STG.E desc[UR6][R2.64+0x70], R29 ;  /* 0x0000701d02007986 */ /* 0x0001e8000c101906 */
[----:B------:R1:W-:Y:S04]  /*1a10*/  STG.E desc[UR6][R2.64+0x7c], R35 ;  /* 0x00007c2302007986 */ /* 0x0003e8000c101906 */
[----:B------:R1:W-:Y:S01]  /*1a20*/  STG.E desc[UR6][R2.64+0x78], R33 ;  /* 0x0000782102007986 */ /* 0x0003e2000c101906 */
[----:B0-----:R-:W-:-:S03]  /*1a30*/  FMNMX R29, R26, 1, PT ;  /* 0x3f8000001a1d7809 */ /* 0x001fc60003800000 */
[----:B------:R0:W-:Y:S01]  /*1a40*/  STG.E desc[UR6][R2.64+0x84], R27 ;  /* 0x0000841b02007986 */ /* 0x0001e2000c101906 */
[----:B------:R-:W-:-:S03]  /*1a50*/  FMNMX R31, R10, 1, PT ;  /* 0x3f8000000a1f7809 */ /* 0x000fc60003800000 */
[----:B------:R-:W5:Y:S01]  /*1a60*/  LDG.E R16, desc[UR6][R2.64+0xdc] ;  /* 0x0000dc0602107981 */ /* 0x000f62000c1e1900 */
[----:B-1----:R-:W-:-:S03]  /*1a70*/  FMNMX R35, R8, 1, PT ;  /* 0x3f80000008237809 */ /* 0x002fc60003800000 */
[----:B------:R-:W5:Y:S01]  /*1a80*/  LDG.E R10, desc[UR6][R2.64+0xec] ;  /* 0x0000ec06020a7981 */ /* 0x000f62000c1e1900 */
[----:B------:R-:W-:-:S03]  /*1a90*/  FMNMX R33, R15, 1, PT ;  /* 0x3f8000000f217809 */ /* 0x000fc60003800000 */
[----:B------:R-:W5:Y:S01]  /*1aa0*/  LDG.E R8, desc[UR6][R2.64+0xf0] ;  /* 0x0000f00602087981 */ /* 0x000f62000c1e1900 */
[----:B0-----:R-:W-:-:S03]  /*1ab0*/  FMNMX R27, R9, 1, PT ;  /* 0x3f800000091b7809 */ /* 0x001fc60003800000 */
[----:B------:R0:W-:Y:S04]  /*1ac0*/  STG.E desc[UR6][R2.64+0x80], R17 ;  /* 0x0000801102007986 */ /* 0x0001e8000c101906 */
[----:B------:R-:W5:Y:S04]  /*1ad0*/  LDG.E R9, desc[UR6][R2.64+0xfc] ;  /* 0x0000fc0602097981 */ /* 0x000f68000c1e1900 */
[----:B------:R-:W5:Y:S04]  /*1ae0*/  LDG.E R15, desc[UR6][R2.64+0xe8] ;  /* 0x0000e806020f7981 */ /* 0x000f68000c1e1900 */
[----:B0-----:R-:W5:Y:S04]  /*1af0*/  LDG.E R17, desc[UR6][R2.64+0xe4] ;  /* 0x0000e40602117981 */ /* 0x001f68000c1e1900 */
[----:B------:R0:W-:Y:S04]  /*1b00*/  STG.E desc[UR6][R2.64+0x8c], R29 ;  /* 0x00008c1d02007986 */ /* 0x0001e8000c101906 */
[----:B------:R1:W-:Y:S04]  /*1b10*/  STG.E desc[UR6][R2.64+0x90], R31 ;  /* 0x0000901f02007986 */ /* 0x0003e8000c101906 */
[----:B------:R1:W-:Y:S04]  /*1b20*/  STG.E desc[UR6][R2.64+0x98], R35 ;  /* 0x0000982302007986 */ /* 0x0003e8000c101906 */
[----:B------:R1:W-:Y:S01]  /*1b30*/  STG.E desc[UR6][R2.64+0x94], R33 ;  /* 0x0000942102007986 */ /* 0x0003e2000c101906 */
[----:B0-----:R-:W-:-:S02]  /*1b40*/  FMNMX R29, R14, 1, PT ;  /* 0x3f8000000e1d7809 */ /* 0x001fc40003800000 */
[----:B-1----:R-:W-:Y:S01]  /*1b50*/  FMNMX R31, R22, 1, PT ;  /* 0x3f800000161f7809 */ /* 0x002fe20003800000 */
[----:B------:R-:W5:Y:S01]  /*1b60*/  LDG.E R14, desc[UR6][R2.64+0xf8] ;  /* 0x0000f806020e7981 */ /* 0x000f62000c1e1900 */
[----:B------:R-:W-:-:S03]  /*1b70*/  FMNMX R35, R24, 1, PT ;  /* 0x3f80000018237809 */ /* 0x000fc60003800000 */
[----:B------:R-:W5:Y:S01]  /*1b80*/  LDG.E R22, desc[UR6][R2.64+0x104] ;  /* 0x0001040602167981 */ /* 0x000f62000c1e1900 */
[----:B------:R-:W-:-:S03]  /*1b90*/  FMNMX R33, R23, 1, PT ;  /* 0x3f80000017217809 */ /* 0x000fc60003800000 */
[----:B------:R-:W5:Y:S04]  /*1ba0*/  LDG.E R24, desc[UR6][R2.64+0x100] ;  /* 0x0001000602187981 */ /* 0x000f68000c1e1900 */
[----:B------:R-:W5:Y:S04]  /*1bb0*/  LDG.E R23, desc[UR6][R2.64+0x108] ;  /* 0x0001080602177981 */ /* 0x000f68000c1e1900 */
[----:B------:R0:W-:Y:S04]  /*1bc0*/  STG.E desc[UR6][R2.64+0xa0], R27 ;  /* 0x0000a01b02007986 */ /* 0x0001e8000c101906 */
[----:B------:R1:W-:Y:S04]  /*1bd0*/  STG.E desc[UR6][R2.64+0xa4], R29 ;  /* 0x0000a41d02007986 */ /* 0x0003e8000c101906 */
[----:B------:R-:W-:Y:S04]  /*1be0*/  STG.E desc[UR6][R2.64+0xa8], R31 ;  /* 0x0000a81f02007986 */ /* 0x000fe8000c101906 */
[----:B------:R1:W-:Y:S01]  /*1bf0*/  STG.E desc[UR6][R2.64+0x68], R37 ;  /* 0x0000682502007986 */ /* 0x0003e2000c101906 */
[----:B0-----:R-:W-:-:S03]  /*1c00*/  FMNMX R27, R21, 1, PT ;  /* 0x3f800000151b7809 */ /* 0x001fc60003800000 */
[----:B------:R-:W-:Y:S01]  /*1c10*/  STG.E desc[UR6][R2.64+0xb0], R35 ;  /* 0x0000b02302007986 */ /* 0x000fe2000c101906 */
[----:B-1----:R-:W-:-:S03]  /*1c20*/  FMNMX R29, R19, 1, PT ;  /* 0x3f800000131d7809 */ /* 0x002fc60003800000 */
[----:B------:R0:W-:Y:S04]  /*1c30*/  STG.E desc[UR6][R2.64+0x9c], R25 ;  /* 0x00009c1902007986 */ /* 0x0001e8000c101906 */
[----:B------:R-:W5:Y:S01]  /*1c40*/  LDG.E R21, desc[UR6][R2.64+0x10c] ;  /* 0x00010c0602157981 */ /* 0x000f62000c1e1900 */
[----:B------:R-:W-:-:S03]  /*1c50*/  FMNMX R37, R20, 1, PT ;  /* 0x3f80000014257809 */ /* 0x000fc60003800000 */
[----:B------:R-:W5:Y:S04]  /*1c60*/  LDG.E R19, desc[UR6][R2.64+0x114] ;  /* 0x0001140602137981 */ /* 0x000f68000c1e1900 */
[----:B------:R-:W5:Y:S04]  /*1c70*/  LDG.E R20, desc[UR6][R2.64+0x110] ;  /* 0x0001100602147981 */ /* 0x000f68000c1e1900 */
[----:B0-----:R-:W5:Y:S04]  /*1c80*/  LDG.E R25, desc[UR6][R2.64+0x118] ;  /* 0x0001180602197981 */ /* 0x001f68000c1e1900 */
[----:B------:R4:W-:Y:S04]  /*1c90*/  STG.E desc[UR6][R2.64+0xac], R33 ;  /* 0x0000ac2102007986 */ /* 0x0009e8000c101906 */
[----:B------:R-:W5:Y:S01]  /*1ca0*/  LDG.E R26, desc[UR6][R2.64+0x128] ;  /* 0x00012806021a7981 */ /* 0x000f62000c1e1900 */
        /* <DEDUP_REMOVED lines=11> */
[----:B-----5:R-:W-:-:S03]  /*1d60*/  FMNMX R31, R12, 1, PT ;  /* 0x3f8000000c1f7809 */ /* 0x020fc60003800000 */
[----:B------:R-:W-:Y:S04]  /*1d70*/  STG.E desc[UR6][R2.64+0xbc], R37 ;  /* 0x0000bc2502007986 */ /* 0x000fe8000c101906 */
[----:B------:R0:W-:Y:S04]  /*1d80*/  STG.E desc[UR6][R2.64+0xd4], R31 ;  /* 0x0000d41f02007986 */ /* 0x0001e8000c101906 */
[----:B------:R-:W5:Y:S01]  /*1d90*/  LDG.E R12, desc[UR6][R2.64+0x13c] ;  /* 0x00013c06020c7981 */ /* 0x000f62000c1e1900 */
[----:B0-----:R-:W-:-:S03]  /*1da0*/  FMNMX R31, R7, 1, PT ;  /* 0x3f800000071f7809 */ /* 0x001fc60003800000 */
[----:B------:R-:W5:Y:S01]  /*1db0*/  LDG.E R7, desc[UR6][R2.64+0x138] ;  /* 0x0001380602077981 */ /* 0x000f62000c1e1900 */
[----:B------:R-:W-:-:S03]  /*1dc0*/  FMNMX R27, R6, 1, PT ;  /* 0x3f800000061b7809 */ /* 0x000fc60003800000 */
[----:B------:R-:W5:Y:S01]  /*1dd0*/  LDG.E R6, desc[UR6][R2.64+0x12c] ;  /* 0x00012c0602067981 */ /* 0x000f62000c1e1900 */
[----:B------:R-:W-:Y:S02]  /*1de0*/  FMNMX R29, R0, 1, PT ;  /* 0x3f800000001d7809 */ /* 0x000fe40003800000 */
[----:B------:R-:W-:Y:S01]  /*1df0*/  FMNMX R35, R18, 1, PT ;  /* 0x3f80000012237809 */ /* 0x000fe20003800000 */
[----:B------:R-:W-:Y:S01]  /*1e00*/  STG.E desc[UR6][R2.64+0xcc], R27 ;  /* 0x0000cc1b02007986 */ /* 0x000fe2000c101906 */
[----:B------:R-:W-:-:S03]  /*1e10*/  FMNMX R11, R11, 1, PT ;  /* 0x3f8000000b0b7809 */ /* 0x000fc60003800000 */
[----:B------:R-:W-:Y:S04]  /*1e20*/  STG.E desc[UR6][R2.64+0xd0], R29 ;  /* 0x0000d01d02007986 */ /* 0x000fe8000c101906 */
[----:B------:R-:W-:Y:S04]  /*1e30*/  STG.E desc[UR6][R2.64+0xe0], R35 ;  /* 0x0000e02302007986 */ /* 0x000fe8000c101906 */
[----:B------:R0:W-:Y:S04]  /*1e40*/  STG.E desc[UR6][R2.64+0xd8], R11 ;  /* 0x0000d80b02007986 */ /* 0x0001e8000c101906 */
[----:B------:R-:W5:Y:S04]  /*1e50*/  LDG.E R0, desc[UR6][R2.64+0x130] ;  /* 0x0001300602007981 */ /* 0x000f68000c1e1900 */
[----:B------:R-:W-:Y:S04]  /*1e60*/  STG.E desc[UR6][R2.64+0xf4], R31 ;  /* 0x0000f41f02007986 */ /* 0x000fe8000c101906 */
[----:B0-----:R-:W5:Y:S04]  /*1e70*/  LDG.E R11, desc[UR6][R2.64+0x140] ;  /* 0x00014006020b7981 */ /* 0x001f68000c1e1900 */
[----:B------:R-:W5:Y:S01]  /*1e80*/  LDG.E R18, desc[UR6][R2.64+0x150] ;  /* 0x0001500602127981 */ /* 0x000f62000c1e1900 */
[----:B------:R-:W-:-:S03]  /*1e90*/  FMNMX R33, R16, 1, PT ;  /* 0x3f80000010217809 */ /* 0x000fc60003800000 */
[----:B------:R-:W5:Y:S01]  /*1ea0*/  LDG.E R16, desc[UR6][R2.64+0x15c] ;  /* 0x00015c0602107981 */ /* 0x000f62000c1e1900 */
[----:B------:R-:W-:-:S03]  /*1eb0*/  FMNMX R27, R10, 1, PT ;  /* 0x3f8000000a1b7809 */ /* 0x000fc60003800000 */
[----:B------:R-:W5:Y:S01]  /*1ec0*/  LDG.E R10, desc[UR6][R2.64+0x144] ;  /* 0x00014406020a7981 */ /* 0x000f62000c1e1900 */
[----:B------:R-:W-:-:S03]  /*1ed0*/  FMNMX R29, R8, 1, PT ;  /* 0x3f800000081d7809 */ /* 0x000fc60003800000 */
[----:B------:R-:W-:Y:S01]  /*1ee0*/  STG.E desc[UR6][R2.64+0xdc], R33 ;  /* 0x0000dc2102007986 */ /* 0x000fe2000c101906 */
[----:B------:R-:W-:-:S03]  /*1ef0*/  FMNMX R35, R9, 1, PT ;  /* 0x3f80000009237809 */ /* 0x000fc60003800000 */
[----:B------:R-:W-:Y:S01]  /*1f00*/  STG.E desc[UR6][R2.64+0xec], R27 ;  /* 0x0000ec1b02007986 */ /* 0x000fe2000c101906 */
[----:B------:R-:W-:-:S03]  /*1f10*/  FMNMX R15, R15, 1, PT ;  /* 0x3f8000000f0f7809 */ /* 0x000fc60003800000 */
[----:B------:R-:W5:Y:S01]  /*1f20*/  LDG.E R9, desc[UR6][R2.64+0x14c] ;  /* 0x00014c0602097981 */ /* 0x000f62000c1e1900 */
[----:B------:R-:W-:-:S03]  /*1f30*/  FMNMX R17, R17, 1, PT ;  /* 0x3f80000011117809 */ /* 0x000fc60003800000 */
[----:B------:R-:W-:Y:S04]  /*1f40*/  STG.E desc[UR6][R2.64+0xf0], R29 ;  /* 0x0000f01d02007986 */ /* 0x000fe8000c101906 */
[----:B------:R0:W-:Y:S04]  /*1f50*/  STG.E desc[UR6][R2.64+0xe4], R17 ;  /* 0x0000e41102007986 */ /* 0x0001e8000c101906 */
[----:B------:R-:W5:Y:S04]  /*1f60*/  LDG.E R8, desc[UR6][R2.64+0x134] ;  /* 0x0001340602087981 */ /* 0x000f68000c1e1900 */
[----:B------:R1:W-:Y:S04]  /*1f70*/  STG.E desc[UR6][R2.64+0xe8], R15 ;  /* 0x0000e80f02007986 */ /* 0x0003e8000c101906 */
[----:B0-----:R-:W5:Y:S01]  /*1f80*/  LDG.E R17, desc[UR6][R2.64+0x158] ;  /* 0x0001580602117981 */ /* 0x001f62000c1e1900 */
[----:B------:R-:W-:-:S03]  /*1f90*/  FMNMX R33, R14, 1, PT ;  /* 0x3f8000000e217809 */ /* 0x000fc60003800000 */
[----:B------:R-:W5:Y:S01]  /*1fa0*/  LDG.E R14, desc[UR6][R2.64+0x148] ;  /* 0x00014806020e7981 */ /* 0x000f62000c1e1900 */
[----:B------:R-:W-:-:S03]  /*1fb0*/  FMNMX R29, R22, 1, PT ;  /* 0x3f800000161d7809 */ /* 0x000fc60003800000 */
[----:B-1----:R-:W5:Y:S01]  /*1fc0*/  LDG.E R15, desc[UR6][R2.64+0x154] ;  /* 0x00015406020f7981 */ /* 0x002f62000c1e1900 */
[----:B------:R-:W-:-:S03]  /*1fd0*/  FMNMX R27, R24, 1, PT ;  /* 0x3f800000181b7809 */ /* 0x000fc60003800000 */
[----:B------:R-:W5:Y:S01]  /*1fe0*/  LDG.E R22, desc[UR6][R2.64+0x168] ;  /* 0x0001680602167981 */ /* 0x000f62000c1e1900 */
[----:B------:R-:W-:-:S03]  /*1ff0*/  FMNMX R31, R23, 1, PT ;  /* 0x3f800000171f7809 */ /* 0x000fc60003800000 */
[----:B------:R-:W5:Y:S04]  /*2000*/  LDG.E R23, desc[UR6][R2.64+0x164] ;  /* 0x0001640602177981 */ /* 0x000f68000c1e1900 */
[----:B------:R0:W-:Y:S04]  /*2010*/  STG.E desc[UR6][R2.64+0xf8], R33 ;  /* 0x0000f82102007986 */ /* 0x0001e8000c101906 */
[----:B------:R1:W-:Y:S04]  /*2020*/  STG.E desc[UR6][R2.64+0x100], R27 ;  /* 0x0001001b02007986 */ /* 0x0003e8000c101906 */
[----:B------:R-:W-:Y:S04]  /*2030*/  STG.E desc[UR6][R2.64+0x104], R29 ;  /* 0x0001041d02007986 */ /* 0x000fe8000c101906 */
[----:B------:R-:W-:Y:S04]  /*2040*/  STG.E desc[UR6][R2.64+0x108], R31 ;  /* 0x0001081f02007986 */ /* 0x000fe8000c101906 */
[----:B------:R-:W5:Y:S01]  /*2050*/  LDG.E R24, desc[UR6][R2.64+0x17c] ;  /* 0x00017c0602187981 */ /* 0x000f62000c1e1900 */
[----:B0-----:R-:W-:-:S03]  /*2060*/  FMNMX R33, R21, 1, PT ;  /* 0x3f80000015217809 */ /* 0x001fc60003800000 */
[----:B------:R-:W5:Y:S01]  /*2070*/  LDG.E R21, desc[UR6][R2.64+0x160] ;  /* 0x0001600602157981 */ /* 0x000f62000c1e1900 */
[----:B-1----:R-:W-:-:S03]  /*2080*/  FMNMX R27, R19, 1, PT ;  /* 0x3f800000131b7809 */ /* 0x002fc60003800000 */
[----:B------:R-:W5:Y:S01]  /*2090*/  LDG.E R19, desc[UR6][R2.64+0x170] ;  /* 0x0001700602137981 */ /* 0x000f62000c1e1900 */
[----:B------:R-:W-:-:S03]  /*20a0*/  FMNMX R37, R20, 1, PT ;  /* 0x3f80000014257809 */ /* 0x000fc60003800000 */
[----:B------:R-:W5:Y:S01]  /*20b0*/  LDG.E R20, desc[UR6][R2.64+0x16c] ;  /* 0x00016c0602147981 */ /* 0x000f62000c1e1900 */
[----:B------:R-:W-:-:S03]  /*20c0*/  FMNMX R25, R25, 1, PT ;  /* 0x3f80000019197809 */ /* 0x000fc60003800000 */
[----:B------:R0:W-:Y:S04]  /*20d0*/  STG.E desc[UR6][R2.64+0xfc], R35 ;  /* 0x0000fc2302007986 */ /* 0x0001e8000c101906 */
[----:B------:R-:W-:Y:S04]  /*20e0*/  STG.E desc[UR6][R2.64+0x10c], R33 ;  /* 0x00010c2102007986 */ /* 0x000fe8000c101906 */
[----:B------:R1:W-:Y:S01]  /*20f0*/  STG.E desc[UR6][R2.64+0x118], R25 ;  /* 0x0001181902007986 */ /* 0x0003e2000c101906 */
[----:B0-----:R-:W-:-:S03]  /*2100*/  FMNMX R35, R26, 1, PT ;  /* 0x3f8000001a237809 */ /* 0x001fc60003800000 */
[----:B------:R-:W5:Y:S04]  /*2110*/  LDG.E R26, desc[UR6][R2.64+0x18c] ;  /* 0x00018c06021a7981 */ /* 0x000f68000c1e1900 */
[----:B-1----:R-:W5:Y:S01]  /*2120*/  LDG.E R25, desc[UR6][R2.64+0x180] ;  /* 0x0001800602197981 */ /* 0x002f62000c1e1900 */
        /* <DEDUP_REMOVED lines=11> */
[----:B-----5:R-:W-:-:S02]  /*21e0*/  FMNMX R7, R7, 1, PT ;  /* 0x3f80000007077809 */ /* 0x020fc40003800000 */
[----:B0-----:R-:W-:-:S03]  /*21f0*/  FMNMX R27, R6, 1, PT ;  /* 0x3f800000061b7809 */ /* 0x001fc60003800000 */
[----:B------:R0:W-:Y:S04]  /*2200*/  STG.E desc[UR6][R2.64+0x138], R7 ;  /* 0x0001380702007986 */ /* 0x0001e8000c101906 */
[----:B------:R1:W-:Y:S04]  /*2210*/  STG.E desc[UR6][R2.64+0x12c], R27 ;  /* 0x00012c1b02007986 */ /* 0x0003e8000c101906 */
[----:B------:R-:W5:Y:S04]  /*2220*/  LDG.E R6, desc[UR6][R2.64+0x188] ;  /* 0x0001880602067981 */ /* 0x000f68000c1e1900 */
[----:B0-----:R-:W5:Y:S01]  /*2230*/  LDG.E R7, desc[UR6][R2.64+0x194] ;  /* 0x0001940602077981 */ /* 0x001f62000c1e1900 */
[----:B------:R-:W-:-:S02]  /*2240*/  FMNMX R29, R0, 1, PT ;  /* 0x3f800000001d7809 */ /* 0x000fc40003800000 */
[----:B------:R-:W-:-:S03]  /*2250*/  FMNMX R11, R11, 1, PT ;  /* 0x3f8000000b0b7809 */ /* 0x000fc60003800000 */
[----:B------:R0:W-:Y:S04]  /*2260*/  STG.E desc[UR6][R2.64+0x130], R29 ;  /* 0x0001301d02007986 */ /* 0x0001e8000c101906 */
[----:B------:R0:W-:Y:S01]  /*2270*/  STG.E desc[UR6][R2.64+0x140], R11 ;  /* 0x0001400b02007986 */ /* 0x0001e2000c101906 */
[----:B------:R-:W-:-:S03]  /*2280*/  FMNMX R33, R12, 1, PT ;  /* 0x3f8000000c217809 */ /* 0x000fc60003800000 */
[----:B------:R-:W5:Y:S01]  /*2290*/  LDG.E R12, desc[UR6][R2.64+0x19c] ;  /* 0x00019c06020c7981 */ /* 0x000f62000c1e1900 */
[----:B-1----:R-:W-:-:S03]  /*22a0*/  FMNMX R27, R10, 1, PT ;  /* 0x3f8000000a1b7809 */ /* 0x002fc60003800000 */
[----:B------:R-:W5:Y:S01]  /*22b0*/  LDG.E R0, desc[UR6][R2.64+0x190] ;  /* 0x0001900602007981 */ /* 0x000f62000c1e1900 */
[----:B0-----:R-:W-:-:S03]  /*22c0*/  FMNMX R29, R18, 1, PT ;  /* 0x3f800000121d7809 */ /* 0x001fc60003800000 */
[----:B------:R-:W-:Y:S01]  /*22d0*/  STG.E desc[UR6][R2.64+0x144], R27 ;  /* 0x0001441b02007986 */ /* 0x000fe2000c101906 */
[----:B------:R-:W-:Y:S02]  /*22e0*/  FMNMX R11, R16, 1, PT ;  /* 0x3f800000100b7809 */ /* 0x000fe40003800000 */
[----:B------:R-:W-:Y:S01]  /*22f0*/  FMNMX R9, R9, 1, PT ;  /* 0x3f80000009097809 */ /* 0x000fe20003800000 */
[----:B------:R-:W-:Y:S04]  /*2300*/  STG.E desc[UR6][R2.64+0x150], R29 ;  /* 0x0001501d02007986 */ /* 0x000fe8000c101906 */
[----:B------:R0:W-:Y:S01]  /*2310*/  STG.E desc[UR6][R2.64+0x14c], R9 ;  /* 0x00014c0902007986 */ /* 0x0001e2000c101906 */
[----:B------:R-:W-:-:S03]  /*2320*/  FMNMX R31, R8, 1, PT ;  /* 0x3f800000081f7809 */ /* 0x000fc60003800000 */
[----:B------:R1:W-:Y:S04]  /*2330*/  STG.E desc[UR6][R2.64+0x15c], R11 ;  /* 0x00015c0b02007986 */ /* 0x0003e8000c101906 */
[----:B0-----:R-:W5:Y:S01]  /*2340*/  LDG.E R9, desc[UR6][R2.64+0x1a0] ;  /* 0x0001a00602097981 */ /* 0x001f62000c1e1900 */
[----:B------:R-:W-:-:S03]  /*2350*/  FMNMX R17, R17, 1, PT ;  /* 0x3f80000011117809 */ /* 0x000fc60003800000 */
[----:B------:R-:W-:Y:S04]  /*2360*/  STG.E desc[UR6][R2.64+0x134], R31 ;  /* 0x0001341f02007986 */ /* 0x000fe8000c101906 */
[----:B------:R0:W-:Y:S01]  /*2370*/  STG.E desc[UR6][R2.64+0x158], R17 ;  /* 0x0001581102007986 */ /* 0x0001e2000c101906 */
[----:B------:R-:W-:-:S03]  /*2380*/  FMNMX R15, R15, 1, PT ;  /* 0x3f8000000f0f7809 */ /* 0x000fc60003800000 */
[----:B------:R-:W5:Y:S01]  /*2390*/  LDG.E R8, desc[UR6][R2.64+0x198] ;  /* 0x0001980602087981 */ /* 0x000f62000c1e1900 */
[----:B------:R-:W-:Y:S02]  /*23a0*/  FMNMX R27, R22, 1, PT ;  /* 0x3f800000161b7809 */ /* 0x000fe40003800000 */
[----:B------:R-:W-:Y:S01]  /*23b0*/  FMNMX R23, R23, 1, PT ;  /* 0x3f80000017177809 */ /* 0x000fe20003800000 */
[----:B------:R-:W-:Y:S01]  /*23c0*/  STG.E desc[UR6][R2.64+0x154], R15 ;  /* 0x0001540f02007986 */ /* 0x000fe2000c101906 */
[----:B------:R-:W-:-:S03]  /*23d0*/  FMNMX R35, R14, 1, PT ;  /* 0x3f8000000e237809 */ /* 0x000fc60003800000 */
[----:B------:R-:W-:Y:S04]  /*23e0*/  STG.E desc[UR6][R2.64+0x164], R23 ;  /* 0x0001641702007986 */ /* 0x000fe8000c101906 */
[----:B------:R0:W-:Y:S04]  /*23f0*/  STG.E desc[UR6][R2.64+0x168], R27 ;  /* 0x0001681b02007986 */ /* 0x0001e8000c101906 */
[----:B-1----:R-:W5:Y:S04]  /*2400*/  LDG.E R11, desc[UR6][R2.64+0x1ac] ;  /* 0x0001ac06020b7981 */ /* 0x002f68000c1e1900 */
[----:B0-----:R-:W5:Y:S01]  /*2410*/  LDG.E R17, desc[UR6][R2.64+0x1b0] ;  /* 0x0001b00602117981 */ /* 0x001f62000c1e1900 */
[----:B------:R-:W-:-:S03]  /*2420*/  FMNMX R27, R24, 1, PT ;  /* 0x3f800000181b7809 */ /* 0x000fc60003800000 */
[----:B------:R-:W5:Y:S01]  /*2430*/  LDG.E R22, desc[UR6][R2.64+0x1bc] ;  /* 0x0001bc0602167981 */ /* 0x000f62000c1e1900 */
[----:B------:R-:W-:-:S03]  /*2440*/  FMNMX R21, R21, 1, PT ;  /* 0x3f80000015157809 */ /* 0x000fc60003800000 */
[----:B------:R-:W5:Y:S01]  /*2450*/  LDG.E R10, desc[UR6][R2.64+0x1a4] ;  /* 0x0001a406020a7981 */ /* 0x000f62000c1e1900 */
[----:B------:R-:W-:-:S03]  /*2460*/  FMNMX R29, R19, 1, PT ;  /* 0x3f800000131d7809 */ /* 0x000fc60003800000 */
[----:B------:R-:W5:Y:S01]  /*2470*/  LDG.E R18, desc[UR6][R2.64+0x1b4] ;  /* 0x0001b40602127981 */ /* 0x000f62000c1e1900 */
[----:B------:R-:W-:-:S03]  /*2480*/  FMNMX R15, R20, 1, PT ;  /* 0x3f800000140f7809 */ /* 0x000fc60003800000 */
[----:B------:R0:W-:Y:S04]  /*2490*/  STG.E desc[UR6][R2.64+0x148], R35 ;  /* 0x0001482302007986 */ /* 0x0001e8000c101906 */
[----:B------:R1:W-:Y:S04]  /*24a0*/  STG.E desc[UR6][R2.64+0x170], R29 ;  /* 0x0001701d02007986 */ /* 0x0003e8000c101906 */
        /* <DEDUP_REMOVED lines=18> */
[----:B------:R4:W-:Y:S04]  /*25d0*/  STG.E desc[UR6][R2.64+0x174], R31 ;  /* 0x0001741f02007986 */ /* 0x0009e8000c101906 */
[----:B------:R0:W-:Y:S04]  /*25e0*/  STG.E desc[UR6][R2.64+0x178], R23 ;  /* 0x0001781702007986 */ /* 0x0001e8000c101906 */
[----:B------:R-:W3:Y:S01]  /*25f0*/  LDG.E R5, desc[UR6][R2.64+0x1d4] ;  /* 0x0001d40602057981 */ /* 0x000ee2000c1e1900 */
[----:B----4-:R-:W-:-:S03]  /*2600*/  FMNMX R31, R13, 1, PT ;  /* 0x3f8000000d1f7809 */ /* 0x010fc60003800000 */
[----:B------:R-:W4:Y:S04]  /*2610*/  LDG.E R13, desc[UR6][R2.64+0x1ec] ;  /* 0x0001ec06020d7981 */ /* 0x000f28000c1e1900 */
[----:B0-----:R-:W4:Y:S04]  /*2620*/  LDG.E R23, desc[UR6][R2.64+0x1d8] ;  /* 0x0001d80602177981 */ /* 0x001f28000c1e1900 */
[----:B------:R0:W-:Y:S04]  /*2630*/  STG.E desc[UR6][R2.64+0x13c], R33 ;  /* 0x00013c2102007986 */ /* 0x0001e8000c101906 */
[----:B------:R-:W-:Y:S04]  /*2640*/  STG.E desc[UR6][R2.64+0x184], R31 ;  /* 0x0001841f02007986 */ /* 0x000fe8000c101906 */
[----:B------:R-:W-:Y:S04]  /*2650*/  STG.E desc[UR6][R2.64+0x110], R37 ;  /* 0x0001102502007986 */ /* 0x000fe8000c101906 */
[----:B------:R-:W-:Y:S04]  /*2660*/  STG.E desc[UR6][R2.64+0x180], R29 ;  /* 0x0001801d02007986 */ /* 0x000fe8000c101906 */
[----:B------:R-:W-:Y:S01]  /*2670*/  STG.E desc[UR6][R2.64+0x18c], R35 ;  /* 0x00018c2302007986 */ /* 0x000fe2000c101906 */
[----:B-----5:R-:W-:-:S02]  /*2680*/  FMNMX R7, R7, 1, PT ;  /* 0x3f80000007077809 */ /* 0x020fc40003800000 */
[----:B0-----:R-:W-:-:S03]  /*2690*/  FMNMX R33, R6, 1, PT ;  /* 0x3f80000006217809 */ /* 0x001fc60003800000 */
[----:B------:R0:W-:Y:S02]  /*26a0*/  STG.E desc[UR6][R2.64+0x194], R7 ;  /* 0x0001940702007986 */ /* 0x0001e4000c101906 */
[----:B0-----:R-:W0:Y:S02]  /*26b0*/  LDC.64 R6, c[0x0][0x388] ;  /* 0x0000e200ff067b82 */ /* 0x001e240000000a00 */
[----:B------:R-:W-:Y:S01]  /*26c0*/  STG.E desc[UR6][R2.64+0x188], R33 ;  /* 0x0001882102007986 */ /* 0x000fe2000c101906 */
[----:B------:R-:W-:Y:S02]  /*26d0*/  FMNMX R31, R12, 1, PT ;  /* 0x3f8000000c1f7809 */ /* 0x000fe40003800000 */
[----:B------:R-:W-:-:S03]  /*26e0*/  FMNMX R37, R0, 1, PT ;  /* 0x3f80000000257809 */ /* 0x000fc60003800000 */
[----:B------:R-:W-:Y:S04]  /*26f0*/  STG.E desc[UR6][R2.64+0x19c], R31 ;  /* 0x00019c1f02007986 */ /* 0x000fe8000c101906 */
[----:B------:R-:W-:Y:S01]  /*2700*/  STG.E desc[UR6][R2.64+0x190], R37 ;  /* 0x0001902502007986 */ /* 0x000fe2000c101906 */
[----:B------:R-:W-:-:S05]  /*2710*/  FMNMX R9, R9, 1, PT ;  /* 0x3f80000009097809 */ /* 0x000fca0003800000 */
[----:B------:R1:W-:Y:S01]  /*2720*/  STG.E desc[UR6][R2.64+0x1a0], R9 ;  /* 0x0001a00902007986 */ /* 0x0003e2000c101906 */
[----:B------:R-:W-:-:S05]  /*2730*/  FMNMX R29, R8, 1, PT ;  /* 0x3f800000081d7809 */ /* 0x000fca0003800000 */
[----:B------:R5:W-:Y:S01]  /*2740*/  STG.E desc[UR6][R2.64+0x198], R29 ;  /* 0x0001981d02007986 */ /* 0x000be2000c101906 */
[----:B------:R-:W-:Y:S02]  /*2750*/  FMNMX R11, R11, 1, PT ;  /* 0x3f8000000b0b7809 */ /* 0x000fe40003800000 */
[----:B------:R-:W-:Y:S02]  /*2760*/  FMNMX R17, R17, 1, PT ;  /* 0x3f80000011117809 */ /* 0x000fe40003800000 */
[----:B-1----:R-:W-:Y:S01]  /*2770*/  FMNMX R9, R22, 1, PT ;  /* 0x3f80000016097809 */ /* 0x002fe20003800000 */
[----:B------:R1:W-:Y:S04]  /*2780*/  STG.E desc[UR6][R2.64+0x1ac], R11 ;  /* 0x0001ac0b02007986 */ /* 0x0003e8000c101906 */
[----:B------:R-:W-:Y:S01]  /*2790*/  STG.E desc[UR6][R2.64+0x1b0], R17 ;  /* 0x0001b01102007986 */ /* 0x000fe2000c101906 */
[----:B------:R-:W-:-:S03]  /*27a0*/  FMNMX R33, R10, 1, PT ;  /* 0x3f8000000a217809 */ /* 0x000fc60003800000 */
[----:B------:R0:W-:Y:S01]  /*27b0*/  STG.E desc[UR6][R2.64+0x1bc], R9 ;  /* 0x0001bc0902007986 */ /* 0x0001e2000c101906 */
[----:B------:R-:W-:-:S03]  /*27c0*/  FMNMX R37, R18, 1, PT ;  /* 0x3f80000012257809 */ /* 0x000fc60003800000 */
[----:B------:R4:W-:Y:S04]  /*27d0*/  STG.E desc[UR6][R2.64+0x1a4], R33 ;  /* 0x0001a42102007986 */ /* 0x0009e8000c101906 */
[----:B------:R-:W-:Y:S01]  /*27e0*/  STG.E desc[UR6][R2.64+0x1b4], R37 ;  /* 0x0001b42502007986 */ /* 0x000fe2000c101906 */
[----:B------:R-:W-:Y:S02]  /*27f0*/  FMNMX R35, R14, 1, PT ;  /* 0x3f8000000e237809 */ /* 0x000fe40003800000 */
[----:B------:R-:W-:Y:S02]  /*2800*/  FMNMX R19, R19, 1, PT ;  /* 0x3f80000013137809 */ /* 0x000fe40003800000 */
[----:B-----5:R-:W-:Y:S02]  /*2810*/  FMNMX R29, R20, 1, PT ;  /* 0x3f800000141d7809 */ /* 0x020fe40003800000 */
[----:B------:R-:W-:-:S02]  /*2820*/  FMNMX R21, R21, 1, PT ;  /* 0x3f80000015157809 */ /* 0x000fc40003800000 */
[----:B-1----:R-:W-:Y:S02]  /*2830*/  FMNMX R11, R16, 1, PT ;  /* 0x3f800000100b7809 */ /* 0x002fe40003800000 */
[----:B------:R-:W-:Y:S02]  /*2840*/  FMNMX R15, R15, 1, PT ;  /* 0x3f8000000f0f7809 */ /* 0x000fe40003800000 */
[----:B------:R-:W-:Y:S02]  /*2850*/  FMNMX R27, R27, 1, PT ;  /* 0x3f8000001b1b7809 */ /* 0x000fe40003800000 */
[----:B------:R-:W-:Y:S01]  /*2860*/  FMNMX R25, R25, 1, PT ;  /* 0x3f80000019197809 */ /* 0x000fe20003800000 */
[----:B------:R-:W-:Y:S01]  /*2870*/  STG.E desc[UR6][R2.64+0x1a8], R35 ;  /* 0x0001a82302007986 */ /* 0x000fe2000c101906 */
[----:B0-----:R-:W-:-:S03]  /*2880*/  FMNMX R9, R24, 1, PT ;  /* 0x3f80000018097809 */ /* 0x001fc60003800000 */
[----:B------:R-:W-:Y:S04]  /*2890*/  STG.E desc[UR6][R2.64+0x1b8], R19 ;  /* 0x0001b81302007986 */ /* 0x000fe8000c101906 */
[----:B------:R-:W-:Y:S04]  /*28a0*/  STG.E desc[UR6][R2.64+0x1c0], R29 ;  /* 0x0001c01d02007986 */ /* 0x000fe8000c101906 */
[----:B------:R-:W-:Y:S04]  /*28b0*/  STG.E desc[UR6][R2.64+0x1c4], R21 ;  /* 0x0001c41502007986 */ /* 0x000fe8000c101906 */
[----:B------:R-:W-:Y:S04]  /*28c0*/  STG.E desc[UR6][R2.64+0x1c8], R11 ;  /* 0x0001c80b02007986 */ /* 0x000fe8000c101906 */
[----:B------:R0:W-:Y:S04]  /*28d0*/  STG.E desc[UR6][R2.64+0x1d0], R15 ;  /* 0x0001d00f02007986 */ /* 0x0001e8000c101906 */
[----:B------:R-:W-:Y:S04]  /*28e0*/  STG.E desc[UR6][R2.64+0x1dc], R27 ;  /* 0x0001dc1b02007986 */ /* 0x000fe8000c101906 */
[----:B------:R-:W-:Y:S04]  /*28f0*/  STG.E desc[UR6][R2.64+0x1e0], R25 ;  /* 0x0001e01902007986 */ /* 0x000fe8000c101906 */
[----:B------:R-:W-:Y:S01]  /*2900*/  STG.E desc[UR6][R2.64+0x1e8], R9 ;  /* 0x0001e80902007986 */ /* 0x000fe2000c101906 */
[----:B--2---:R-:W-:-:S05]  /*2910*/  FMNMX R17, R4, 1, PT ;  /* 0x3f80000004117809 */ /* 0x004fca0003800000 */
[----:B------:R-:W-:Y:S01]  /*2920*/  STG.E desc[UR6][R2.64+0x1cc], R17 ;  /* 0x0001cc1102007986 */ /* 0x000fe2000c101906 */
[----:B---3--:R-:W-:Y:S02]  /*2930*/  FMNMX R31, R5, 1, PT ;  /* 0x3f800000051f7809 */ /* 0x008fe40003800000 */
[----:B------:R-:W-:Y:S02]  /*2940*/  FMNMX R5, R26, 1, PT ;  /* 0x3f8000001a057809 */ /* 0x000fe40003800000 */
[----:B----4-:R-:W-:Y:S02]  /*2950*/  FMNMX R13, R13, 1, PT ;  /* 0x3f8000000d0d7809 */ /* 0x010fe40003800000 */
[----:B------:R-:W-:Y:S01]  /*2960*/  FMNMX R23, R23, 1, PT ;  /* 0x3f80000017177809 */ /* 0x000fe20003800000 */
[----:B------:R-:W-:Y:S04]  /*2970*/  STG.E desc[UR6][R2.64+0x1d4], R31 ;  /* 0x0001d41f02007986 */ /* 0x000fe8000c101906 */
[----:B------:R1:W-:Y:S04]  /*2980*/  STG.E desc[UR6][R2.64+0x1d8], R23 ;  /* 0x0001d81702007986 */ /* 0x0003e8000c101906 */
[----:B------:R-:W-:Y:S04]  /*2990*/  STG.E desc[UR6][R2.64+0x1e4], R5 ;  /* 0x0001e40502007986 */ /* 0x000fe8000c101906 */
[----:B------:R2:W-:Y:S04]  /*29a0*/  STG.E desc[UR6][R2.64+0x1ec], R13 ;  /* 0x0001ec0d02007986 */ /* 0x0005e8000c101906 */
[----:B------:R-:W0:Y:S01]  /*29b0*/  LDG.E R0, desc[UR6][R6.64+0x1f4] ;  /* 0x0001f40606007981 */ /* 0x000e22000c1e1900 */
[----:B------:R-:W1:Y:S01]  /*29c0*/  LDC.64 R32, c[0x0][0x380] ;  /* 0x0000e000ff207b82 */ /* 0x000e620000000a00 */
[----:B0-----:R-:W-:-:S05]  /*29d0*/  VIADD R15, R0, 0x1 ;  /* 0x00000001000f7836 */ /* 0x001fca0000000000 */
[----:B------:R0:W-:Y:S04]  /*29e0*/  STG.E desc[UR6][R6.64+0x1f4], R15 ;  /* 0x0001f40f06007986 */ /* 0x0001e8000c101906 */
[----:B-1----:R-:W3:Y:S04]  /*29f0*/  LDG.E.64 R22, desc[UR6][R32.64+0x208] ;  /* 0x0002080620167981 */ /* 0x002ee8000c1e1b00 */
[----:B------:R-:W3:Y:S04]  /*2a00*/  LDG.E.64 R16, desc[UR6][R32.64+0x438] ;  /* 0x0004380620107981 */ /* 0x000ee8000c1e1b00 */
[----:B------:R-:W3:Y:S04]  /*2a10*/  LDG.E.64 R18, desc[UR6][R32.64+0x668] ;  /* 0x0006680620127981 */ /* 0x000ee8000c1e1b00 */
[----:B------:R-:W4:Y:S04]  /*2a20*/  LDG.E.64 R24, desc[UR6][R32.64+0x898] ;  /* 0x0008980620187981 */ /* 0x000f28000c1e1b00 */
[----:B------:R-:W4:Y:S04]  /*2a30*/  LDG.E.64 R26, desc[UR6][R32.64+0xac8] ;  /* 0x000ac806201a7981 */ /* 0x000f28000c1e1b00 */
[----:B------:R-:W5:Y:S04]  /*2a40*/  LDG.E.64 R10, desc[UR6][R32.64+0xcf8] ;  /* 0x000cf806200a7981 */ /* 0x000f68000c1e1b00 */
[----:B------:R-:W5:Y:S04]  /*2a50*/  LDG.E.64 R20, desc[UR6][R32.64+0xf28] ;  /* 0x000f280620147981 */ /* 0x000f68000c1e1b00 */
[----:B--2---:R-:W2:Y:S04]  /*2a60*/  LDG.E.64 R2, desc[UR6][R32.64+0x1158] ;  /* 0x0011580620027981 */ /* 0x004ea8000c1e1b00 */
[----:B------:R-:W2:Y:S04]  /*2a70*/  LDG.E.64 R8, desc[UR6][R32.64+0x1388] ;  /* 0x0013880620087981 */ /* 0x000ea8000c1e1b00 */
[----:B------:R-:W2:Y:S04]  /*2a80*/  LDG.E.64 R4, desc[UR6][R32.64+0x15b8] ;  /* 0x0015b80620047981 */ /* 0x000ea8000c1e1b00 */
[----:B0-----:R-:W2:Y:S04]  /*2a90*/  LDG.E.64 R6, desc[UR6][R32.64+0x17e8] ;  /* 0x0017e80620067981 */ /* 0x001ea8000c1e1b00 */
[----:B------:R-:W2:Y:S04]  /*2aa0*/  LDG.E.64 R12, desc[UR6][R32.64+0x1a18] ;  /* 0x001a1806200c7981 */ /* 0x000ea8000c1e1b00 */
[----:B------:R-:W2:Y:S04]  /*2ab0*/  LDG.E.64 R14, desc[UR6][R32.64+0x1c48] ;  /* 0x001c4806200e7981 */ /* 0x000ea8000c1e1b00 */
[----:B------:R-:W2:Y:S01]  /*2ac0*/  LDG.E.64 R30, desc[UR6][R32.64+0x2738] ;  /* 0x00273806201e7981 */ /* 0x000ea2000c1e1b00 */
[----:B---3--:R-:W-:-:S02]  /*2ad0*/  IADD3 R29, PT, PT, R18, R16, R22 ;  /* 0x00000010121d7210 */ /* 0x008fc40007ffe016 */
[----:B------:R-:W-:Y:S02]  /*2ae0*/  IADD3 R0, PT, PT, R19, R17, R23 ;  /* 0x0000001113007210 */ /* 0x000fe40007ffe017 */
[----:B------:R-:W3:Y:S01]  /*2af0*/  LDG.E.64 R16, desc[UR6][R32.64+0x1e78] ;  /* 0x001e780620107981 */ /* 0x000ee2000c1e1b00 */
[----:B----4-:R-:W-:-:S03]  /*2b00*/  IADD3 R29, PT, PT, R26, R24, R29 ;  /* 0x000000181a1d7210 */ /* 0x010fc60007ffe01d */
[----:B------:R-:W3:Y:S01]  /*2b10*/  LDG.E.64 R18, desc[UR6][R32.64+0x20a8] ;  /* 0x0020a80620127981 */ /* 0x000ee2000c1e1b00 */
[----:B------:R-:W-:-:S03]  /*2b20*/  IADD3 R0, PT, PT, R27, R25, R0 ;  /* 0x000000191b007210 */ /* 0x000fc60007ffe000 */
[----:B------:R-:W4:Y:S01]  /*2b30*/  LDG.E.64 R22, desc[UR6][R32.64+0x2508] ;  /* 0x0025080620167981 */ /* 0x000f22000c1e1b00 */
[----:B-----5:R-:W-:-:S03]  /*2b40*/  IADD3 R29, PT, PT, R20, R10, R29 ;  /* 0x0000000a141d7210 */ /* 0x020fc60007ffe01d */
[----:B------:R-:W5:Y:S01]  /*2b50*/  LDG.E.64 R26, desc[UR6][R32.64+0x43a8] ;  /* 0x0043a806201a7981 */ /* 0x000f62000c1e1b00 */
[----:B------:R-:W-:-:S03]  /*2b60*/  IADD3 R0, PT, PT, R21, R11, R0 ;  /* 0x0000000b15007210 */ /* 0x000fc60007ffe000 */
[----:B------:R-:W4:Y:S01]  /*2b70*/  LDG.E.64 R20, desc[UR6][R32.64+0x22d8] ;  /* 0x0022d80620147981 */ /* 0x000f22000c1e1b00 */
[----:B--2---:R-:W-:-:S03]  /*2b80*/  IADD3 R25, PT, PT, R8, R2, R29 ;  /* 0x0000000208197210 */ /* 0x004fc60007ffe01d */
[----:B------:R-:W2:Y:S01]  /*2b90*/  LDG.E.64 R10, desc[UR6][R32.64+0x3228] ;  /* 0x00322806200a7981 */ /* 0x000ea2000c1e1b00 */
[----:B------:R-:W-:-:S03]  /*2ba0*/  IADD3 R0, PT, PT, R9, R3, R0 ;  /* 0x0000000309007210 */ /* 0x000fc60007ffe000 */
[----:B------:R-:W5:Y:S01]  /*2bb0*/  LDG.E.64 R2, desc[UR6][R32.64+0x2968] ;  /* 0x0029680620027981 */ /* 0x000f62000c1e1b00 */
[----:B------:R-:W-:-:S03]  /*2bc0*/  IADD3 R0, PT, PT, R7, R5, R0 ;  /* 0x0000000507007210 */ /* 0x000fc60007ffe000 */
[----:B------:R-:W2:Y:S01]  /*2bd0*/  LDG.E.64 R8, desc[UR6][R32.64+0x2ff8] ;  /* 0x002ff80620087981 */ /* 0x000ea2000c1e1b00 */
[----:B------:R-:W-:-:S03]  /*2be0*/  IADD3 R25, PT, PT, R6, R4, R25 ;  /* 0x0000000406197210 */ /* 0x000fc60007ffe019 */
[----:B------:R-:W2:Y:S04]  /*2bf0*/  LDG.E.64 R4, desc[UR6][R32.64+0x2b98] ;  /* 0x002b980620047981 */ /* 0x000ea8000c1e1b00 */
[----:B------:R-:W2:Y:S01]  /*2c00*/  LDG.E.64 R6, desc[UR6][R32.64+0x2dc8] ;  /* 0x002dc80620067981 */ /* 0x000ea2000c1e1b00 */
[----:B------:R-:W-:Y:S02]  /*2c10*/  IADD3 R0, PT, PT, R15, R13, R0 ;  /* 0x0000000d0f007210 */ /* 0x000fe40007ffe000 */
[----:B------:R-:W-:Y:S01]  /*2c20*/  IADD3 R25, PT, PT, R14, R12, R25 ;  /* 0x0000000c0e197210 */ /* 0x000fe20007ffe019 */
[----:B------:R-:W2:Y:S04]  /*2c30*/  LDG.E.64 R28, desc[UR6][R32.64+0x45d8] ;  /* 0x0045d806201c7981 */ /* 0x000ea8000c1e1b00 */
[----:B------:R-:W2:Y:S04]  /*2c40*/  LDG.E.64 R12, desc[UR6][R32.64+0x3458] ;  /* 0x00345806200c7981 */ /* 0x000ea8000c1e1b00 */
[----:B------:R-:W2:Y:S01]  /*2c50*/  LDG.E.64 R14, desc[UR6][R32.64+0x3688] ;  /* 0x00368806200e7981 */ /* 0x000ea2000c1e1b00 */
[----:B---3--:R-:W-:-:S02]  /*2c60*/  IADD3 R0, PT, PT, R19, R17, R0 ;  /* 0x0000001113007210 */ /* 0x008fc40007ffe000 */
[----:B------:R-:W-:Y:S02]  /*2c70*/  IADD3 R25, PT, PT, R18, R16, R25 ;  /* 0x0000001012197210 */ /* 0x000fe40007ffe019 */
[----:B------:R-:W3:Y:S04]  /*2c80*/  LDG.E.64 R16, desc[UR6][R32.64+0x38b8] ;  /* 0x0038b80620107981 */ /* 0x000ee8000c1e1b00 */
[----:B------:R-:W3:Y:S01]  /*2c90*/  LDG.E.64 R18, desc[UR6][R32.64+0x3ae8] ;  /* 0x003ae80620127981 */ /* 0x000ee2000c1e1b00 */
[----:B----4-:R-:W-:-:S04]  /*2ca0*/  IADD3 R0, PT, PT, R23, R21, R0 ;  /* 0x0000001517007210 */ /* 0x010fc80007ffe000 */
[----:B-----5:R-:W-:Y:S02]  /*2cb0*/  IADD3 R0, PT, PT, R3, R31, R0 ;  /* 0x0000001f03007210 */ /* 0x020fe40007ffe000 */
[----:B------:R-:W-:Y:S02]  /*2cc0*/  IADD3 R3, PT, PT, R22, R20, R25 ;  /* 0x0000001416037210 */ /* 0x000fe40007ffe019 */
[----:B------:R-:W4:Y:S04]  /*2cd0*/  LDG.E.64 R20, desc[UR6][R32.64+0x3d18] ;  /* 0x003d180620147981 */ /* 0x000f28000c1e1b00 */
[----:B------:R-:W4:Y:S04]  /*2ce0*/  LDG.E.64 R22, desc[UR6][R32.64+0x3f48] ;  /* 0x003f480620167981 */ /* 0x000f28000c1e1b00 */
[----:B------:R-:W5:Y:S01]  /*2cf0*/  LDG.E.64 R24, desc[UR6][R32.64+0x4178] ;  /* 0x0041780620187981 */ /* 0x000f62000c1e1b00 */
[----:B--2---:R-:W-:-:S04]  /*2d00*/  IADD3 R0, PT, PT, R7, R5, R0 ;  /* 0x0000000507007210 */ /* 0x004fc80007ffe000 */
[----:B------:R-:W-:-:S04]  /*2d10*/  IADD3 R0, PT, PT, R11, R9, R0 ;  /* 0x000000090b007210 */ /* 0x000fc80007ffe000 */
[----:B------:R-:W-:Y:S02]  /*2d20*/  IADD3 R0, PT, PT, R15, R13, R0 ;  /* 0x0000000d0f007210 */ /* 0x000fe40007ffe000 */
[----:B------:R-:W-:-:S04]  /*2d30*/  IADD3 R3, PT, PT, R2, R30, R3 ;  /* 0x0000001e02037210 */ /* 0x000fc80007ffe003 */
[----:B------:R-:W-:-:S04]  /*2d40*/  IADD3 R3, PT, PT, R6, R4, R3 ;  /* 0x0000000406037210 */ /* 0x000fc80007ffe003 */
[----:B------:R-:W-:-:S04]  /*2d50*/  IADD3 R3, PT, PT, R10, R8, R3 ;  /* 0x000000080a037210 */ /* 0x000fc80007ffe003 */
[----:B------:R-:W-:Y:S01]  /*2d60*/  IADD3 R3, PT, PT, R14, R12, R3 ;  /* 0x0000000c0e037210 */ /* 0x000fe20007ffe003 */
[----:B------:R-:W-:Y:S01]  /*2d70*/  IMAD.MOV.U32 R7, RZ, RZ, 0x3f000000 ;  /* 0x3f000000ff077424 */ /* 0x000fe200078e00ff */
[----:B---3--:R-:W-:Y:S02]  /*2d80*/  IADD3 R0, PT, PT, R19, R17, R0 ;  /* 0x0000001113007210 */ /* 0x008fe40007ffe000 */
[----:B------:R-:W-:Y:S02]  /*2d90*/  IADD3 R3, PT, PT, R18, R16, R3 ;  /* 0x0000001012037210 */ /* 0x000fe40007ffe003 */
[----:B----4-:R-:W-:-:S04]  /*2da0*/  IADD3 R0, PT, PT, R23, R21, R0 ;  /* 0x0000001517007210 */ /* 0x010fc80007ffe000 */
[----:B-----5:R-:W-:-:S05]  /*2db0*/  IADD3 R0, PT, PT, R27, R25, R0 ;  /* 0x000000191b007210 */ /* 0x020fca0007ffe000 */
[----:B------:R-:W-:-:S05]  /*2dc0*/  IMAD.IADD R29, R29, 0x1, R0 ;  /* 0x000000011d1d7824 */ /* 0x000fca00078e0200 */
[----:B------:R-:W-:Y:S02]  /*2dd0*/  ISETP.GE.AND P0, PT, R29, 0x1, PT ;  /* 0x000000011d00780c */ /* 0x000fe40003f06270 */
[----:B------:R-:W-:-:S04]  /*2de0*/  IADD3 R3, PT, PT, R22, R20, R3 ;  /* 0x0000001416037210 */ /* 0x000fc80007ffe003 */
[----:B------:R-:W-:-:S05]  /*2df0*/  IADD3 R3, PT, PT, R26, R24, R3 ;  /* 0x000000181a037210 */ /* 0x000fca0007ffe003 */
[----:B------:R-:W-:Y:S02]  /*2e00*/  IMAD.IADD R0, R3, 0x1, R28 ;  /* 0x0000000103007824 */ /* 0x000fe400078e021c */
[----:B------:R-:W-:Y:S05]  /*2e10*/  @!P0 BRA `(.L_x_93) ;  /* 0x0000000000308947 */ /* 0x000fea0003800000 */
[----:B------:R-:W-:Y:S02]  /*2e20*/  I2FP.F32.U32 R3, R29 ;  /* 0x0000001d00037245 */ /* 0x000fe40000201000 */
[----:B------:R-:W-:Y:S02]  /*2e30*/  I2FP.F32.S32 R0, R0 ;  /* 0x0000000000007245 */ /* 0x000fe40000201400 */
[----:B------:R-:W0:Y:S08]  /*2e40*/  MUFU.RCP R2, R3 ;  /* 0x0000000300027308 */ /* 0x000e300000001000 */
[----:B------:R-:W1:Y:S01]  /*2e50*/  FCHK P0, R0, R3 ;  /* 0x0000000300007302 */ /* 0x000e620000000000 */
[----:B0-----:R-:W-:-:S04]  /*2e60*/  FFMA R5, -R3, R2, 1 ;  /* 0x3f80000003057423 */ /* 0x001fc80000000102 */
[----:B------:R-:W-:-:S04]  /*2e70*/  FFMA R5, R2, R5, R2 ;  /* 0x0000000502057223 */ /* 0x000fc80000000002 */
[----:B------:R-:W-:-:S04]  /*2e80*/  FFMA R2, R0, R5, RZ ;  /* 0x0000000500027223 */ /* 0x000fc800000000ff */
[----:B------:R-:W-:-:S04]  /*2e90*/  FFMA R4, -R3, R2, R0 ;  /* 0x0000000203047223 */ /* 0x000fc80000000100 */
[----:B------:R-:W-:Y:S01]  /*2ea0*/  FFMA R7, R5, R4, R2 ;  /* 0x0000000405077223 */ /* 0x000fe20000000002 */
[----:B-1----:R-:W-:Y:S06]  /*2eb0*/  @!P0 BRA `(.L_x_93) ;  /* 0x0000000000088947 */ /* 0x002fec0003800000 */
[----:B------:R-:W-:-:S07]  /*2ec0*/  MOV R2, 0x2ee0 ;  /* 0x00002ee000027802 */ /* 0x000fce0000000f00 */
[----:B------:R-:W-:Y:S05]  /*2ed0*/  CALL.REL.NOINC `($__internal_4_$__cuda_sm3x_div_rn_noftz_f32_slowpath) ;  /* 0x0000000800947944 */ /* 0x000fea0003c00000 */
.L_x_93:
[----:B------:R-:W0:Y:S08]  /*2ee0*/  LDC.64 R2, c[0x0][0x388] ;  /* 0x0000e200ff027b82 */ /* 0x000e300000000a00 */
[----:B------:R-:W1:Y:S01]  /*2ef0*/  LDC.64 R4, c[0x0][0x380] ;  /* 0x0000e000ff047b82 */ /* 0x000e620000000a00 */
[----:B0-----:R0:W-:Y:S04]  /*2f00*/  STG.E desc[UR6][R2.64+0x1f8], R7 ;  /* 0x0001f80702007986 */ /* 0x0011e8000c101906 */
[----:B------:R-:W2:Y:S04]  /*2f10*/  LDG.E R0, desc[UR6][R2.64+0x204] ;  /* 0x0002040602007981 */ /* 0x000ea8000c1e1900 */
[----:B-1----:R-:W2:Y:S01]  /*2f20*/  LDG.E R11, desc[UR6][R4.64+0x204] ;  /* 0x00020406040b7981 */ /* 0x002ea2000c1e1900 */
[----:B------:R-:W-:Y:S01]  /*2f30*/  IMAD.MOV.U32 R10, RZ, RZ, RZ ;  /* 0x000000ffff0a7224 */ /* 0x000fe200078e00ff */
[----:B--2---:R-:W-:-:S13]  /*2f40*/  FSETP.GT.AND P0, PT, R11, R0, PT ;  /* 0x000000000b00720b */ /* 0x004fda0003f04000 */
[----:B------:R1:W-:Y:S04]  /*2f50*/  @P0 STG.E.64 desc[UR6][R2.64+0x200], R10 ;  /* 0x0002000a02000986 */ /* 0x0003e8000c101b06 */
[----:B------:R-:W2:Y:S01]  /*2f60*/  LDG.E R9, desc[UR6][R4.64+0x434] ;  /* 0x0004340604097981 */ /* 0x000ea2000c1e1900 */
[----:B------:R-:W-:-:S05]  /*2f70*/  @P0 IMAD.MOV.U32 R0, RZ, RZ, R11 ;  /* 0x000000ffff000224 */ /* 0x000fca00078e000b */
[----:B--2---:R-:W-:-:S13]  /*2f80*/  FSETP.GT.AND P0, PT, R9, R0, PT ;  /* 0x000000000900720b */ /* 0x004fda0003f04000 */
[----:B------:R-:W-:-:S05]  /*2f90*/  @P0 IMAD.MOV.U32 R8, RZ, RZ, 0x1 ;  /* 0x00000001ff080424 */ /* 0x000fca00078e00ff */
[----:B------:R2:W-:Y:S04]  /*2fa0*/  @P0 STG.E.64 desc[UR6][R2.64+0x200], R8 ;  /* 0x0002000802000986 */ /* 0x0005e8000c101b06 */
[----:B0-----:R-:W3:Y:S01]  /*2fb0*/  LDG.E R7, desc[UR6][R4.64+0x664] ;  /* 0x0006640604077981 */ /* 0x001ee2000c1e1900 */
[----:B------:R-:W-:-:S05]  /*2fc0*/  @P0 IMAD.MOV.U32 R0, RZ, RZ, R9 ;  /* 0x000000ffff000224 */ /* 0x000fca00078e0009 */
[----:B---3--:R-:W-:-:S13]  /*2fd0*/  FSETP.GT.AND P0, PT, R7, R0, PT ;  /* 0x000000000700720b */ /* 0x008fda0003f04000 */
[----:B------:R-:W-:-:S05]  /*2fe0*/  @P0 IMAD.MOV.U32 R6, RZ, RZ, 0x2 ;  /* 0x00000002ff060424 */ /* 0x000fca00078e00ff */
[----:B------:R0:W-:Y:S04]  /*2ff0*/  @P0 STG.E.64 desc[UR6][R2.64+0x200], R6 ;  /* 0x0002000602000986 */ /* 0x0001e8000c101b06 */
[----:B-1----:R-:W3:Y:S01]  /*3000*/  LDG.E R11, desc[UR6][R4.64+0x894] ;  /* 0x00089406040b7981 */ /* 0x002ee2000c1e1900 */
[----:B------:R-:W-:-:S05]  /*3010*/  @P0 IMAD.MOV.U32 R0, RZ, RZ, R7 ;  /* 0x000000ffff000224 */ /* 0x000fca00078e0007 */
[----:B---3--:R-:W-:-:S13]  /*3020*/  FSETP.GT.AND P0, PT, R11, R0, PT ;  /* 0x000000000b00720b */ /* 0x008fda0003f04000 */
[----:B------:R-:W-:-:S05]  /*3030*/  @P0 IMAD.MOV.U32 R10, RZ, RZ, 0x3 ;  /* 0x00000003ff0a0424 */ /* 0x000fca00078e00ff */
[----:B------:R1:W-:Y:S04]  /*3040*/  @P0 STG.E.64 desc[UR6][R2.64+0x200], R10 ;  /* 0x0002000a02000986 */ /* 0x0003e8000c101b06 */
[----:B--2---:R-:W2:Y:S01]  /*3050*/  LDG.E R9, desc[UR6][R4.64+0xac4] ;  /* 0x000ac40604097981 */ /* 0x004ea2000c1e1900 */
        /* <DEDUP_REMOVED lines=137> */
[----:B0-----:R-:W-:Y:S05]  /*38f0*/  @!P0 EXIT ;  /* 0x000000000000894d */ /* 0x001fea0003800000 */
[----:B------:R-:W-:-:S05]  /*3900*/  IMAD.MOV.U32 R8, RZ, RZ, 0x1f ;  /* 0x0000001fff087424 */ /* 0x000fca00078e00ff */
[----:B------:R-:W-:Y:S01]  /*3910*/  STG.E.64 desc[UR6][R2.64+0x200], R8 ;  /* 0x0002000802007986 */ /* 0x000fe2000c101b06 */
[----:B------:R-:W-:Y:S05]  /*3920*/  EXIT ;  /* 0x000000000000794d */ /* 0x000fea0003800000 */
        .weak           $__internal_4_$__cuda_sm3x_div_rn_noftz_f32_slowpath
        .type           $__internal_4_$__cuda_sm3x_div_rn_noftz_f32_slowpath,@function
        .size           $__internal_4_$__cuda_sm3x_div_rn_noftz_f32_slowpath,(.L_x_193 - $__internal_4_$__cuda_sm3x_div_rn_noftz_f32_slowpath)
$__internal_4_$__cuda_sm3x_div_rn_noftz_f32_slowpath:
[--C-:B------:R-:W-:Y:S01]  /*3930*/  SHF.R.U32.HI R5, RZ, 0x17, R3.reuse ;  /* 0x00000017ff057819 */ /* 0x100fe20000011603 */
[--C-:B------:R-:W-:Y:S01]  /*3940*/  IMAD.MOV.U32 R6, RZ, RZ, R0.reuse ;  /* 0x000000ffff067224 */ /* 0x100fe200078e0000 */
[----:B------:R-:W-:Y:S01]  /*3950*/  SHF.R.U32.HI R4, RZ, 0x17, R0 ;  /* 0x00000017ff047819 */ /* 0x000fe20000011600 */
[----:B------:R-:W-:Y:S01]  /*3960*/  IMAD.MOV.U32 R7, RZ, RZ, R3 ;  /* 0x000000ffff077224 */ /* 0x000fe200078e0003 */
[----:B------:R-:W-:Y:S02]  /*3970*/  LOP3.LUT R5, R5, 0xff, RZ, 0xc0, !PT ;  /* 0x000000ff05057812 */ /* 0x000fe400078ec0ff */
[----:B------:R-:W-:-:S03]  /*3980*/  LOP3.LUT R4, R4, 0xff, RZ, 0xc0, !PT ;  /* 0x000000ff04047812 */ /* 0x000fc600078ec0ff */
[----:B------:R-:W-:Y:S02]  /*3990*/  VIADD R10, R5, 0xffffffff ;  /* 0xffffffff050a7836 */ /* 0x000fe40000000000 */
[----:B------:R-:W-:-:S03]  /*39a0*/  VIADD R9, R4, 0xffffffff ;  /* 0xffffffff04097836 */ /* 0x000fc60000000000 */
[----:B------:R-:W-:-:S04]  /*39b0*/  ISETP.GT.U32.AND P0, PT, R10, 0xfd, PT ;  /* 0x000000fd0a00780c */ /* 0x000fc80003f04070 */
[----:B------:R-:W-:-:S13]  /*39c0*/  ISETP.GT.U32.OR P0, PT, R9, 0xfd, P0 ;  /* 0x000000fd0900780c */ /* 0x000fda0000704470 */
[----:B------:R-:W-:Y:S01]  /*39d0*/  @!P0 IMAD.MOV.U32 R8, RZ, RZ, RZ ;  /* 0x000000ffff088224 */ /* 0x000fe200078e00ff */
        /* <DEDUP_REMOVED lines=19> */
[----:B------:R-:W-:Y:S02]  /*3b10*/  @P0 IMAD.MOV.U32 R8, RZ, RZ, RZ ;  /* 0x000000ffff080224 */ /* 0x000fe400078e00ff */
[----:B------:R-:W-:Y:S01]  /*3b20*/  @!P0 FFMA R6, R0, 1.84467440737095516160e+19, RZ ;  /* 0x5f80000000068823 */ /* 0x000fe200000000ff */
[----:B------:R-:W-:Y:S02]  /*3b30*/  @!P0 IMAD.MOV.U32 R8, RZ, RZ, -0x40 ;  /* 0xffffffc0ff088424 */ /* 0x000fe400078e00ff */
[----:B------:R-:W-:Y:S02]  /*3b40*/  @!P1 FFMA R7, R3, 1.84467440737095516160e+19, RZ ;  /* 0x5f80000003079823 */ /* 0x000fe400000000ff */
[----:B------:R-:W-:-:S07]  /*3b50*/  @!P1 VIADD R8, R8, 0x40 ;  /* 0x0000004008089836 */ /* 0x000fce0000000000 */
.L_x_94:
[----:B------:R-:W-:Y:S01]  /*3b60*/  LEA R0, R5, 0xc0800000, 0x17 ;  /* 0xc080000005007811 */ /* 0x000fe200078eb8ff */
[----:B------:R-:W-:-:S04]  /*3b70*/  VIADD R4, R4, 0xffffff81 ;  /* 0xffffff8104047836 */ /* 0x000fc80000000000 */
[----:B------:R-:W-:Y:S01]  /*3b80*/  IMAD.IADD R7, R7, 0x1, -R0 ;  /* 0x0000000107077824 */ /* 0x000fe200078e0a00 */
[C---:B------:R-:W-:Y:S01]  /*3b90*/  IADD3 R5, PT, PT, R4.reuse, 0x7f, -R5 ;  /* 0x0000007f04057810 */ /* 0x040fe20007ffe805 */
[----:B------:R-:W-:Y:S02]  /*3ba0*/  IMAD R0, R4, -0x800000, R6 ;  /* 0xff80000004007824 */ /* 0x000fe400078e0206 */
[----:B------:R-:W0:Y:S01]  /*3bb0*/  MUFU.RCP R3, R7 ;  /* 0x0000000700037308 */ /* 0x000e220000001000 */
[----:B------:R-:W-:Y:S01]  /*3bc0*/  FADD.FTZ R9, -R7, -RZ ;  /* 0x800000ff07097221 */ /* 0x000fe20000010100 */
[----:B------:R-:W-:-:S03]  /*3bd0*/  IMAD.IADD R5, R5, 0x1, R8 ;  /* 0x0000000105057824 */ /* 0x000fc600078e0208 */
        /* <DEDUP_REMOVED lines=8> */
[----:B------:R-:W-:-:S05]  /*3c60*/  LOP3.LUT R0, R0, 0xff, RZ, 0xc0, !PT ;  /* 0x000000ff00007812 */ /* 0x000fca00078ec0ff */
[----:B------:R-:W-:-:S04]  /*3c70*/  IMAD.IADD R8, R0, 0x1, R5 ;  /* 0x0000000100087824 */ /* 0x000fc800078e0205 */
        /* <DEDUP_REMOVED lines=10> */
[-CC-:B------:R-:W-:Y:S01]  /*3d20*/  FFMA.RZ R0, R10, R6.reuse, R11.reuse ;  /* 0x000000060a007223 */ /* 0x180fe2000000c00b */
[----:B------:R-:W-:Y:S02]  /*3d30*/  VIADD R7, R8, 0x20 ;  /* 0x0000002008077836 */ /* 0x000fe40000000000 */
[-CC-:B------:R-:W-:Y:S01]  /*3d40*/  FFMA.RM R5, R10, R6.reuse, R11.reuse ;  /* 0x000000060a057223 */ /* 0x180fe2000000400b */
[----:B------:R-:W-:Y:S02]  /*3d50*/  ISETP.NE.AND P2, PT, R8, RZ, PT ;  /* 0x000000ff0800720c */ /* 0x000fe40003f45270 */
[----:B------:R-:W-:Y:S01]  /*3d60*/  LOP3.LUT R4, R0, 0x7fffff, RZ, 0xc0, !PT ;  /* 0x007fffff00047812 */ /* 0x000fe200078ec0ff */
[----:B------:R-:W-:Y:S01]  /*3d70*/  FFMA.RP R0, R10, R6, R11 ;  /* 0x000000060a007223 */ /* 0x000fe2000000800b */
[----:B------:R-:W-:Y:S01]  /*3d80*/  IMAD.MOV R6, RZ, RZ, -R8 ;  /* 0x000000ffff067224 */ /* 0x000fe200078e0a08 */
[----:B------:R-:W-:Y:S02]  /*3d90*/  ISETP.NE.AND P1, PT, R8, RZ, PT ;  /* 0x000000ff0800720c */ /* 0x000fe40003f25270 */
[----:B------:R-:W-:-:S02]  /*3da0*/  LOP3.LUT R4, R4, 0x800000, RZ, 0xfc, !PT ;  /* 0x0080000004047812 */ /* 0x000fc400078efcff */
[----:B------:R-:W-:Y:S02]  /*3db0*/  FSETP.NEU.FTZ.AND P0, PT, R0, R5, PT ;  /* 0x000000050000720b */ /* 0x000fe40003f1d000 */
[----:B------:R-:W-:Y:S02]  /*3dc0*/  SHF.L.U32 R7, R4, R7, RZ ;  /* 0x0000000704077219 */ /* 0x000fe400000006ff */
[----:B------:R-:W-:Y:S02]  /*3dd0*/  SEL R5, R6, RZ, P2 ;  /* 0x000000ff06057207 */ /* 0x000fe40001000000 */
[----:B------:R-:W-:Y:S02]  /*3de0*/  ISETP.NE.AND P1, PT, R7, RZ, P1 ;  /* 0x000000ff0700720c */ /* 0x000fe40000f25270 */
[----:B------:R-:W-:Y:S02]  /*3df0*/  SHF.R.U32.HI R5, RZ, R5, R4 ;  /* 0x00000005ff057219 */ /* 0x000fe40000011604 */
[----:B------:R-:W-:-:S02]  /*3e00*/  PLOP3.LUT P0, PT, P0, P1, PT, 0xf8, 0x8f ;  /* 0x00000000008f781c */ /* 0x000fc40000703f70 */
[----:B------:R-:W-:Y:S02]  /*3e10*/  SHF.R.U32.HI R7, RZ, 0x1, R5 ;  /* 0x00000001ff077819 */ /* 0x000fe40000011605 */
[----:B------:R-:W-:-:S04]  /*3e20*/  SEL R0, RZ, 0x1, !P0 ;  /* 0x00000001ff007807 */ /* 0x000fc80004000000 */
[----:B------:R-:W-:-:S04]  /*3e30*/  LOP3.LUT R0, R0, 0x1, R7, 0xf8, !PT ;  /* 0x0000000100007812 */ /* 0x000fc800078ef807 */
[----:B------:R-:W-:-:S05]  /*3e40*/  LOP3.LUT R0, R0, R5, RZ, 0xc0, !PT ;  /* 0x0000000500007212 */ /* 0x000fca00078ec0ff */
[----:B------:R-:W-:-:S05]  /*3e50*/  IMAD.IADD R0, R7, 0x1, R0 ;  /* 0x0000000107007824 */ /* 0x000fca00078e0200 */
[----:B------:R-:W-:Y:S01]  /*3e60*/  LOP3.LUT R3, R0, R3, RZ, 0xfc, !PT ;  /* 0x0000000300037212 */ /* 0x000fe200078efcff */
[----:B------:R-:W-:Y:S06]  /*3e70*/  BRA `(.L_x_101) ;  /* 0x0000000000347947 */ /* 0x000fec0003800000 */
.L_x_100:
[----:B------:R-:W-:-:S04]  /*3e80*/  LOP3.LUT R3, R3, 0x80000000, RZ, 0xc0, !PT ;  /* 0x8000000003037812 */ /* 0x000fc800078ec0ff */
[----:B------:R-:W-:Y:S01]  /*3e90*/  LOP3.LUT R3, R3, 0x7f800000, RZ, 0xfc, !PT ;  /* 0x7f80000003037812 */ /* 0x000fe200078efcff */
[----:B------:R-:W-:Y:S06]  /*3ea0*/  BRA `(.L_x_101) ;  /* 0x0000000000287947 */ /* 0x000fec0003800000 */
.L_x_99:
[----:B------:R-:W-:Y:S01]  /*3eb0*/  IMAD R3, R5, 0x800000, R3 ;  /* 0x0080000005037824 */ /* 0x000fe200078e0203 */
[----:B------:R-:W-:Y:S06]  /*3ec0*/  BRA `(.L_x_101) ;  /* 0x0000000000207947 */ /* 0x000fec0003800000 */
.L_x_98:
[----:B------:R-:W-:-:S04]  /*3ed0*/  LOP3.LUT R3, R7, 0x80000000, R6, 0x48, !PT ;  /* 0x8000000007037812 */ /* 0x000fc800078e4806 */
[----:B------:R-:W-:Y:S01]  /*3ee0*/  LOP3.LUT R3, R3, 0x7f800000, RZ, 0xfc, !PT ;  /* 0x7f80000003037812 */ /* 0x000fe200078efcff */
[----:B------:R-:W-:Y:S06]  /*3ef0*/  BRA `(.L_x_101) ;  /* 0x0000000000147947 */ /* 0x000fec0003800000 */
.L_x_97:
[----:B------:R-:W-:Y:S01]  /*3f00*/  LOP3.LUT R3, R7, 0x80000000, R6, 0x48, !PT ;  /* 0x8000000007037812 */ /* 0x000fe200078e4806 */
[----:B------:R-:W-:Y:S06]  /*3f10*/  BRA `(.L_x_101) ;  /* 0x00000000000c7947 */ /* 0x000fec0003800000 */
.L_x_96:
[----:B------:R-:W0:Y:S01]  /*3f20*/  MUFU.RSQ R3, -QNAN ;  /* 0xffc0000000037908 */ /* 0x000e220000001400 */
[----:B------:R-:W-:Y:S05]  /*3f30*/  BRA `(.L_x_101) ;  /* 0x0000000000047947 */ /* 0x000fea0003800000 */
.L_x_95:
[----:B------:R-:W-:-:S07]  /*3f40*/  FADD.FTZ R3, R0, R3 ;  /* 0x0000000300037221 */ /* 0x000fce0000010000 */
.L_x_101:
[----:B0-----:R-:W-:Y:S02]  /*3f50*/  IMAD.MOV.U32 R7, RZ, RZ, R3 ;  /* 0x000000ffff077224 */ /* 0x001fe400078e0003 */
[----:B------:R-:W-:-:S04]  /*3f60*/  IMAD.MOV.U32 R3, RZ, RZ, 0x0 ;  /* 0x00000000ff037424 */ /* 0x000fc800078e00ff */
[----:B------:R-:W-:Y:S05]  /*3f70*/  RET.REL.NODEC R2 `(ve_swarm_update_stats) ;  /* 0xffffffc002207950 */ /* 0x000fea0003c3ffff */
.L_x_102:
        /* <DEDUP_REMOVED lines=16> */
.L_x_193:


//--------------------- .text.ve_swarm_consensus  --------------------------
	.section	.text.ve_swarm_consensus,"ax",@progbits
	.align	128
        .global         ve_swarm_consensus
        .type           ve_swarm_consensus,@function
        .size           ve_swarm_consensus,(.L_x_194 - ve_swarm_consensus)
        .other          ve_swarm_consensus,@"STO_CUDA_ENTRY STV_DEFAULT"
ve_swarm_consensus:
.text.ve_swarm_consensus:
[----:B------:R-:W-:Y:S01]  /*0000*/  LDC R1, c[0x0][0x37c] ;  /* 0x0000df00ff017b82 */ /* 0x000fe20000000800 */
[----:B------:R-:W0:Y:S01]  /*0010*/  S2R R0, SR_TID.Y ;  /* 0x0000000000007919 */ /* 0x000e220000002200 */
[----:B------:R-:W1:Y:S06]  /*0020*/  LDCU UR4, c[0x0][0x360] ;  /* 0x00006c00ff0477ac */ /* 0x000e6c0008000800 */
[----:B------:R-:W2:Y:S01]  /*0030*/  LDC.64 R2, c[0x0][0x390] ;  /* 0x0000e400ff027b82 */ /* 0x000ea20000000a00 */
[----:B------:R-:W0:Y:S01]  /*0040*/  S2R R7, SR_TID.Z ;  /* 0x0000000000077919 */ /* 0x000e220000002300 */
[----:B------:R-:W0:Y:S01]  /*0050*/  LDCU UR5, c[0x0][0x364] ;  /* 0x00006c80ff0577ac */ /* 0x000e220008000800 */
[----:B------:R-:W1:Y:S01]  /*0060*/  S2R R5, SR_TID.X ;  /* 0x0000000000057919 */ /* 0x000e620000002100 */
[----:B------:R-:W3:Y:S01]  /*0070*/  LDCU.128 UR8, c[0x0][0x380] ;  /* 0x00007000ff0877ac */ /* 0x000ee20008000c00 */
[----:B0-----:R-:W-:-:S04]  /*0080*/  IMAD R0, R7, UR5, R0 ;  /* 0x0000000507007c24 */ /* 0x001fc8000f8e0200 */
[----:B-1----:R-:W-:Y:S01]  /*0090*/  IMAD R0, R0, UR4, R5 ;  /* 0x0000000400007c24 */ /* 0x002fe2000f8e0205 */
[----:B------:R-:W0:Y:S04]  /*00a0*/  LDCU.64 UR4, c[0x0][0x358] ;  /* 0x00006b00ff0477ac */ /* 0x000e280008000a00 */
[C---:B------:R-:W-:Y:S02]  /*00b0*/  SHF.L.U32 R4, R0.reuse, 0x2, RZ ;  /* 0x0000000200047819 */ /* 0x040fe400000006ff */
[----:B------:R-:W-:Y:S02]  /*00c0*/  LOP3.LUT P0, R5, R0, 0x1f, RZ, 0xc0, !PT ;  /* 0x0000001f00057812 */ /* 0x000fe4000780c0ff */
[----:B------:R-:W-:-:S03]  /*00d0*/  LOP3.LUT R4, R4, 0x7c, RZ, 0xc0, !PT ;  /* 0x0000007c04047812 */ /* 0x000fc600078ec0ff */
[----:B--2---:R-:W-:Y:S01]  /*00e0*/  IMAD.WIDE.U32 R2, R5, 0x230, R2 ;  /* 0x0000023005027825 */ /* 0x004fe200078e0002 */
[----:B---3--:R-:W-:-:S04]  /*00f0*/  IADD3 R6, P1, PT, R4, UR10, RZ ;  /* 0x0000000a04067c10 */ /* 0x008fc8000ff3e0ff */
[----:B------:R-:W-:Y:S01]  /*0100*/  IADD3.X R7, PT, PT, RZ, UR11, RZ, P1, !PT ;  /* 0x0000000bff077c10 */ /* 0x000fe20008ffe4ff */
[----:B0-----:R-:W2:Y:S04]  /*0110*/  LDG.E.CONSTANT R3, desc[UR4][R2.64+0x204] ;  /* 0x0002040402037981 */ /* 0x001ea8000c1e9900 */
[----:B------:R-:W2:Y:S01]  /*0120*/  LDG.E.CONSTANT R6, desc[UR4][R6.64] ;  /* 0x0000000406067981 */ /* 0x000ea2000c1e9900 */
[----:B------:R-:W-:-:S05]  /*0130*/  IADD3 R4, P1, PT, R4, UR8, RZ ;  /* 0x0000000804047c10 */ /* 0x000fca000ff3e0ff */
[----:B------:R-:W-:-:S05]  /*0140*/  IMAD.X R5, RZ, RZ, UR9, P1 ;  /* 0x00000009ff057e24 */ /* 0x000fca00088e06ff */
[----:B------:R-:W3:Y:S01]  /*0150*/  LDG.E.CONSTANT R4, desc[UR4][R4.64] ;  /* 0x0000000404047981 */ /* 0x000ee2000c1e9900 */
[----:B--2---:R-:W-:-:S05]  /*0160*/  FMUL R9, R6, R3 ;  /* 0x0000000306097220 */ /* 0x004fca0000400000 */
[----:B------:R-:W0:Y:S01]  /*0170*/  SHFL.DOWN PT, R8, R9, 0x10, 0x1f ;  /* 0x0a001f0009087f89 */ /* 0x000e2200000e0000 */
[----:B---3--:R-:W-:-:S05]  /*0180*/  FMUL R0, R4, R9 ;  /* 0x0000000904007220 */ /* 0x008fca0000400000 */
[----:B------:R-:W1:Y:S01]  /*0190*/  SHFL.DOWN PT, R11, R0, 0x10, 0x1f ;  /* 0x0a001f00000b7f89 */ /* 0x000e6200000e0000 */
[----:B0-----:R-:W-:-:S05]  /*01a0*/  FADD R8, R9, R8 ;  /* 0x0000000809087221 */ /* 0x001fca0000000000 */
[----:B------:R-:W0:Y:S01]  /*01b0*/  SHFL.DOWN PT, R13, R8, 0x8, 0x1f ;  /* 0x09001f00080d7f89 */ /* 0x000e2200000e0000 */
[----:B-1----:R-:W-:-:S05]  /*01c0*/  FADD R11, R0, R11 ;  /* 0x0000000b000b7221 */ /* 0x002fca0000000000 */
        /* <DEDUP_REMOVED lines=12> */
[----:B------:R1:W2:Y:S01]  /*0290*/  SHFL.DOWN PT, R7, R0, 0x1, 0x1f ;  /* 0x08201f0000077f89 */ /* 0x0002a200000e0000 */
[----:B0-----:R-:W-:Y:S01]  /*02a0*/  FADD R4, R5, R4 ;  /* 0x0000000405047221 */ /* 0x001fe20000000000 */
[----:B-1----:R-:W-:Y:S06]  /*02b0*/  @P0 EXIT ;  /* 0x000000000000094d */ /* 0x002fec0003800000 */
[----:B------:R-:W-:Y:S01]  /*02c0*/  FMNMX R3, R4, 9.9999999747524270788e-07, !PT ;  /* 0x358637bd04037809 */ /* 0x000fe20007800000 */
[----:B--2---:R-:W-:Y:S01]  /*02d0*/  FADD R0, R0, R7 ;  /* 0x0000000700007221 */ /* 0x004fe20000000000 */
[----:B------:R-:W-:Y:S02]  /*02e0*/  BSSY.RECONVERGENT B0, `(.L_x_103) ;  /* 0x000000b000007945 */ /* 0x000fe40003800200 */
        /* <DEDUP_REMOVED lines=9> */
[----:B------:R-:W-:Y:S05]  /*0380*/  CALL.REL.NOINC `($__internal_5_$__cuda_sm3x_div_rn_noftz_f32_slowpath) ;  /* 0x0000000400e47944 */ /* 0x000fea0003c00000 */
.L_x_104:
[----:B------:R-:W-:Y:S05]  /*0390*/  BSYNC.RECONVERGENT B0 ;  /* 0x0000000000007941 */ /* 0x000fea0003800200 */
.L_x_103:
[----:B------:R-:W0:Y:S08]  /*03a0*/  LDC.64 R4, c[0x0][0x388] ;  /* 0x0000e200ff047b82 */ /* 0x000e300000000a00 */
[----:B------:R-:W1:Y:S01]  /*03b0*/  LDC.64 R2, c[0x0][0x390] ;  /* 0x0000e400ff027b82 */ /* 0x000e620000000a00 */
[----:B0-----:R-:W2:Y:S04]  /*03c0*/  LDG.E.CONSTANT R0, desc[UR4][R4.64] ;  /* 0x0000000404007981 */ /* 0x001ea8000c1e9900 */
[----:B------:R-:W3:Y:S04]  /*03d0*/  LDG.E.CONSTANT R17, desc[UR4][R4.64+0x4] ;  /* 0x0000040404117981 */ /* 0x000ee8000c1e9900 */
[----:B-1----:R-:W2:Y:S04]  /*03e0*/  LDG.E.CONSTANT R15, desc[UR4][R2.64+0x204] ;  /* 0x00020404020f7981 */ /* 0x002ea8000c1e9900 */
[----:B------:R-:W3:Y:S04]  /*03f0*/  LDG.E.CONSTANT R16, desc[UR4][R2.64+0x434] ;  /* 0x0004340402107981 */ /* 0x000ee8000c1e9900 */
[----:B------:R-:W4:Y:S04]  /*0400*/  LDG.E.CONSTANT R7, desc[UR4][R4.64+0x8] ;  /* 0x0000080404077981 */ /* 0x000f28000c1e9900 */
        /* <DEDUP_REMOVED lines=18> */
[----:B--2---:R-:W-:-:S03]  /*0530*/  FFMA R0, R0, R15, RZ ;  /* 0x0000000f00007223 */ /* 0x004fc600000000ff */
[----:B------:R-:W2:Y:S01]  /*0540*/  LDG.E.CONSTANT R15, desc[UR4][R2.64+0x17e4] ;  /* 0x0017e404020f7981 */ /* 0x000ea2000c1e9900 */
[----:B---3--:R-:W-:-:S03]  /*0550*/  FFMA R0, R17, R16, R0 ;  /* 0x0000001011007223 */ /* 0x008fc60000000000 */
[----:B------:R-:W3:Y:S04]  /*0560*/  LDG.E.CONSTANT R16, desc[UR4][R4.64+0x2c] ;  /* 0x00002c0404107981 */ /* 0x000ee8000c1e9900 */
[----:B------:R-:W3:Y:S01]  /*0570*/  LDG.E.CONSTANT R17, desc[UR4][R2.64+0x1a14] ;  /* 0x001a140402117981 */ /* 0x000ee2000c1e9900 */
[----:B----4-:R-:W-:-:S03]  /*0580*/  FFMA R0, R7, R8, R0 ;  /* 0x0000000807007223 */ /* 0x010fc60000000000 */
[----:B------:R-:W4:Y:S04]  /*0590*/  LDG.E.CONSTANT R7, desc[UR4][R4.64+0x30] ;  /* 0x0000300404077981 */ /* 0x000f28000c1e9900 */
[----:B------:R-:W4:Y:S01]  /*05a0*/  LDG.E.CONSTANT R8, desc[UR4][R2.64+0x1c44] ;  /* 0x001c440402087981 */ /* 0x000f22000c1e9900 */
[----:B-----5:R-:W-:-:S04]  /*05b0*/  FFMA R25, R25, R26, R0 ;  /* 0x0000001a19197223 */ /* 0x020fc80000000000 */
[----:B------:R-:W-:Y:S02]  /*05c0*/  FFMA R0, R24, R23, R25 ;  /* 0x0000001718007223 */ /* 0x000fe40000000019 */
[----:B------:R-:W5:Y:S04]  /*05d0*/  LDG.E.CONSTANT R24, desc[UR4][R4.64+0x34] ;  /* 0x0000340404187981 */ /* 0x000f68000c1e9900 */
[----:B------:R-:W5:Y:S01]  /*05e0*/  LDG.E.CONSTANT R25, desc[UR4][R2.64+0x1e74] ;  /* 0x001e740402197981 */ /* 0x000f62000c1e9900 */
[----:B------:R-:W-:-:S03]  /*05f0*/  FFMA R23, R9, R22, R0 ;  /* 0x0000001609177223 */ /* 0x000fc60000000000 */
[----:B------:R-:W5:Y:S04]  /*0600*/  LDG.E.CONSTANT R0, desc[UR4][R4.64+0x38] ;  /* 0x0000380404007981 */ /* 0x000f68000c1e9900 */
[----:B------:R-:W5:Y:S01]  /*0610*/  LDG.E.CONSTANT R9, desc[UR4][R2.64+0x20a4] ;  /* 0x0020a40402097981 */ /* 0x000f62000c1e9900 */
[----:B------:R-:W-:-:S03]  /*0620*/  FFMA R21, R20, R21, R23 ;  /* 0x0000001514157223 */ /* 0x000fc60000000017 */
[----:B------:R-:W5:Y:S04]  /*0630*/  LDG.E.CONSTANT R22, desc[UR4][R4.64+0x3c] ;  /* 0x00003c0404167981 */ /* 0x000f68000c1e9900 */
[----:B------:R-:W5:Y:S01]  /*0640*/  LDG.E.CONSTANT R23, desc[UR4][R2.64+0x22d4] ;  /* 0x0022d40402177981 */ /* 0x000f62000c1e9900 */
[----:B------:R-:W-:-:S03]  /*0650*/  FFMA R27, R18, R19, R21 ;  /* 0x00000013121b7223 */ /* 0x000fc60000000015 */
[----:B------:R-:W5:Y:S04]  /*0660*/  LDG.E.CONSTANT R20, desc[UR4][R4.64+0x40] ;  /* 0x0000400404147981 */ /* 0x000f68000c1e9900 */
[----:B------:R-:W5:Y:S04]  /*0670*/  LDG.E.CONSTANT R21, desc[UR4][R2.64+0x2504] ;  /* 0x0025040402157981 */ /* 0x000f68000c1e9900 */
[----:B------:R-:W5:Y:S04]  /*0680*/  LDG.E.CONSTANT R18, desc[UR4][R4.64+0x44] ;  /* 0x0000440404127981 */ /* 0x000f68000c1e9900 */
[----:B------:R-:W5:Y:S01]  /*0690*/  LDG.E.CONSTANT R19, desc[UR4][R2.64+0x2734] ;  /* 0x0027340402137981 */ /* 0x000f62000c1e9900 */
[----:B------:R-:W-:-:S03]  /*06a0*/  FFMA R27, R10, R11, R27 ;  /* 0x0000000b0a1b7223 */ /* 0x000fc6000000001b */
[----:B------:R-:W5:Y:S01]  /*06b0*/  LDG.E.CONSTANT R10, desc[UR4][R4.64+0x48] ;  /* 0x00004804040a7981 */ /* 0x000f62000c1e9900 */
[----:B------:R-:W-:-:S03]  /*06c0*/  FFMA R27, R12, R13, R27 ;  /* 0x0000000d0c1b7223 */ /* 0x000fc6000000001b */
[----:B------:R-:W5:Y:S04]  /*06d0*/  LDG.E.CONSTANT R11, desc[UR4][R2.64+0x2964] ;  /* 0x00296404020b7981 */ /* 0x000f68000c1e9900 */
[----:B------:R-:W5:Y:S04]  /*06e0*/  LDG.E.CONSTANT R12, desc[UR4][R4.64+0x4c] ;  /* 0x00004c04040c7981 */ /* 0x000f68000c1e9900 */
[----:B------:R-:W5:Y:S01]  /*06f0*/  LDG.E.CONSTANT R13, desc[UR4][R2.64+0x2b94] ;  /* 0x002b9404020d7981 */ /* 0x000f62000c1e9900 */
[----:B--2---:R-:W-:-:S03]  /*0700*/  FFMA R27, R14, R15, R27 ;  /* 0x0000000f0e1b7223 */ /* 0x004fc6000000001b */
[----:B------:R-:W2:Y:S04]  /*0710*/  LDG.E.CONSTANT R14, desc[UR4][R4.64+0x50] ;  /* 0x00005004040e7981 */ /* 0x000ea8000c1e9900 */
[----:B------:R-:W2:Y:S01]  /*0720*/  LDG.E.CONSTANT R15, desc[UR4][R2.64+0x2dc4] ;  /* 0x002dc404020f7981 */ /* 0x000ea2000c1e9900 */
[----:B---3--:R-:W-:-:S03]  /*0730*/  FFMA R26, R16, R17, R27 ;  /* 0x00000011101a7223 */ /* 0x008fc6000000001b */
[----:B------:R-:W3:Y:S04]  /*0740*/  LDG.E.CONSTANT R16, desc[UR4][R4.64+0x54] ;  /* 0x0000540404107981 */ /* 0x000ee8000c1e9900 */
[----:B------:R-:W3:Y:S01]  /*0750*/  LDG.E.CONSTANT R17, desc[UR4][R2.64+0x2ff4] ;  /* 0x002ff40402117981 */ /* 0x000ee2000c1e9900 */
[----:B----4-:R-:W-:-:S03]  /*0760*/  FFMA R7, R7, R8, R26 ;  /* 0x0000000807077223 */ /* 0x010fc6000000001a */
[----:B------:R-:W4:Y:S04]  /*0770*/  LDG.E.CONSTANT R8, desc[UR4][R4.64+0x58] ;  /* 0x0000580404087981 */ /* 0x000f28000c1e9900 */
[----:B------:R-:W4:Y:S04]  /*0780*/  LDG.E.CONSTANT R26, desc[UR4][R4.64+0x74] ;  /* 0x00007404041a7981 */ /* 0x000f28000c1e9900 */
[----:B------:R-:W4:Y:S01]  /*0790*/  LDG.E.CONSTANT R27, desc[UR4][R2.64+0x4174] ;  /* 0x00417404021b7981 */ /* 0x000f22000c1e9900 */
[----:B-----5:R-:W-:-:S03]  /*07a0*/  FFMA R25, R24, R25, R7 ;  /* 0x0000001918197223 */ /* 0x020fc60000000007 */
[----:B------:R-:W4:Y:S04]  /*07b0*/  LDG.E.CONSTANT R7, desc[UR4][R2.64+0x3224] ;  /* 0x0032240402077981 */ /* 0x000f28000c1e9900 */
        /* <DEDUP_REMOVED lines=14> */
[----:B------:R-:W5:Y:S01]  /*08a0*/  LDG.E.CONSTANT R25, desc[UR4][R4.64+0x6c] ;  /* 0x00006c0404197981 */ /* 0x000f62000c1e9900 */
[----:B------:R-:W-:-:S03]  /*08b0*/  FFMA R11, R12, R13, R11 ;  /* 0x0000000d0c0b7223 */ /* 0x000fc6000000000b */
[----:B------:R-:W5:Y:S04]  /*08c0*/  LDG.E.CONSTANT R13, desc[UR4][R4.64+0x70] ;  /* 0x00007004040d7981 */ /* 0x000f68000c1e9900 */
[----:B------:R-:W5:Y:S01]  /*08d0*/  LDG.E.CONSTANT R12, desc[UR4][R2.64+0x3f44] ;  /* 0x003f4404020c7981 */ /* 0x000f62000c1e9900 */
[----:B--2---:R-:W-:-:S03]  /*08e0*/  FFMA R11, R14, R15, R11 ;  /* 0x0000000f0e0b7223 */ /* 0x004fc6000000000b */
[----:B------:R-:W2:Y:S04]  /*08f0*/  LDG.E.CONSTANT R14, desc[UR4][R4.64+0x78] ;  /* 0x00007804040e7981 */ /* 0x000ea8000c1e9900 */
[----:B------:R0:W2:Y:S01]  /*0900*/  LDG.E.CONSTANT R15, desc[UR4][R2.64+0x43a4] ;  /* 0x0043a404020f7981 */ /* 0x0000a2000c1e9900 */
[----:B---3--:R-:W-:Y:S02]  /*0910*/  FFMA R17, R16, R17, R11 ;  /* 0x0000001110117223 */ /* 0x008fe4000000000b */
[----:B------:R-:W1:Y:S02]  /*0920*/  LDC.64 R10, c[0x0][0x3a8] ;  /* 0x0000ea00ff0a7b82 */ /* 0x000e640000000a00 */
[----:B----4-:R-:W-:Y:S01]  /*0930*/  FFMA R7, R8, R7, R17 ;  /* 0x0000000708077223 */ /* 0x010fe20000000011 */
[----:B-1----:R-:W-:-:S03]  /*0940*/  FSETP.GT.AND P1, PT, R10, 0.69999998807907104492, PT ;  /* 0x3f3333330a00780b */ /* 0x002fc60003f24000 */
[----:B-----5:R-:W-:-:S04]  /*0950*/  FFMA R7, R0, R9, R7 ;  /* 0x0000000900077223 */ /* 0x020fc80000000007 */
[----:B------:R-:W-:Y:S01]  /*0960*/  FFMA R7, R22, R23, R7 ;  /* 0x0000001716077223 */ /* 0x000fe20000000007 */
[----:B------:R-:W-:-:S03]  /*0970*/  MOV R0, R6 ;  /* 0x0000000600007202 */ /* 0x000fc60000000f00 */
[----:B------:R-:W-:Y:S01]  /*0980*/  FFMA R7, R20, R21, R7 ;  /* 0x0000001514077223 */ /* 0x000fe20000000007 */
[----:B------:R-:W-:-:S03]  /*0990*/  FSETP.GT.AND P0, PT, R10, 0.30000001192092895508, PT ;  /* 0x3e99999a0a00780b */ /* 0x000fc60003f04000 */
[----:B------:R-:W-:Y:S01]  /*09a0*/  FFMA R18, R18, R19, R7 ;  /* 0x0000001312127223 */ /* 0x000fe20000000007 */
[----:B------:R-:W-:Y:S02]  /*09b0*/  HFMA2 R7, -RZ, RZ, 1.7998046875, 0.2249755859375 ;  /* 0x3f333333ff077431 */ /* 0x000fe400000001ff */
[----:B------:R-:W-:Y:S01]  /*09c0*/  @P1 FFMA R0, R0, 0.80000001192092895508, RZ ;  /* 0x3f4ccccd00001823 */ /* 0x000fe200000000ff */
[----:B------:R-:W-:Y:S01]  /*09d0*/  FSETP.GT.AND P2, PT, R11, 0.10000000149011611938, PT ;  /* 0x3dcccccd0b00780b */ /* 0x000fe20003f44000 */
[----:B------:R-:W-:Y:S01]  /*09e0*/  FFMA R18, R25, R24, R18 ;  /* 0x0000001819127223 */ /* 0x000fe20000000012 */
[----:B0-----:R-:W0:Y:S01]  /*09f0*/  LDC.64 R2, c[0x0][0x398] ;  /* 0x0000e600ff027b82 */ /* 0x001e220000000a00 */
[----:B------:R-:W-:Y:S01]  /*0a00*/  FSETP.GEU.AND P1, PT, R10, 0.10000000149011611938, PT ;  /* 0x3dcccccd0a00780b */ /* 0x000fe20003f2e000 */
[----:B------:R-:W-:-:S06]  /*0a10*/  FFMA R7, R0, R7, 0.090000003576278686523 ;  /* 0x3db851ec00077423 */ /* 0x000fcc0000000007 */
[----:B------:R-:W1:Y:S01]  /*0a20*/  LDC.64 R4, c[0x0][0x3a0] ;  /* 0x0000e800ff047b82 */ /* 0x000e620000000a00 */
[----:B------:R-:W-:Y:S01]  /*0a30*/  @P0 FSEL R0, R7, R0, P2 ;  /* 0x0000000007000208 */ /* 0x000fe20001000000 */
[----:B------:R-:W-:Y:S01]  /*0a40*/  FFMA R13, R13, R12, R18 ;  /* 0x0000000c0d0d7223 */ /* 0x000fe20000000012 */
[----:B------:R-:W-:Y:S01]  /*0a50*/  IMAD.MOV.U32 R7, RZ, RZ, 0x3f4ccccd ;  /* 0x3f4ccccdff077424 */ /* 0x000fe200078e00ff */
[----:B------:R-:W-:Y:S02]  /*0a60*/  FSETP.GEU.AND P2, PT, R10, 0.0099999997764825820923, PT ;  /* 0x3c23d70a0a00780b */ /* 0x000fe40003f4e000 */
[----:B------:R-:W-:Y:S01]  /*0a70*/  FFMA R13, R26, R27, R13 ;  /* 0x0000001b1a0d7223 */ /* 0x000fe2000000000d */
[----:B------:R-:W-:Y:S01]  /*0a80*/  FFMA R7, R0, R7, 0.14000000059604644775 ;  /* 0x3e0f5c2900077423 */ /* 0x000fe20000000007 */
[----:B------:R-:W-:-:S04]  /*0a90*/  FSETP.GT.AND P0, PT, R11, RZ, PT ;  /* 0x000000ff0b00720b */ /* 0x000fc80003f04000 */
[----:B------:R-:W-:-:S05]  /*0aa0*/  @!P1 FSEL R0, R7, R0, P0 ;  /* 0x0000000007009208 */ /* 0x000fca0000000000 */
[----:B------:R-:W-:-:S05]  /*0ab0*/  @!P2 FMUL R0, R0, 0.5 ;  /* 0x3f0000000000a820 */ /* 0x000fca0000400000 */
[----:B0-----:R-:W-:Y:S01]  /*0ac0*/  STG.E desc[UR4][R2.64], R0 ;  /* 0x0000000002007986 */ /* 0x001fe2000c101904 */
[----:B--2---:R-:W-:-:S04]  /*0ad0*/  FFMA R13, R14, R15, R13 ;  /* 0x0000000f0e0d7223 */ /* 0x004fc8000000000d */
[----:B------:R-:W-:-:S04]  /*0ae0*/  FFMA R13, R28, R29, R13 ;  /* 0x0000001d1c0d7223 */ /* 0x000fc8000000000d */
[----:B------:R-:W-:-:S05]  /*0af0*/  FMUL R13, R13, 0.03125 ;  /* 0x3d0000000d0d7820 */ /* 0x000fca0000400000 */
[----:B-1----:R-:W-:Y:S01]  /*0b00*/  STG.E desc[UR4][R4.64], R13 ;  /* 0x0000000d04007986 */ /* 0x002fe2000c101904 */
[----:B------:R-:W-:Y:S05]  /*0b10*/  EXIT ;  /* 0x000000000000794d */ /* 0x000fea0003800000 */
        .weak           $__internal_5_$__cuda_sm3x_div_rn_noftz_f32_slowpath
        .type           $__internal_5_$__cuda_sm3x_div_rn_noftz_f32_slowpath,@function
        .size           $__internal_5_$__cuda_sm3x_div_rn_noftz_f32_slowpath,(.L_x_194 - $__internal_5_$__cuda_sm3x_div_rn_noftz_f32_slowpath)
$__internal_5_$__cuda_sm3x_div_rn_noftz_f32_slowpath:
[----:B------:R-:W-:Y:S01]  /*0b20*/  SHF.R.U32.HI R5, RZ, 0x17, R3 ;  /* 0x00000017ff057819 */ /* 0x000fe20000011603 */
[----:B------:R-:W-:Y:S01]  /*0b30*/  BSSY.RECONVERGENT B1, `(.L_x_105) ;  /* 0x0000064000017945 */ /* 0x000fe20003800200 */
[--C-:B------:R-:W-:Y:S01]  /*0b40*/  SHF.R.U32.HI R4, RZ, 0x17, R0.reuse ;  /* 0x00000017ff047819 */ /* 0x100fe20000011600 */
[----:B------:R-:W-:Y:S01]  /*0b50*/  IMAD.MOV.U32 R6, RZ, RZ, R0 ;  /* 0x000000ffff067224 */ /* 0x000fe200078e0000 */
[----:B------:R-:W-:Y:S02]  /*0b60*/  LOP3.LUT R5, R5, 0xff, RZ, 0xc0, !PT ;  /* 0x000000ff05057812 */ /* 0x000fe400078ec0ff */
[----:B------:R-:W-:Y:S02]  /*0b70*/  LOP3.LUT R4, R4, 0xff, RZ, 0xc0, !PT ;  /* 0x000000ff04047812 */ /* 0x000fe400078ec0ff */
[----:B------:R-:W-:Y:S02]  /*0b80*/  IADD3 R10, PT, PT, R5, -0x1, RZ ;  /* 0xffffffff050a7810 */ /* 0x000fe40007ffe0ff */
[----:B------:R-:W-:-:S02]  /*0b90*/  IADD3 R9, PT, PT, R4, -0x1, RZ ;  /* 0xffffffff04097810 */ /* 0x000fc40007ffe0ff */
[----:B------:R-:W-:Y:S02]  /*0ba0*/  ISETP.GT.U32.AND P0, PT, R10, 0xfd, PT ;  /* 0x000000fd0a00780c */ /* 0x000fe40003f04070 */
[----:B------:R-:W-:Y:S02]  /*0bb0*/  MOV R7, R3 ;  /* 0x0000000300077202 */ /* 0x000fe40000000f00 */
        /* <DEDUP_REMOVED lines=24> */
[----:B------:R-:W-:Y:S02]  /*0d40*/  @!P1 FFMA R7, R3, 1.84467440737095516160e+19, RZ ;  /* 0x5f80000003079823 */ /* 0x000fe400000000ff */
[----:B------:R-:W-:-:S07]  /*0d50*/  @!P1 IADD3 R8, PT, PT, R8, 0x40, RZ ;  /* 0x0000004008089810 */ /* 0x000fce0007ffe0ff */
.L_x_106:
[----:B------:R-:W-:Y:S01]  /*0d60*/  LEA R0, R5, 0xc0800000, 0x17 ;  /* 0xc080000005007811 */ /* 0x000fe200078eb8ff */
[----:B------:R-:W-:Y:S01]  /*0d70*/  BSSY.RECONVERGENT B2, `(.L_x_111) ;  /* 0x0000036000027945 */ /* 0x000fe20003800200 */
[----:B------:R-:W-:-:S03]  /*0d80*/  IADD3 R4, PT, PT, R4, -0x7f, RZ ;  /* 0xffffff8104047810 */ /* 0x000fc60007ffe0ff */
[----:B------:R-:W-:Y:S01]  /*0d90*/  IMAD.IADD R7, R7, 0x1, -R0 ;  /* 0x0000000107077824 */ /* 0x000fe200078e0a00 */
[C---:B------:R-:W-:Y:S01]  /*0da0*/  IADD3 R5, PT, PT, R4.reuse, 0x7f, -R5 ;  /* 0x0000007f04057810 */ /* 0x040fe20007ffe805 */
[----:B------:R-:W-:Y:S02]  /*0db0*/  IMAD R0, R4, -0x800000, R6 ;  /* 0xff80000004007824 */ /* 0x000fe400078e0206 */
[----:B------:R-:W0:Y:S01]  /*0dc0*/  MUFU.RCP R3, R7 ;  /* 0x0000000700037308 */ /* 0x000e220000001000 */
[----:B------:R-:W-:Y:S01]  /*0dd0*/  FADD.FTZ R9, -R7, -RZ ;  /* 0x800000ff07097221 */ /* 0x000fe20000010100 */
[----:B------:R-:W-:-:S03]  /*0de0*/  IADD3 R5, PT, PT, R5, R8, RZ ;  /* 0x0000000805057210 */ /* 0x000fc60007ffe0ff */
        /* <DEDUP_REMOVED lines=9> */
[----:B------:R-:W-:-:S05]  /*0e80*/  IMAD.IADD R8, R0, 0x1, R5 ;  /* 0x0000000100087824 */ /* 0x000fca00078e0205 */
        /* <DEDUP_REMOVED lines=11> */
[----:B------:R-:W-:Y:S01]  /*0f40*/  IADD3 R7, PT, PT, R8, 0x20, RZ ;  /* 0x0000002008077810 */ /* 0x000fe20007ffe0ff */
[-CC-:B------:R-:W-:Y:S01]  /*0f50*/  FFMA.RM R5, R10, R6.reuse, R11.reuse ;  /* 0x000000060a057223 */ /* 0x180fe2000000400b */
        /* <DEDUP_REMOVED lines=19> */
.L_x_113:
[----:B------:R-:W-:-:S04]  /*1090*/  LOP3.LUT R3, R3, 0x80000000, RZ, 0xc0, !PT ;  /* 0x8000000003037812 */ /* 0x000fc800078ec0ff */
[----:B------:R-:W-:Y:S01]  /*10a0*/  LOP3.LUT R3, R3, 0x7f800000, RZ, 0xfc, !PT ;  /* 0x7f80000003037812 */ /* 0x000fe200078efcff */
[----:B------:R-:W-:Y:S06]  /*10b0*/  BRA `(.L_x_114) ;  /* 0x0000000000047947 */ /* 0x000fec0003800000 */
.L_x_112:
[----:B------:R-:W-:-:S07]  /*10c0*/  LEA R3, R5, R3, 0x17 ;  /* 0x0000000305037211 */ /* 0x000fce00078eb8ff */
.L_x_114:
[----:B------:R-:W-:Y:S05]  /*10d0*/  BSYNC.RECONVERGENT B2 ;  /* 0x0000000000027941 */ /* 0x000fea0003800200 */
.L_x_111:
[----:B------:R-:W-:Y:S05]  /*10e0*/  BRA `(.L_x_115) ;  /* 0x0000000000207947 */ /* 0x000fea0003800000 */
.L_x_110:
[----:B------:R-:W-:-:S04]  /*10f0*/  LOP3.LUT R3, R7, 0x80000000, R6, 0x48, !PT ;  /* 0x8000000007037812 */ /* 0x000fc800078e4806 */
[----:B------:R-:W-:Y:S01]  /*1100*/  LOP3.LUT R3, R3, 0x7f800000, RZ, 0xfc, !PT ;  /* 0x7f80000003037812 */ /* 0x000fe200078efcff */
[----:B------:R-:W-:Y:S06]  /*1110*/  BRA `(.L_x_115) ;  /* 0x0000000000147947 */ /* 0x000fec0003800000 */
.L_x_109:
[----:B------:R-:W-:Y:S01]  /*1120*/  LOP3.LUT R3, R7, 0x80000000, R6, 0x48, !PT ;  /* 0x8000000007037812 */ /* 0x000fe200078e4806 */
[----:B------:R-:W-:Y:S06]  /*1130*/  BRA `(.L_x_115) ;  /* 0x00000000000c7947 */ /* 0x000fec0003800000 */
.L_x_108:
[----:B------:R-:W0:Y:S01]  /*1140*/  MUFU.RSQ R3, -QNAN ;  /* 0xffc0000000037908 */ /* 0x000e220000001400 */
[----:B------:R-:W-:Y:S05]  /*1150*/  BRA `(.L_x_115) ;  /* 0x0000000000047947 */ /* 0x000fea0003800000 */
.L_x_107:
[----:B------:R-:W-:-:S07]  /*1160*/  FADD.FTZ R3, R0, R3 ;  /* 0x0000000300037221 */ /* 0x000fce0000010000 */
.L_x_115:
[----:B------:R-:W-:Y:S05]  /*1170*/  BSYNC.RECONVERGENT B1 ;  /* 0x0000000000017941 */ /* 0x000fea0003800200 */
.L_x_105:
[----:B0-----:R-:W-:Y:S01]  /*1180*/  MOV R6, R3 ;  /* 0x0000000300067202 */ /* 0x001fe20000000f00 */
[----:B------:R-:W-:-:S04]  /*1190*/  HFMA2 R3, -RZ, RZ, 0, 0 ;  /* 0x00000000ff037431 */ /* 0x000fc800000001ff */
[----:B------:R-:W-:Y:S05]  /*11a0*/  RET.REL.NODEC R2 `(ve_swarm_consensus) ;  /* 0xffffffec02947950 */ /* 0x000fea0003c3ffff */
.L_x_116:
        /* <DEDUP_REMOVED lines=13> */
.L_x_194:


//--------------------- .text.ve_swarm_agent_predict --------------------------
	.section	.text.ve_swarm_agent_predict,"ax",@progbits
	.align	128
        .global         ve_swarm_agent_predict
        .type           ve_swarm_agent_predict,@function
        .size           ve_swarm_agent_predict,(.L_x_197 - ve_swarm_agent_predict)
        .other          ve_swarm_agent_predict,@"STO_CUDA_ENTRY STV_DEFAULT"
ve_swarm_agent_predict:
.text.ve_swarm_agent_predict:
[----:B------:R-:W-:Y:S01]  /*0000*/  LDC R1, c[0x0][0x37c] ;  /* 0x0000df00ff017b82 */ /* 0x000fe20000000800 */
[----:B------:R-:W0:Y:S02]  /*0010*/  S2R R6, SR_TID.X ;  /* 0x0000000000067919 */ /* 0x000e240000002100 */
[----:B0-----:R-:W-:-:S13]  /*0020*/  ISETP.GT.U32.AND P0, PT, R6, 0x1f, PT ;  /* 0x0000001f0600780c */ /* 0x001fda0003f04070 */
[----:B------:R-:W-:Y:S05]  /*0030*/  @P0 EXIT ;  /* 0x000000000000094d */ /* 0x000fea0003800000 */
[----:B------:R-:W0:Y:S01]  /*0040*/  LDC.64 R4, c[0x0][0x380] ;  /* 0x0000e000ff047b82 */ /* 0x000e220000000a00 */
[----:B------:R-:W-:Y:S01]  /*0050*/  HFMA2 R0, -RZ, RZ, 0, 0 ;  /* 0x00000000ff007431 */ /* 0x000fe200000001ff */
[----:B------:R-:W-:Y:S01]  /*0060*/  MOV R7, RZ ;  /* 0x000000ff00077202 */ /* 0x000fe20000000f00 */
[----:B------:R-:W1:Y:S05]  /*0070*/  LDCU.64 UR4, c[0x0][0x358] ;  /* 0x00006b00ff0477ac */ /* 0x000e6a0008000a00 */
[----:B------:R-:W2:Y:S08]  /*0080*/  LDC.64 R2, c[0x0][0x388] ;  /* 0x0000e200ff027b82 */ /* 0x000eb00000000a00 */
[----:B------:R-:W3:Y:S01]  /*0090*/  LDC.64 R8, c[0x0][0x3b0] ;  /* 0x0000ec00ff087b82 */ /* 0x000ee20000000a00 */
[----:B01----:R-:W-:-:S07]  /*00a0*/  IMAD.WIDE.U32 R4, R6, 0x230, R4 ;  /* 0x0000023006047825 */ /* 0x003fce00078e0004 */
.L_x_120:
[----:B------:R-:W-:-:S05]  /*00b0*/  SHF.R.U32.HI R11, RZ, 0x5, R7 ;  /* 0x00000005ff0b7819 */ /* 0x000fca0000011607 */
[----:B------:R-:W-:-:S06]  /*00c0*/  IMAD.WIDE.U32 R10, R11, 0x4, R4 ;  /* 0x000000040b0a7825 */ /* 0x000fcc00078e0004 */
[----:B------:R-:W4:Y:S01]  /*00d0*/  LDG.E.CONSTANT R10, desc[UR4][R10.64] ;  /* 0x000000040a0a7981 */ /* 0x000f22000c1e9900 */
[C---:B------:R-:W-:Y:S01]  /*00e0*/  LOP3.LUT R13, R7.reuse, 0x1c, RZ, 0xc0, !PT ;  /* 0x0000001c070d7812 */ /* 0x040fe200078ec0ff */
[----:B------:R-:W-:Y:S01]  /*00f0*/  BSSY.RECONVERGENT B0, `(.L_x_117) ;  /* 0x0000010000007945 */ /* 0x000fe20003800200 */
[----:B------:R-:W-:-:S04]  /*0100*/  IADD3 R19, PT, PT, R7, 0x1, RZ ;  /* 0x0000000107137810 */ /* 0x000fc80007ffe0ff */
[----:B------:R-:W-:Y:S02]  /*0110*/  ISETP.NE.AND P1, PT, R19, 0x7d, PT ;  /* 0x0000007d1300780c */ /* 0x000fe40003f25270 */
[----:B----4-:R-:W-:-:S04]  /*0120*/  SHF.R.U32.HI R13, RZ, R13, R10 ;  /* 0x0000000dff0d7219 */ /* 0x010fc8000001160a */
[----:B------:R-:W-:-:S04]  /*0130*/  LOP3.LUT R13, R13, 0x1, RZ, 0xc0, !PT ;  /* 0x000000010d0d7812 */ /* 0x000fc800078ec0ff */
[----:B------:R-:W-:-:S13]  /*0140*/  ISETP.NE.U32.AND P0, PT, R13, 0x1, PT ;  /* 0x000000010d00780c */ /* 0x000fda0003f05070 */
[----:B------:R-:W-:Y:S05]  /*0150*/  @P0 BRA `(.L_x_118) ;  /* 0x0000000000240947 */ /* 0x000fea0003800000 */
[----:B--2---:R-:W-:-:S04]  /*0160*/  IMAD.WIDE.U32 R12, R7, 0x4, R2 ;  /* 0x00000004070c7825 */ /* 0x004fc800078e0002 */
[C---:B------:R-:W-:Y:S02]  /*0170*/  IMAD.WIDE.U32 R14, R7.reuse, 0x4, R4 ;  /* 0x00000004070e7825 */ /* 0x040fe400078e0004 */
[----:B------:R-:W2:Y:S02]  /*0180*/  LDG.E.CONSTANT R12, desc[UR4][R12.64] ;  /* 0x000000040c0c7981 */ /* 0x000ea4000c1e9900 */
[----:B---3--:R-:W-:Y:S02]  /*0190*/  IMAD.WIDE.U32 R16, R7, 0x4, R8 ;  /* 0x0000000407107825 */ /* 0x008fe400078e0008 */
[----:B------:R-:W2:Y:S04]  /*01a0*/  LDG.E.CONSTANT R15, desc[UR4][R14.64+0x10] ;  /* 0x000010040e0f7981 */ /* 0x000ea8000c1e9900 */
[----:B------:R-:W3:Y:S01]  /*01b0*/  LDG.E.CONSTANT R16, desc[UR4][R16.64] ;  /* 0x0000000410107981 */ /* 0x000ee2000c1e9900 */
[----:B--2---:R-:W-:Y:S01]  /*01c0*/  FMUL R11, R12, R15 ;  /* 0x0000000f0c0b7220 */ /* 0x004fe20000400000 */
[----:B---3--:R-:W-:-:S04]  /*01d0*/  FADD R18, R16, 1 ;  /* 0x3f80000010127421 */ /* 0x008fc80000000000 */
[----:B------:R-:W-:-:S07]  /*01e0*/  FFMA R0, R11, R18, R0 ;  /* 0x000000120b007223 */ /* 0x000fce0000000000 */
.L_x_118:
[----:B------:R-:W-:Y:S05]  /*01f0*/  BSYNC.RECONVERGENT B0 ;  /* 0x0000000000007941 */ /* 0x000fea0003800200 */
.L_x_117:
[----:B------:R-:W-:Y:S05]  /*0200*/  @!P1 BRA `(.L_x_119) ;  /* 0x0000000000c09947 */ /* 0x000fea0003800000 */
[----:B------:R-:W-:Y:S02]  /*0210*/  IADD3 R12, PT, PT, R7, 0x2, RZ ;  /* 0x00000002070c7810 */ /* 0x000fe40007ffe0ff */
[----:B------:R-:W-:Y:S02]  /*0220*/  LOP3.LUT R11, R19, 0x1d, RZ, 0xc0, !PT ;  /* 0x0000001d130b7812 */ /* 0x000fe400078ec0ff */
[----:B------:R-:W-:Y:S02]  /*0230*/  LOP3.LUT R13, R12, 0x1e, RZ, 0xc0, !PT ;  /* 0x0000001e0c0d7812 */ /* 0x000fe400078ec0ff */
[--C-:B------:R-:W-:Y:S02]  /*0240*/  SHF.R.U32.HI R11, RZ, R11, R10.reuse ;  /* 0x0000000bff0b7219 */ /* 0x100fe4000001160a */
[----:B------:R-:W-:Y:S02]  /*0250*/  IADD3 R15, PT, PT, R7, 0x3, RZ ;  /* 0x00000003070f7810 */ /* 0x000fe40007ffe0ff */
[----:B------:R-:W-:-:S02]  /*0260*/  SHF.R.U32.HI R13, RZ, R13, R10 ;  /* 0x0000000dff0d7219 */ /* 0x000fc4000001160a */
[----:B------:R-:W-:Y:S02]  /*0270*/  LOP3.LUT R11, R11, 0x1, RZ, 0xc0, !PT ;  /* 0x000000010b0b7812 */ /* 0x000fe400078ec0ff */
[----:B------:R-:W-:Y:S02]  /*0280*/  SHF.R.W.U32.HI R15, RZ, R15, R10 ;  /* 0x0000000fff0f7219 */ /* 0x000fe40000011e0a */
[----:B------:R-:W-:Y:S02]  /*0290*/  LOP3.LUT R13, R13, 0x1, RZ, 0xc0, !PT ;  /* 0x000000010d0d7812 */ /* 0x000fe400078ec0ff */
[----:B------:R-:W-:Y:S02]  /*02a0*/  ISETP.NE.U32.AND P0, PT, R11, 0x1, PT ;  /* 0x000000010b00780c */ /* 0x000fe40003f05070 */
[----:B------:R-:W-:Y:S02]  /*02b0*/  LOP3.LUT R15, R15, 0x1, RZ, 0xc0, !PT ;  /* 0x000000010f0f7812 */ /* 0x000fe400078ec0ff */
[----:B------:R-:W-:-:S02]  /*02c0*/  ISETP.NE.U32.AND P1, PT, R13, 0x1, PT ;  /* 0x000000010d00780c */ /* 0x000fc40003f25070 */
[----:B------:R-:W-:-:S07]  /*02d0*/  ISETP.NE.U32.AND P2, PT, R15, 0x1, PT ;  /* 0x000000010f00780c */ /* 0x000fce0003f45070 */
[----:B------:R-:W0:Y:S01]  /*02e0*/  @!P0 LDC.64 R26, c[0x0][0x388] ;  /* 0x0000e200ff1a8b82 */ /* 0x000e220000000a00 */
[----:B------:R-:W-:-:S04]  /*02f0*/  @!P0 IMAD.WIDE.U32 R20, R7, 0x4, R4 ;  /* 0x0000000407148825 */ /* 0x000fc800078e0004 */
[C---:B------:R-:W-:Y:S02]  /*0300*/  @!P1 IMAD.WIDE.U32 R28, R7.reuse, 0x4, R4 ;  /* 0x00000004071c9825 */ /* 0x040fe400078e0004 */
[----:B------:R-:W4:Y:S01]  /*0310*/  @!P0 LDG.E.CONSTANT R20, desc[UR4][R20.64+0x14] ;  /* 0x0000140414148981 */ /* 0x000f22000c1e9900 */
[----:B------:R-:W1:Y:S08]  /*0320*/  @!P0 LDC.64 R24, c[0x0][0x3b0] ;  /* 0x0000ec00ff188b82 */ /* 0x000e700000000a00 */
[----:B------:R-:W5:Y:S08]  /*0330*/  @!P1 LDC.64 R10, c[0x0][0x388] ;  /* 0x0000e200ff0a9b82 */ /* 0x000f700000000a00 */
[----:B------:R-:W2:Y:S01]  /*0340*/  @!P1 LDC.64 R14, c[0x0][0x3b0] ;  /* 0x0000ec00ff0e9b82 */ /* 0x000ea20000000a00 */
[C---:B0-----:R-:W-:Y:S01]  /*0350*/  @!P0 IMAD.WIDE.U32 R26, R7.reuse, 0x4, R26 ;  /* 0x00000004071a8825 */ /* 0x041fe200078e001a */
[----:B------:R-:W3:Y:S04]  /*0360*/  @!P1 LDG.E.CONSTANT R21, desc[UR4][R28.64+0x18] ;  /* 0x000018041c159981 */ /* 0x000ee8000c1e9900 */
[----:B------:R-:W4:Y:S02]  /*0370*/  @!P0 LDG.E.CONSTANT R23, desc[UR4][R26.64+0x4] ;  /* 0x000004041a178981 */ /* 0x000f24000c1e9900 */
[----:B------:R-:W0:Y:S01]  /*0380*/  @!P2 LDC.64 R18, c[0x0][0x388] ;  /* 0x0000e200ff12ab82 */ /* 0x000e220000000a00 */
[----:B-1----:R-:W-:-:S05]  /*0390*/  @!P0 IMAD.WIDE.U32 R24, R7, 0x4, R24 ;  /* 0x0000000407188825 */ /* 0x002fca00078e0018 */
[----:B------:R-:W3:Y:S02]  /*03a0*/  @!P0 LDG.E.CONSTANT R22, desc[UR4][R24.64+0x4] ;  /* 0x0000040418168981 */ /* 0x000ee4000c1e9900 */
[----:B------:R-:W1:Y:S01]  /*03b0*/  @!P2 LDC.64 R12, c[0x0][0x3b0] ;  /* 0x0000ec00ff0cab82 */ /* 0x000e620000000a00 */
[----:B-----5:R-:W-:-:S04]  /*03c0*/  @!P1 IMAD.WIDE.U32 R10, R7, 0x4, R10 ;  /* 0x00000004070a9825 */ /* 0x020fc800078e000a */
[C---:B------:R-:W-:Y:S02]  /*03d0*/  @!P2 IMAD.WIDE.U32 R16, R7.reuse, 0x4, R4 ;  /* 0x000000040710a825 */ /* 0x040fe400078e0004 */
[----:B------:R-:W5:Y:S02]  /*03e0*/  @!P1 LDG.E.CONSTANT R10, desc[UR4][R10.64+0x8] ;  /* 0x000008040a0a9981 */ /* 0x000f64000c1e9900 */
[C---:B--2---:R-:W-:Y:S02]  /*03f0*/  @!P1 IMAD.WIDE.U32 R14, R7.reuse, 0x4, R14 ;  /* 0x00000004070e9825 */ /* 0x044fe400078e000e */
[----:B------:R-:W2:Y:S04]  /*0400*/  @!P2 LDG.E.CONSTANT R17, desc[UR4][R16.64+0x1c] ;  /* 0x00001c041011a981 */ /* 0x000ea8000c1e9900 */
[----:B------:R-:W2:Y:S01]  /*0410*/  @!P1 LDG.E.CONSTANT R14, desc[UR4][R14.64+0x8] ;  /* 0x000008040e0e9981 */ /* 0x000ea2000c1e9900 */
[----:B0-----:R-:W-:-:S06]  /*0420*/  @!P2 IMAD.WIDE.U32 R18, R7, 0x4, R18 ;  /* 0x000000040712a825 */ /* 0x001fcc00078e0012 */
[----:B------:R-:W2:Y:S01]  /*0430*/  @!P2 LDG.E.CONSTANT R18, desc[UR4][R18.64+0xc] ;  /* 0x00000c041212a981 */ /* 0x000ea2000c1e9900 */
[----:B-1----:R-:W-:-:S06]  /*0440*/  @!P2 IMAD.WIDE.U32 R12, R7, 0x4, R12 ;  /* 0x00000004070ca825 */ /* 0x002fcc00078e000c */
[----:B------:R-:W2:Y:S01]  /*0450*/  @!P2 LDG.E.CONSTANT R12, desc[UR4][R12.64+0xc] ;  /* 0x00000c040c0ca981 */ /* 0x000ea2000c1e9900 */
[----:B------:R-:W-:Y:S01]  /*0460*/  IADD3 R7, PT, PT, R7, 0x4, RZ ;  /* 0x0000000407077810 */ /* 0x000fe20007ffe0ff */
[----:B----4-:R-:W-:Y:S01]  /*0470*/  @!P0 FMUL R23, R23, R20 ;  /* 0x0000001417178220 */ /* 0x010fe20000400000 */
[----:B---3--:R-:W-:-:S04]  /*0480*/  @!P0 FADD R22, R22, 1 ;  /* 0x3f80000016168421 */ /* 0x008fc80000000000 */
        /* <DEDUP_REMOVED lines=8> */
.L_x_119:
[----:B---3--:R-:W3:Y:S04]  /*0510*/  LDG.E.CONSTANT R8, desc[UR4][R4.64+0xc] ;  /* 0x00000c0404087981 */ /* 0x008ee8000c1e9900 */
[----:B--2---:R-:W2:Y:S04]  /*0520*/  LDG.E.CONSTANT R2, desc[UR4][R4.64] ;  /* 0x0000000404027981 */ /* 0x004ea8000c1e9900 */
[----:B------:R-:W4:Y:S04]  /*0530*/  LDG.E.CONSTANT R3, desc[UR4][R4.64+0x4] ;  /* 0x0000040404037981 */ /* 0x000f28000c1e9900 */
[----:B------:R-:W5:Y:S01]  /*0540*/  LDG.E.CONSTANT R7, desc[UR4][R4.64+0x8] ;  /* 0x0000080404077981 */ /* 0x000f62000c1e9900 */
[----:B------:R-:W-:Y:S01]  /*0550*/  BSSY.RECONVERGENT B0, `(.L_x_121) ;  /* 0x0000027000007945 */ /* 0x000fe20003800200 */
[----:B---3--:R-:W-:Y:S01]  /*0560*/  LOP3.LUT R9, R8, 0x1fff, RZ, 0xc0, !PT ;  /* 0x00001fff08097812 */ /* 0x008fe200078ec0ff */
[----:B--2---:R-:W-:Y:S08]  /*0570*/  POPC R2, R2 ;  /* 0x0000000200027309 */ /* 0x004ff00000000000 */
[----:B----4-:R-:W-:Y:S08]  /*0580*/  POPC R3, R3 ;  /* 0x0000000300037309 */ /* 0x010ff00000000000 */
[----:B-----5:R-:W0:Y:S08]  /*0590*/  POPC R7, R7 ;  /* 0x0000000700077309 */ /* 0x020e300000000000 */
        /* <DEDUP_REMOVED lines=12> */
[----:B-1----:R-:W-:Y:S05]  /*0660*/  CALL.REL.NOINC `($__internal_7_$__cuda_sm20_sqrt_rn_f32_slowpath) ;  /* 0x0000001000947944 */ /* 0x002fea0003c00000 */
[----:B------:R-:W-:Y:S01]  /*0670*/  MOV R3, R7 ;  /* 0x0000000700037202 */ /* 0x000fe20000000f00 */
[----:B------:R-:W-:Y:S06]  /*0680*/  BRA `(.L_x_125) ;  /* 0x0000000000107947 */ /* 0x000fec0003800000 */
.L_x_124:
[----:B-1----:R-:W-:Y:S01]  /*0690*/  FMUL.FTZ R7, R2, R3 ;  /* 0x0000000302077220 */ /* 0x002fe20000410000 */
[----:B------:R-:W-:-:S03]  /*06a0*/  FMUL.FTZ R3, R3, 0.5 ;  /* 0x3f00000003037820 */ /* 0x000fc60000410000 */
[----:B------:R-:W-:-:S04]  /*06b0*/  FFMA R2, -R7, R7, R2 ;  /* 0x0000000707027223 */ /* 0x000fc80000000102 */
[----:B------:R-:W-:-:S07]  /*06c0*/  FFMA R3, R2, R3, R7 ;  /* 0x0000000302037223 */ /* 0x000fce0000000007 */
.L_x_125:
[----:B------:R-:W-:Y:S05]  /*06d0*/  BSYNC.RECONVERGENT B1 ;  /* 0x0000000000017941 */ /* 0x000fea0003800200 */
.L_x_123:
        /* <DEDUP_REMOVED lines=10> */
[----:B------:R-:W-:Y:S05]  /*0780*/  CALL.REL.NOINC `($__internal_8_$__cuda_sm3x_div_rn_noftz_f32_slowpath) ;  /* 0x0000001000a87944 */ /* 0x000fea0003c00000 */
[----:B------:R-:W-:-:S07]  /*0790*/  MOV R2, R0 ;  /* 0x0000000000027202 */ /* 0x000fce0000000f00 */
.L_x_127:
[----:B------:R-:W-:Y:S05]  /*07a0*/  BSYNC.RECONVERGENT B1 ;  /* 0x0000000000017941 */ /* 0x000fea0003800200 */
.L_x_126:
[----:B------:R-:W-:-:S07]  /*07b0*/  MOV R0, R2 ;  /* 0x0000000200007202 */ /* 0x000fce0000000f00 */
.L_x_122:
[----:B------:R-:W-:Y:S05]  /*07c0*/  BSYNC.RECONVERGENT B0 ;  /* 0x0000000000007941 */ /* 0x000fea0003800200 */
.L_x_121:
[----:B------:R-:W0:Y:S08]  /*07d0*/  LDC.64 R8, c[0x0][0x390] ;  /* 0x0000e400ff087b82 */ /* 0x000e300000000a00 */
[----:B------:R-:W1:Y:S01]  /*07e0*/  LDC.64 R10, c[0x0][0x398] ;  /* 0x0000e600ff0a7b82 */ /* 0x000e620000000a00 */
[----:B0-----:R-:W2:Y:S04]  /*07f0*/  LDG.E.CONSTANT R3, desc[UR4][R8.64] ;  /* 0x0000000408037981 */ /* 0x001ea8000c1e9900 */
[----:B------:R-:W3:Y:S04]  /*0800*/  LDG.E.CONSTANT R26, desc[UR4][R8.64+0x4] ;  /* 0x00000404081a7981 */ /* 0x000ee8000c1e9900 */
[----:B-1----:R-:W4:Y:S04]  /*0810*/  LDG.E.CONSTANT R2, desc[UR4][R10.64] ;  /* 0x000000040a027981 */ /* 0x002f28000c1e9900 */
        /* <DEDUP_REMOVED lines=16> */
[----:B--2---:R-:W-:-:S04]  /*0920*/  FADD R3, RZ, R3 ;  /* 0x00000003ff037221 */ /* 0x004fc80000000000 */
[----:B---3--:R-:W-:Y:S02]  /*0930*/  FFMA R27, R26, 0.9375, R3 ;  /* 0x3f7000001a1b7823 */ /* 0x008fe40000000003 */
[----:B------:R-:W2:Y:S01]  /*0940*/  LDG.E.CONSTANT R3, desc[UR4][R10.64+0x20] ;  /* 0x000020040a037981 */ /* 0x000ea2000c1e9900 */
[----:B----4-:R-:W-:-:S04]  /*0950*/  FFMA R2, R2, R2, RZ ;  /* 0x0000000202027223 */ /* 0x010fc800000000ff */
[----:B-----5:R-:W-:Y:S02]  /*0960*/  FFMA R26, R25, R25, R2 ;  /* 0x00000019191a7223 */ /* 0x020fe40000000002 */
[----:B------:R-:W3:Y:S01]  /*0970*/  LDG.E.CONSTANT R2, desc[UR4][R10.64+0x24] ;  /* 0x000024040a027981 */ /* 0x000ee2000c1e9900 */
[----:B------:R-:W-:-:S03]  /*0980*/  FFMA R27, R14, 0.875, R27 ;  /* 0x3f6000000e1b7823 */ /* 0x000fc6000000001b */
[----:B------:R-:W4:Y:S01]  /*0990*/  LDG.E.CONSTANT R25, desc[UR4][R8.64+0x50] ;  /* 0x0000500408197981 */ /* 0x000f22000c1e9900 */
[----:B------:R-:W-:Y:S01]  /*09a0*/  FADD R16, RZ, R16 ;  /* 0x00000010ff107221 */ /* 0x000fe20000000000 */
[----:B------:R-:W-:Y:S02]  /*09b0*/  FFMA R26, R13, R13, R26 ;  /* 0x0000000d0d1a7223 */ /* 0x000fe4000000001a */
[----:B------:R-:W5:Y:S01]  /*09c0*/  LDG.E.CONSTANT R13, desc[UR4][R8.64+0x80] ;  /* 0x00008004080d7981 */ /* 0x000f62000c1e9900 */
[----:B------:R-:W-:Y:S01]  /*09d0*/  FFMA R18, R18, 0.8125, R27 ;  /* 0x3f50000012127823 */ /* 0x000fe2000000001b */
[----:B------:R-:W-:Y:S02]  /*09e0*/  FADD R19, R16, R19 ;  /* 0x0000001310137221 */ /* 0x000fe40000000000 */
[----:B------:R-:W4:Y:S01]  /*09f0*/  LDG.E.CONSTANT R16, desc[UR4][R8.64+0x58] ;  /* 0x0000580408107981 */ /* 0x000f22000c1e9900 */
[----:B------:R-:W-:Y:S01]  /*0a00*/  FFMA R17, R17, R17, R26 ;  /* 0x0000001111117223 */ /* 0x000fe2000000001a */
[----:B------:R-:W-:-:S02]  /*0a10*/  FFMA R21, R21, 0.75, R18 ;  /* 0x3f40000015157823 */ /* 0x000fc40000000012 */
[----:B------:R-:W4:Y:S01]  /*0a20*/  LDG.E.CONSTANT R18, desc[UR4][R8.64+0x88] ;  /* 0x0000880408127981 */ /* 0x000f22000c1e9900 */
[----:B------:R-:W-:-:S03]  /*0a30*/  FADD R22, R19, R22 ;  /* 0x0000001613167221 */ /* 0x000fc60000000000 */
[----:B------:R-:W4:Y:S01]  /*0a40*/  LDG.E.CONSTANT R19, desc[UR4][R8.64+0x1c] ;  /* 0x00001c0408137981 */ /* 0x000f22000c1e9900 */
[----:B------:R-:W-:-:S03]  /*0a50*/  FFMA R20, R20, R20, R17 ;  /* 0x0000001414147223 */ /* 0x000fc60000000011 */
[----:B------:R-:W4:Y:S01]  /*0a60*/  LDG.E.CONSTANT R17, desc[UR4][R8.64+0x54] ;  /* 0x0000540408117981 */ /* 0x000f22000c1e9900 */
[----:B------:R-:W-:-:S03]  /*0a70*/  FFMA R14, R24, 0.6875, R21 ;  /* 0x3f300000180e7823 */ /* 0x000fc60000000015 */
[----:B------:R-:W4:Y:S01]  /*0a80*/  LDG.E.CONSTANT R21, desc[UR4][R8.64+0x84] ;  /* 0x0000840408157981 */ /* 0x000f22000c1e9900 */
[----:B------:R-:W-:-:S03]  /*0a90*/  FADD R24, R22, R15 ;  /* 0x0000000f16187221 */ /* 0x000fc60000000000 */
[----:B------:R-:W4:Y:S01]  /*0aa0*/  LDG.E.CONSTANT R22, desc[UR4][R10.64+0x28] ;  /* 0x000028040a167981 */ /* 0x000f22000c1e9900 */
[----:B------:R-:W-:-:S03]  /*0ab0*/  FFMA R23, R23, R23, R20 ;  /* 0x0000001717177223 */ /* 0x000fc60000000014 */
[----:B------:R-:W4:Y:S01]  /*0ac0*/  LDG.E.CONSTANT R20, desc[UR4][R10.64+0x2c] ;  /* 0x00002c040a147981 */ /* 0x000f22000c1e9900 */
[----:B------:R-:W-:-:S03]  /*0ad0*/  FFMA R26, R12, R12, R23 ;  /* 0x0000000c0c1a7223 */ /* 0x000fc60000000017 */
[----:B------:R-:W4:Y:S04]  /*0ae0*/  LDG.E.CONSTANT R23, desc[UR4][R8.64+0x18] ;  /* 0x0000180408177981 */ /* 0x000f28000c1e9900 */
[----:B------:R-:W4:Y:S04]  /*0af0*/  LDG.E.CONSTANT R12, desc[UR4][R10.64+0x30] ;  /* 0x000030040a0c7981 */ /* 0x000f28000c1e9900 */
[----:B------:R-:W4:Y:S01]  /*0b00*/  LDG.E.CONSTANT R15, desc[UR4][R8.64+0x8c] ;  /* 0x00008c04080f7981 */ /* 0x000f22000c1e9900 */
[----:B------:R-:W-:-:S03]  /*0b10*/  FFMA R26, R7, R7, R26 ;  /* 0x00000007071a7223 */ /* 0x000fc6000000001a */
[----:B------:R-:W4:Y:S01]  /*0b20*/  LDG.E.CONSTANT R7, desc[UR4][R10.64+0x34] ;  /* 0x000034040a077981 */ /* 0x000f22000c1e9900 */
[----:B--2---:R-:W-:-:S03]  /*0b30*/  FFMA R27, R3, R3, R26 ;  /* 0x00000003031b7223 */ /* 0x004fc6000000001a */
[----:B------:R-:W2:Y:S01]  /*0b40*/  LDG.E.CONSTANT R3, desc[UR4][R10.64+0x38] ;  /* 0x000038040a037981 */ /* 0x000ea2000c1e9900 */
[----:B---3--:R-:W-:-:S03]  /*0b50*/  FFMA R27, R2, R2, R27 ;  /* 0x00000002021b7223 */ /* 0x008fc6000000001b */
[----:B------:R-:W3:Y:S01]  /*0b60*/  LDG.E.CONSTANT R2, desc[UR4][R10.64+0x3c] ;  /* 0x00003c040a027981 */ /* 0x000ee2000c1e9900 */
[----:B-----5:R-:W-:Y:S01]  /*0b70*/  FADD R26, RZ, R13 ;  /* 0x0000000dff1a7221 */ /* 0x020fe20000000000 */
[----:B----4-:R-:W-:Y:S02]  /*0b80*/  FADD R24, R24, R25 ;  /* 0x0000001918187221 */ /* 0x010fe40000000000 */
[----:B------:R-:W4:Y:S01]  /*0b90*/  LDG.E.CONSTANT R25, desc[UR4][R8.64+0x90] ;  /* 0x0000900408197981 */ /* 0x000f22000c1e9900 */
[----:B------:R-:W-:Y:S01]  /*0ba0*/  FFMA R27, R22, R22, R27 ;  /* 0x00000016161b7223 */ /* 0x000fe2000000001b */
[----:B------:R-:W-:-:S03]  /*0bb0*/  FADD R21, R26, R21 ;  /* 0x000000151a157221 */ /* 0x000fc60000000000 */
[----:B------:R-:W-:Y:S01]  /*0bc0*/  FFMA R27, R20, R20, R27 ;  /* 0x00000014141b7223 */ /* 0x000fe2000000001b */
[----:B------:R-:W-:Y:S01]  /*0bd0*/  FADD R18, R21, R18 ;  /* 0x0000001215127221 */ /* 0x000fe20000000000 */
[----:B------:R-:W-:Y:S01]  /*0be0*/  FFMA R14, R23, 0.625, R14 ;  /* 0x3f200000170e7823 */ /* 0x000fe2000000000e */
[----:B------:R-:W5:Y:S04]  /*0bf0*/  LDG.E.CONSTANT R21, desc[UR4][R10.64+0x44] ;  /* 0x000044040a157981 */ /* 0x000f68000c1e9900 */
[----:B------:R-:W5:Y:S01]  /*0c00*/  LDG.E.CONSTANT R23, desc[UR4][R10.64+0x40] ;  /* 0x000040040a177981 */ /* 0x000f62000c1e9900 */
[----:B------:R-:W-:-:S03]  /*0c10*/  FFMA R12, R12, R12, R27 ;  /* 0x0000000c0c0c7223 */ /* 0x000fc6000000001b */
[----:B------:R-:W5:Y:S01]  /*0c20*/  LDG.E.CONSTANT R27, desc[UR4][R8.64+0x5c] ;  /* 0x00005c04081b7981 */ /* 0x000f62000c1e9900 */
[----:B------:R-:W-:Y:S01]  /*0c30*/  FADD R22, R18, R15 ;  /* 0x0000000f12167221 */ /* 0x000fe20000000000 */
[----:B------:R-:W-:Y:S02]  /*0c40*/  FFMA R13, R19, 0.5625, R14 ;  /* 0x3f100000130d7823 */ /* 0x000fe4000000000e */
[----:B------:R-:W5:Y:S04]  /*0c50*/  LDG.E.CONSTANT R18, desc[UR4][R8.64+0x60] ;  /* 0x0000600408127981 */ /* 0x000f68000c1e9900 */
[----:B------:R-:W5:Y:S04]  /*0c60*/  LDG.E.CONSTANT R19, desc[UR4][R8.64+0x94] ;  /* 0x0000940408137981 */ /* 0x000f68000c1e9900 */
[----:B------:R-:W5:Y:S01]  /*0c70*/  LDG.E.CONSTANT R14, desc[UR4][R10.64+0x48] ;  /* 0x000048040a0e7981 */ /* 0x000f62000c1e9900 */
[----:B------:R-:W-:-:S03]  /*0c80*/  FFMA R26, R7, R7, R12 ;  /* 0x00000007071a7223 */ /* 0x000fc6000000000c */
[----:B------:R-:W5:Y:S04]  /*0c90*/  LDG.E.CONSTANT R15, desc[UR4][R8.64+0x98] ;  /* 0x00009804080f7981 */ /* 0x000f68000c1e9900 */
[----:B------:R-:W5:Y:S01]  /*0ca0*/  LDG.E.CONSTANT R12, desc[UR4][R10.64+0x4c] ;  /* 0x00004c040a0c7981 */ /* 0x000f62000c1e9900 */
[----:B------:R-:W-:-:S03]  /*0cb0*/  FADD R17, R24, R17 ;  /* 0x0000001118117221 */ /* 0x000fc60000000000 */
[----:B------:R-:W5:Y:S01]  /*0cc0*/  LDG.E.CONSTANT R24, desc[UR4][R8.64+0x20] ;  /* 0x0000200408187981 */ /* 0x000f62000c1e9900 */
[----:B------:R-:W-:-:S03]  /*0cd0*/  FADD R16, R17, R16 ;  /* 0x0000001011107221 */ /* 0x000fc60000000000 */
[----:B------:R-:W5:Y:S04]  /*0ce0*/  LDG.E.CONSTANT R20, desc[UR4][R8.64+0x24] ;  /* 0x0000240408147981 */ /* 0x000f68000c1e9900 */
[----:B------:R-:W5:Y:S01]  /*0cf0*/  LDG.E.CONSTANT R17, desc[UR4][R8.64+0x64] ;  /* 0x0000640408117981 */ /* 0x000f62000c1e9900 */
[----:B--2---:R-:W-:-:S03]  /*0d00*/  FFMA R7, R3, R3, R26 ;  /* 0x0000000303077223 */ /* 0x004fc6000000001a */
[----:B------:R-:W2:Y:S04]  /*0d10*/  LDG.E.CONSTANT R3, desc[UR4][R10.64+0x50] ;  /* 0x000050040a037981 */ /* 0x000ea8000c1e9900 */
[----:B------:R-:W2:Y:S01]  /*0d20*/  LDG.E.CONSTANT R26, desc[UR4][R8.64+0xbc] ;  /* 0x0000bc04081a7981 */ /* 0x000ea2000c1e9900 */
[----:B---3--:R-:W-:-:S03]  /*0d30*/  FFMA R2, R2, R2, R7 ;  /* 0x0000000202027223 */ /* 0x008fc60000000007 */
[----:B------:R-:W3:Y:S01]  /*0d40*/  LDG.E.CONSTANT R7, desc[UR4][R10.64+0x54] ;  /* 0x000054040a077981 */ /* 0x000ee2000c1e9900 */
[----:B----4-:R-:W-:-:S03]  /*0d50*/  FADD R22, R22, R25 ;  /* 0x0000001916167221 */ /* 0x010fc60000000000 */
[----:B------:R-:W4:Y:S01]  /*0d60*/  LDG.E.CONSTANT R25, desc[UR4][R8.64+0x9c] ;  /* 0x00009c0408197981 */ /* 0x000f22000c1e9900 */
[----:B-----5:R-:W-:-:S03]  /*0d70*/  FFMA R2, R23, R23, R2 ;  /* 0x0000001717027223 */ /* 0x020fc60000000002 */
[----:B------:R-:W5:Y:S01]  /*0d80*/  LDG.E.CONSTANT R23, desc[UR4][R10.64+0x58] ;  /* 0x000058040a177981 */ /* 0x000f62000c1e9900 */
[----:B------:R-:W-:Y:S01]  /*0d90*/  FADD R27, R16, R27 ;  /* 0x0000001b101b7221 */ /* 0x000fe20000000000 */
[----:B------:R-:W-:Y:S02]  /*0da0*/  FFMA R21, R21, R21, R2 ;  /* 0x0000001515157223 */ /* 0x000fe40000000002 */
[----:B------:R-:W5:Y:S01]  /*0db0*/  LDG.E.CONSTANT R2, desc[UR4][R10.64+0x64] ;  /* 0x000064040a027981 */ /* 0x000f62000c1e9900 */
[----:B------:R-:W-:-:S03]  /*0dc0*/  FADD R16, R27, R18 ;  /* 0x000000121b107221 */ /* 0x000fc60000000000 */
[----:B------:R-:W5:Y:S01]  /*0dd0*/  LDG.E.CONSTANT R27, desc[UR4][R8.64+0x68] ;  /* 0x00006804081b7981 */ /* 0x000f62000c1e9900 */
[----:B------:R-:W-:-:S03]  /*0de0*/  FADD R22, R22, R19 ;  /* 0x0000001316167221 */ /* 0x000fc60000000000 */
[----:B------:R-:W5:Y:S01]  /*0df0*/  LDG.E.CONSTANT R18, desc[UR4][R8.64+0x6c] ;  /* 0x00006c0408127981 */ /* 0x000f62000c1e9900 */
[----:B------:R-:W-:-:S03]  /*0e00*/  FFMA R29, R14, R14, R21 ;  /* 0x0000000e0e1d7223 */ /* 0x000fc60000000015 */
[----:B------:R-:W5:Y:S01]  /*0e10*/  LDG.E.CONSTANT R21, desc[UR4][R10.64+0x5c] ;  /* 0x00005c040a157981 */ /* 0x000f62000c1e9900 */
[----:B------:R-:W-:-:S03]  /*0e20*/  FADD R22, R22, R15 ;  /* 0x0000000f16167221 */ /* 0x000fc60000000000 */
[----:B------:R-:W5:Y:S01]  /*0e30*/  LDG.E.CONSTANT R15, desc[UR4][R10.64+0x60] ;  /* 0x000060040a0f7981 */ /* 0x000f62000c1e9900 */
[----:B------:R-:W-:-:S03]  /*0e40*/  FFMA R12, R12, R12, R29 ;  /* 0x0000000c0c0c7223 */ /* 0x000fc6000000001d */
[----:B------:R-:W5:Y:S01]  /*0e50*/  LDG.E.CONSTANT R19, desc[UR4][R8.64+0xa0] ;  /* 0x0000a00408137981 */ /* 0x000f62000c1e9900 */
[----:B------:R-:W-:-:S03]  /*0e60*/  FFMA R13, R24, 0.5, R13 ;  /* 0x3f000000180d7823 */ /* 0x000fc6000000000d */
[----:B------:R-:W5:Y:S01]  /*0e70*/  LDG.E.CONSTANT R24, desc[UR4][R8.64+0x28] ;  /* 0x0000280408187981 */ /* 0x000f62000c1e9900 */
[----:B------:R-:W-:-:S03]  /*0e80*/  FFMA R13, R20, 0.4375, R13 ;  /* 0x3ee00000140d7823 */ /* 0x000fc6000000000d */
[----:B------:R-:W5:Y:S01]  /*0e90*/  LDG.E.CONSTANT R20, desc[UR4][R8.64+0x2c] ;  /* 0x00002c0408147981 */ /* 0x000f62000c1e9900 */
[----:B------:R-:W-:-:S03]  /*0ea0*/  FADD R16, R16, R17 ;  /* 0x0000001110107221 */ /* 0x000fc60000000000 */
[----:B------:R-:W5:Y:S04]  /*0eb0*/  LDG.E.CONSTANT R17, desc[UR4][R8.64+0x70] ;  /* 0x0000700408117981 */ /* 0x000f68000c1e9900 */
[----:B------:R-:W5:Y:S01]  /*0ec0*/  LDG.E.CONSTANT R14, desc[UR4][R8.64+0xa4] ;  /* 0x0000a404080e7981 */ /* 0x000f62000c1e9900 */
[----:B--2---:R-:W-:-:S03]  /*0ed0*/  FFMA R12, R3, R3, R12 ;  /* 0x00000003030c7223 */ /* 0x004fc6000000000c */
        /* <DEDUP_REMOVED lines=9> */
[----:B------:R-:W4:Y:S02]  /*0f70*/  LDG.E.CONSTANT R21, desc[UR4][R8.64+0xa8] ;  /* 0x0000a80408157981 */ /* 0x000f24000c1e9900 */
[----:B------:R-:W-:Y:S01]  /*0f80*/  FFMA R29, R15, R15, R16 ;  /* 0x0000000f0f1d7223 */ /* 0x000fe20000000010 */
[----:B------:R-:W-:Y:S01]  /*0f90*/  FADD R18, R27, R18 ;  /* 0x000000121b127221 */ /* 0x000fe20000000000 */
[----:B------:R-:W5:Y:S02]  /*0fa0*/  LDG.E.CONSTANT R15, desc[UR4][R8.64+0x7c] ;  /* 0x00007c04080f7981 */ /* 0x000f64000c1e9900 */
[----:B------:R-:W-:-:S02]  /*0fb0*/  FFMA R2, R2, R2, R29 ;  /* 0x0000000202027223 */ /* 0x000fc4000000001d */
[----:B------:R-:W5:Y:S01]  /*0fc0*/  LDG.E.CONSTANT R29, desc[UR4][R10.64+0x70] ;  /* 0x000070040a1d7981 */ /* 0x000f62000c1e9900 */
[----:B------:R-:W-:-:S03]  /*0fd0*/  FFMA R13, R24, 0.375, R13 ;  /* 0x3ec00000180d7823 */ /* 0x000fc6000000000d */
[----:B------:R-:W5:Y:S01]  /*0fe0*/  LDG.E.CONSTANT R27, desc[UR4][R8.64+0x30] ;  /* 0x00003004081b7981 */ /* 0x000f62000c1e9900 */
[----:B------:R-:W-:-:S03]  /*0ff0*/  FFMA R12, R20, 0.3125, R13 ;  /* 0x3ea00000140c7823 */ /* 0x000fc6000000000d */
[----:B------:R-:W5:Y:S01]  /*1000*/  LDG.E.CONSTANT R20, desc[UR4][R8.64+0x74] ;  /* 0x0000740408147981 */ /* 0x000f62000c1e9900 */
[----:B------:R-:W-:-:S03]  /*1010*/  FADD R19, R22, R19 ;  /* 0x0000001316137221 */ /* 0x000fc60000000000 */
[----:B------:R-:W5:Y:S01]  /*1020*/  LDG.E.CONSTANT R24, desc[UR4][R8.64+0xac] ;  /* 0x0000ac0408187981 */ /* 0x000f62000c1e9900 */
[----:B------:R-:W-:-:S03]  /*1030*/  FADD R13, R18, R17 ;  /* 0x00000011120d7221 */ /* 0x000fc60000000000 */
[----:B------:R-:W5:Y:S04]  /*1040*/  LDG.E.CONSTANT R18, desc[UR4][R8.64+0x78] ;  /* 0x0000780408127981 */ /* 0x000f68000c1e9900 */
[----:B------:R-:W5:Y:S01]  /*1050*/  LDG.E.CONSTANT R22, desc[UR4][R8.64+0xb0] ;  /* 0x0000b00408167981 */ /* 0x000f62000c1e9900 */
[----:B------:R-:W-:-:S03]  /*1060*/  FADD R14, R19, R14 ;  /* 0x0000000e130e7221 */ /* 0x000fc60000000000 */
[----:B------:R-:W5:Y:S04]  /*1070*/  LDG.E.CONSTANT R17, desc[UR4][R8.64+0xb4] ;  /* 0x0000b40408117981 */ /* 0x000f68000c1e9900 */
[----:B------:R-:W5:Y:S04]  /*1080*/  LDG.E.CONSTANT R19, desc[UR4][R8.64+0x3c] ;  /* 0x00003c0408137981 */ /* 0x000f68000c1e9900 */
[----:B------:R-:W5:Y:S01]  /*1090*/  LDG.E.CONSTANT R16, desc[UR4][R8.64+0xb8] ;  /* 0x0000b80408107981 */ /* 0x000f62000c1e9900 */
[----:B--2---:R-:W-:-:S03]  /*10a0*/  FFMA R2, R3, R3, R2 ;  /* 0x0000000303027223 */ /* 0x004fc60000000002 */
[----:B------:R-:W2:Y:S01]  /*10b0*/  LDG.E.CONSTANT R3, desc[UR4][R10.64+0x7c] ;  /* 0x00007c040a037981 */ /* 0x000ea2000c1e9900 */
[----:B---3--:R-:W-:-:S03]  /*10c0*/  FFMA R7, R7, R7, R2 ;  /* 0x0000000707077223 */ /* 0x008fc60000000002 */
[----:B------:R-:W3:Y:S01]  /*10d0*/  LDG.E.CONSTANT R2, desc[UR4][R10.64+0x78] ;  /* 0x000078040a027981 */ /* 0x000ee2000c1e9900 */
[----:B----4-:R-:W-:Y:S01]  /*10e0*/  FADD R21, R14, R21 ;  /* 0x000000150e157221 */ /* 0x010fe20000000000 */
[----:B-----5:R-:W-:-:S04]  /*10f0*/  FFMA R7, R29, R29, R7 ;  /* 0x0000001d1d077223 */ /* 0x020fc80000000007 */
[----:B------:R-:W-:Y:S01]  /*1100*/  FFMA R7, R28, R28, R7 ;  /* 0x0000001c1c077223 */ /* 0x000fe20000000007 */
[----:B------:R-:W-:Y:S01]  /*1110*/  FFMA R12, R27, 0.25, R12 ;  /* 0x3e8000001b0c7823 */ /* 0x000fe2000000000c */
[----:B------:R-:W-:Y:S01]  /*1120*/  FADD R13, R13, R20 ;  /* 0x000000140d0d7221 */ /* 0x000fe20000000000 */
[----:B------:R-:W-:Y:S02]  /*1130*/  FADD R21, R21, R24 ;  /* 0x0000001815157221 */ /* 0x000fe40000000000 */
[----:B------:R-:W-:Y:S01]  /*1140*/  FFMA R12, R25, 0.1875, R12 ;  /* 0x3e400000190c7823 */ /* 0x000fe2000000000c */
[----:B------:R-:W-:Y:S01]  /*1150*/  FADD R18, R13, R18 ;  /* 0x000000120d127221 */ /* 0x000fe20000000000 */
[----:B------:R-:W-:Y:S02]  /*1160*/  FADD R22, R21, R22 ;  /* 0x0000001615167221 */ /* 0x000fe40000000000 */
[----:B------:R-:W-:Y:S01]  /*1170*/  FFMA R12, R23, 0.125, R12 ;  /* 0x3e000000170c7823 */ /* 0x000fe2000000000c */
[----:B------:R-:W-:Y:S01]  /*1180*/  FADD R15, R18, R15 ;  /* 0x0000000f120f7221 */ /* 0x000fe20000000000 */
[----:B------:R-:W-:-:S03]  /*1190*/  FADD R17, R22, R17 ;  /* 0x0000001116117221 */ /* 0x000fc60000000000 */
[----:B------:R-:W-:Y:S01]  /*11a0*/  FMUL R15, R15, 0.20000000298023223877 ;  /* 0x3e4ccccd0f0f7820 */ /* 0x000fe20000400000 */
[----:B------:R-:W-:Y:S01]  /*11b0*/  FFMA R12, R19, 0.0625, R12 ;  /* 0x3d800000130c7823 */ /* 0x000fe2000000000c */
[----:B------:R-:W-:-:S03]  /*11c0*/  FADD R17, R17, R16 ;  /* 0x0000001011117221 */ /* 0x000fc60000000000 */
[----:B------:R-:W-:Y:S01]  /*11d0*/  FFMA R12, R12, 0.30000001192092895508, R15 ;  /* 0x3e99999a0c0c7823 */ /* 0x000fe2000000000f */
[----:B------:R-:W-:-:S04]  /*11e0*/  FADD R17, R17, R26 ;  /* 0x0000001a11117221 */ /* 0x000fc80000000000 */
[----:B------:R-:W-:-:S04]  /*11f0*/  FFMA R17, R17, 0.10000000149011611938, R12 ;  /* 0x3dcccccd11117823 */ /* 0x000fc8000000000c */
[----:B------:R-:W-:Y:S01]  /*1200*/  FADD R17, R17, R0 ;  /* 0x0000000011117221 */ /* 0x000fe20000000000 */
[----:B---3--:R-:W-:-:S04]  /*1210*/  FFMA R2, R2, R2, R7 ;  /* 0x0000000202027223 */ /* 0x008fc80000000007 */
[----:B--2---:R-:W-:-:S05]  /*1220*/  FFMA R2, R3, R3, R2 ;  /* 0x0000000303027223 */ /* 0x004fca0000000002 */
[----:B------:R-:W-:Y:S01]  /*1230*/  IADD3 R7, PT, PT, R2, -0xd000000, RZ ;  /* 0xf300000002077810 */ /* 0x000fe20007ffe0ff */
[----:B------:R0:W1:Y:S03]  /*1240*/  MUFU.RSQ R3, R2 ;  /* 0x0000000200037308 */ /* 0x0000660000001400 */
[----:B------:R-:W-:-:S13]  /*1250*/  ISETP.GT.U32.AND P0, PT, R7, 0x727fffff, PT ;  /* 0x727fffff0700780c */ /* 0x000fda0003f04070 */
[----:B0-----:R-:W-:Y:S05]  /*1260*/  @!P0 BRA `(.L_x_128) ;  /* 0x0000000000188947 */ /* 0x001fea0003800000 */
[----:B------:R-:W-:Y:S01]  /*1270*/  BSSY.RECONVERGENT B0, `(.L_x_129) ;  /* 0x0000003000007945 */ /* 0x000fe20003800200 */
[----:B------:R-:W-:-:S07]  /*1280*/  MOV R11, 0x12a0 ;  /* 0x000012a0000b7802 */ /* 0x000fce0000000f00 */
[----:B-1----:R-:W-:Y:S05]  /*1290*/  CALL.REL.NOINC `($__internal_7_$__cuda_sm20_sqrt_rn_f32_slowpath) ;  /* 0x0000000400887944 */ /* 0x002fea0003c00000 */
[----:B------:R-:W-:Y:S05]  /*12a0*/  BSYNC.RECONVERGENT B0 ;  /* 0x0000000000007941 */ /* 0x000fea0003800200 */
.L_x_129:
[----:B------:R-:W-:Y:S01]  /*12b0*/  MOV R0, R7 ;  /* 0x0000000700007202 */ /* 0x000fe20000000f00 */
[----:B------:R-:W-:Y:S06]  /*12c0*/  BRA `(.L_x_130) ;  /* 0x0000000000107947 */ /* 0x000fec0003800000 */
.L_x_128:
[----:B-1----:R-:W-:Y:S01]  /*12d0*/  FMUL.FTZ R7, R2, R3 ;  /* 0x0000000302077220 */ /* 0x002fe20000410000 */
[----:B------:R-:W-:-:S03]  /*12e0*/  FMUL.FTZ R3, R3, 0.5 ;  /* 0x3f00000003037820 */ /* 0x000fc60000410000 */
[----:B------:R-:W-:-:S04]  /*12f0*/  FFMA R0, -R7, R7, R2 ;  /* 0x0000000707007223 */ /* 0x000fc80000000102 */
[----:B------:R-:W-:-:S07]  /*1300*/  FFMA R0, R0, R3, R7 ;  /* 0x0000000300007223 */ /* 0x000fce0000000007 */
.L_x_130:
[----:B------:R-:W-:Y:S02]  /*1310*/  HFMA2 R3, -RZ, RZ, 0.96630859375, -0.0022525787353515625 ;  /* 0x3bbb989dff037431 */ /* 0x000fe400000001ff */
[----:B------:R-:W-:Y:S01]  /*1320*/  FFMA R0, R0, 0.10000000149011611938, R17 ;  /* 0x3dcccccd00007823 */ /* 0x000fe20000000011 */
[----:B------:R-:W-:Y:S01]  /*1330*/  MOV R7, 0x437c0000 ;  /* 0x437c000000077802 */ /* 0x000fe20000000f00 */
[----:B------:R-:W-:Y:S02]  /*1340*/  BSSY.RECONVERGENT B0, `(.L_x_131) ;  /* 0x0000015000007945 */ /* 0x000fe40003800200 */
[----:B------:R-:W-:-:S04]  /*1350*/  FFMA.SAT R2, R0, -R3, 0.5 ;  /* 0x3f00000000027423 */ /* 0x000fc80000002803 */
[----:B------:R-:W-:-:S04]  /*1360*/  FFMA.RM R2, R2, R7, 12582913 ;  /* 0x4b40000102027423 */ /* 0x000fc80000004007 */
[C---:B------:R-:W-:Y:S01]  /*1370*/  FADD R3, R2.reuse, -12583039 ;  /* 0xcb40007f02037421 */ /* 0x040fe20000000000 */
[----:B------:R-:W-:-:S03]  /*1380*/  SHF.L.U32 R2, R2, 0x17, RZ ;  /* 0x0000001702027819 */ /* 0x000fc600000006ff */
[----:B------:R-:W-:-:S04]  /*1390*/  FFMA R3, R0, -1.4426950216293334961, -R3 ;  /* 0xbfb8aa3b00037823 */ /* 0x000fc80000000803 */
[----:B------:R-:W-:-:S06]  /*13a0*/  FFMA R3, R0, -1.925963033500011079e-08, R3 ;  /* 0xb2a5706000037823 */ /* 0x000fcc0000000003 */
[----:B------:R-:W0:Y:S02]  /*13b0*/  MUFU.EX2 R3, R3 ;  /* 0x0000000300037308 */ /* 0x000e240000000800 */
[----:B0-----:R-:W-:-:S05]  /*13c0*/  FFMA R2, R2, R3, 1 ;  /* 0x3f80000002027423 */ /* 0x001fca0000000003 */
[----:B------:R-:W-:-:S04]  /*13d0*/  IADD3 R0, PT, PT, R2, 0x1800000, RZ ;  /* 0x0180000002007810 */ /* 0x000fc80007ffe0ff */
[----:B------:R-:W-:-:S04]  /*13e0*/  LOP3.LUT R0, R0, 0x7f800000, RZ, 0xc0, !PT ;  /* 0x7f80000000007812 */ /* 0x000fc800078ec0ff */
[----:B------:R-:W-:-:S13]  /*13f0*/  ISETP.GT.U32.AND P0, PT, R0, 0x1ffffff, PT ;  /* 0x01ffffff0000780c */ /* 0x000fda0003f04070 */
[----:B------:R-:W-:Y:S05]  /*1400*/  @P0 BRA `(.L_x_132) ;  /* 0x0000000000100947 */ /* 0x000fea0003800000 */
[----:B------:R-:W-:-:S07]  /*1410*/  MOV R8, 0x1430 ;  /* 0x0000143000087802 */ /* 0x000fce0000000f00 */
[----:B------:R-:W-:Y:S05]  /*1420*/  CALL.REL.NOINC `($__internal_6_$__cuda_sm20_rcp_rn_f32_slowpath) ;  /* 0x0000000000507944 */ /* 0x000fea0003c00000 */
[----:B------:R-:W-:Y:S01]  /*1430*/  MOV R11, R3 ;  /* 0x00000003000b7202 */ /* 0x000fe20000000f00 */
[----:B------:R-:W-:Y:S06]  /*1440*/  BRA `(.L_x_133) ;  /* 0x0000000000107947 */ /* 0x000fec0003800000 */
.L_x_132:
[----:B------:R-:W0:Y:S02]  /*1450*/  MUFU.RCP R11, R2 ;  /* 0x00000002000b7308 */ /* 0x000e240000001000 */
[----:B0-----:R-:W-:-:S04]  /*1460*/  FFMA R0, R2, R11, -1 ;  /* 0xbf80000002007423 */ /* 0x001fc8000000000b */
[----:B------:R-:W-:-:S04]  /*1470*/  FADD.FTZ R0, -R0, -RZ ;  /* 0x800000ff00007221 */ /* 0x000fc80000010100 */
[----:B------:R-:W-:-:S07]  /*1480*/  FFMA R11, R11, R0, R11 ;  /* 0x000000000b0b7223 */ /* 0x000fce000000000b */
.L_x_133:
[----:B------:R-:W-:Y:S05]  /*1490*/  BSYNC.RECONVERGENT B0 ;  /* 0x0000000000007941 */ /* 0x000fea0003800200 */
.L_x_131:
[----:B------:R-:W2:Y:S01]  /*14a0*/  LDG.E.CONSTANT R4, desc[UR4][R4.64+0x204] ;  /* 0x0002040404047981 */ /* 0x000ea2000c1e9900 */
[----:B------:R-:W0:Y:S01]  /*14b0*/  LDC.64 R2, c[0x0][0x3a0] ;  /* 0x0000e800ff027b82 */ /* 0x000e220000000a00 */
[----:B------:R-:W-:Y:S02]  /*14c0*/  HFMA2 R13, -RZ, RZ, 1.75, 0 ;  /* 0x3f000000ff0d7431 */ /* 0x000fe400000001ff */
[----:B------:R-:W-:-:S04]  /*14d0*/  FADD R0, R11, -0.5 ;  /* 0xbf0000000b007421 */ /* 0x000fc80000000000 */
[----:B------:R-:W-:Y:S01]  /*14e0*/  FADD R0, |R0|, |R0| ;  /* 0x4000000000007221 */ /* 0x000fe20000000200 */
[----:B------:R-:W1:Y:S01]  /*14f0*/  LDC.64 R8, c[0x0][0x3a8] ;  /* 0x0000ea00ff087b82 */ /* 0x000e620000000a00 */
[----:B0-----:R-:W-:-:S05]  /*1500*/  IMAD.WIDE.U32 R2, R6, 0x4, R2 ;  /* 0x0000000406027825 */ /* 0x001fca00078e0002 */
[----:B------:R-:W-:Y:S01]  /*1510*/  STG.E desc[UR4][R2.64], R11 ;  /* 0x0000000b02007986 */ /* 0x000fe2000c101904 */
[----:B-1----:R-:W-:-:S04]  /*1520*/  IMAD.WIDE.U32 R6, R6, 0x4, R8 ;  /* 0x0000000406067825 */ /* 0x002fc800078e0008 */
[----:B--2---:R-:W-:-:S04]  /*1530*/  FFMA R13, R4, R13, 0.5 ;  /* 0x3f000000040d7423 */ /* 0x004fc8000000000d */
[----:B------:R-:W-:-:S05]  /*1540*/  FMUL R13, R0, R13 ;  /* 0x0000000d000d7220 */ /* 0x000fca0000400000 */
[----:B------:R-:W-:Y:S01]  /*1550*/  STG.E desc[UR4][R6.64], R13 ;  /* 0x0000000d06007986 */ /* 0x000fe2000c101904 */
[----:B------:R-:W-:Y:S05]  /*1560*/  EXIT ;  /* 0x000000000000794d */ /* 0x000fea0003800000 */
        .weak           $__internal_6_$__cuda_sm20_rcp_rn_f32_slowpath
        .type           $__internal_6_$__cuda_sm20_rcp_rn_f32_slowpath,@function
        .size           $__internal_6_$__cuda_sm20_rcp_rn_f32_slowpath,($__internal_7_$__cuda_sm20_sqrt_rn_f32_slowpath - $__internal_6_$__cuda_sm20_rcp_rn_f32_slowpath)
$__internal_6_$__cuda_sm20_rcp_rn_f32_slowpath:
        /* <DEDUP_REMOVED lines=16> */
.L_x_135:
        /* <DEDUP_REMOVED lines=33> */
.L_x_137:
[----:B------:R0:W1:Y:S02]  /*1880*/  MUFU.RCP R3, R0 ;  /* 0x0000000000037308 */ /* 0x0000640000001000 */
.L_x_136:
[----:B------:R-:W-:Y:S05]  /*1890*/  BSYNC.RECONVERGENT B1 ;  /* 0x0000000000017941 */ /* 0x000fea0003800200 */
.L_x_134:
[----:B------:R-:W-:-:S04]  /*18a0*/  MOV R9, 0x0 ;  /* 0x0000000000097802 */ /* 0x000fc80000000f00 */
[----:B01----:R-:W-:Y:S05]  /*18b0*/  RET.REL.NODEC R8 `(ve_swarm_agent_predict) ;  /* 0xffffffe408d07950 */ /* 0x003fea0003c3ffff */
        .weak           $__internal_7_$__cuda_sm20_sqrt_rn_f32_slowpath
        .type           $__internal_7_$__cuda_sm20_sqrt_rn_f32_slowpath,@function
        .size           $__internal_7_$__cuda_sm20_sqrt_rn_f32_slowpath,($__internal_8_$__cuda_sm3x_div_rn_noftz_f32_slowpath - $__internal_7_$__cuda_sm20_sqrt_rn_f32_slowpath)
$__internal_7_$__cuda_sm20_sqrt_rn_f32_slowpath:
        /* <DEDUP_REMOVED lines=13> */
[----:B------:R-:W-:-:S03]  /*1990*/  @P0 FMUL.FTZ R8, R8, 0.5 ;  /* 0x3f00000008080820 */ /* 0x000fc60000410000 */
[----:B------:R-:W-:-:S04]  /*19a0*/  @P0 FADD.FTZ R3, -R10, -RZ ;  /* 0x800000ff0a030221 */ /* 0x000fc80000010100 */
[----:B------:R-:W-:Y:S01]  /*19b0*/  @P0 FFMA R9, R10, R3, R7 ;  /* 0x000000030a090223 */ /* 0x000fe20000000007 */
[----:B------:R-:W-:-:S03]  /*19c0*/  @!P0 MOV R3, R2 ;  /* 0x0000000200038202 */ /* 0x000fc60000000f00 */
[----:B------:R-:W-:-:S04]  /*19d0*/  @P0 FFMA R8, R9, R8, R10 ;  /* 0x0000000809080223 */ /* 0x000fc8000000000a */
[----:B------:R-:W-:-:S07]  /*19e0*/  @P0 FMUL.FTZ R3, R8, 2.3283064365386962891e-10 ;  /* 0x2f80000008030820 */ /* 0x000fce0000410000 */
.L_x_138:
[----:B------:R-:W-:Y:S01]  /*19f0*/  MOV R7, R3 ;  /* 0x0000000300077202 */ /* 0x000fe20000000f00 */
[----:B------:R-:W-:Y:S01]  /*1a00*/  HFMA2 R3, -RZ, RZ, 0, 0 ;  /* 0x00000000ff037431 */ /* 0x000fe200000001ff */
[----:B------:R-:W-:-:S04]  /*1a10*/  MOV R2, R11 ;  /* 0x0000000b00027202 */ /* 0x000fc80000000f00 */
[----:B------:R-:W-:Y:S05]  /*1a20*/  RET.REL.NODEC R2 `(ve_swarm_agent_predict) ;  /* 0xffffffe402747950 */ /* 0x000fea0003c3ffff */
        .weak           $__internal_8_$__cuda_sm3x_div_rn_noftz_f32_slowpath
        .type           $__internal_8_$__cuda_sm3x_div_rn_noftz_f32_slowpath,@function
        .size           $__internal_8_$__cuda_sm3x_div_rn_noftz_f32_slowpath,(.L_x_197 - $__internal_8_$__cuda_sm3x_div_rn_noftz_f32_slowpath)
$__internal_8_$__cuda_sm3x_div_rn_noftz_f32_slowpath:
[----:B------:R-:W-:Y:S01]  /*1a30*/  SHF.R.U32.HI R8, RZ, 0x17, R3 ;  /* 0x00000017ff087819 */ /* 0x000fe20000011603 */
[----:B------:R-:W-:Y:S01]  /*1a40*/  BSSY.RECONVERGENT B2, `(.L_x_139) ;  /* 0x0000063000027945 */ /* 0x000fe20003800200 */
[----:B------:R-:W-:Y:S02]  /*1a50*/  SHF.R.U32.HI R7, RZ, 0x17, R0 ;  /* 0x00000017ff077819 */ /* 0x000fe40000011600 */
        /* <DEDUP_REMOVED lines=32> */
.L_x_140:
[----:B------:R-:W-:Y:S01]  /*1c60*/  LEA R0, R13, 0xc0800000, 0x17 ;  /* 0xc08000000d007811 */ /* 0x000fe200078eb8ff */
[----:B------:R-:W-:Y:S01]  /*1c70*/  BSSY.RECONVERGENT B3, `(.L_x_145) ;  /* 0x0000036000037945 */ /* 0x000fe20003800200 */
[----:B------:R-:W-:Y:S02]  /*1c80*/  IADD3 R10, PT, PT, R10, -0x7f, RZ ;  /* 0xffffff810a0a7810 */ /* 0x000fe40007ffe0ff */
[----:B------:R-:W-:-:S03]  /*1c90*/  IADD3 R3, PT, PT, -R0, R3, RZ ;  /* 0x0000000300037210 */ /* 0x000fc60007ffe1ff */
[----:B------:R-:W-:Y:S01]  /*1ca0*/  IMAD R0, R10, -0x800000, R7 ;  /* 0xff8000000a007824 */ /* 0x000fe200078e0207 */
[----:B------:R-:W0:Y:S01]  /*1cb0*/  MUFU.RCP R9, R3 ;  /* 0x0000000300097308 */ /* 0x000e220000001000 */
[----:B------:R-:W-:-:S04]  /*1cc0*/  FADD.FTZ R11, -R3, -RZ ;  /* 0x800000ff030b7221 */ /* 0x000fc80000010100 */
        /* <DEDUP_REMOVED lines=44> */
.L_x_147:
[----:B------:R-:W-:-:S04]  /*1f90*/  LOP3.LUT R0, R0, 0x80000000, RZ, 0xc0, !PT ;  /* 0x8000000000007812 */ /* 0x000fc800078ec0ff */
[----:B------:R-:W-:Y:S01]  /*1fa0*/  LOP3.LUT R0, R0, 0x7f800000, RZ, 0xfc, !PT ;  /* 0x7f80000000007812 */ /* 0x000fe200078efcff */
[----:B------:R-:W-:Y:S06]  /*1fb0*/  BRA `(.L_x_148) ;  /* 0x0000000000047947 */ /* 0x000fec0003800000 */
.L_x_146:
[----:B------:R-:W-:-:S07]  /*1fc0*/  LEA R0, R7, R0, 0x17 ;  /* 0x0000000007007211 */ /* 0x000fce00078eb8ff */
.L_x_148:
[----:B------:R-:W-:Y:S05]  /*1fd0*/  BSYNC.RECONVERGENT B3 ;  /* 0x0000000000037941 */ /* 0x000fea0003800200 */
.L_x_145:
[----:B------:R-:W-:Y:S05]  /*1fe0*/  BRA `(.L_x_149) ;  /* 0x0000000000207947 */ /* 0x000fea0003800000 */
.L_x_144:
[----:B------:R-:W-:-:S04]  /*1ff0*/  LOP3.LUT R0, R3, 0x80000000, R7, 0x48, !PT ;  /* 0x8000000003007812 */ /* 0x000fc800078e4807 */
[----:B------:R-:W-:Y:S01]  /*2000*/  LOP3.LUT R0, R0, 0x7f800000, RZ, 0xfc, !PT ;  /* 0x7f80000000007812 */ /* 0x000fe200078efcff */
[----:B------:R-:W-:Y:S06]  /*2010*/  BRA `(.L_x_149) ;  /* 0x0000000000147947 */ /* 0x000fec0003800000 */
.L_x_143:
[----:B------:R-:W-:Y:S01]  /*2020*/  LOP3.LUT R0, R3, 0x80000000, R7, 0x48, !PT ;  /* 0x8000000003007812 */ /* 0x000fe200078e4807 */
[----:B------:R-:W-:Y:S06]  /*2030*/  BRA `(.L_x_149) ;  /* 0x00000000000c7947 */ /* 0x000fec0003800000 */
.L_x_142:
[----:B------:R-:W0:Y:S01]  /*2040*/  MUFU.RSQ R0, -QNAN ;  /* 0xffc0000000007908 */ /* 0x000e220000001400 */
[----:B------:R-:W-:Y:S05]  /*2050*/  BRA `(.L_x_149) ;  /* 0x0000000000047947 */ /* 0x000fea0003800000 */
.L_x_141:
[----:B------:R-:W-:-:S07]  /*2060*/  FADD.FTZ R0, R0, R3 ;  /* 0x0000000300007221 */ /* 0x000fce0000010000 */
.L_x_149:
[----:B------:R-:W-:Y:S05]  /*2070*/  BSYNC.RECONVERGENT B2 ;  /* 0x0000000000027941 */ /* 0x000fea0003800200 */
.L_x_139:
[----:B------:R-:W-:-:S04]  /*2080*/  HFMA2 R3, -RZ, RZ, 0, 0 ;  /* 0x00000000ff037431 */ /* 0x000fc800000001ff */
[----:B0-----:R-:W-:Y:S05]  /*2090*/  RET.REL.NODEC R2 `(ve_swarm_agent_predict) ;  /* 0xffffffdc02d87950 */ /* 0x001fea0003c3ffff */
.L_x_150:
        /* <DEDUP_REMOVED lines=14> */
.L_x_197:


//--------------------- .text.ve_swarm_init_agents --------------------------
	.section	.text.ve_swarm_init_agents,"ax",@progbits
	.align	128
        .global         ve_swarm_init_agents
        .type           ve_swarm_init_agents,@function
        .size           ve_swarm_init_agents,(.L_x_198 - ve_swarm_init_agents)
        .other          ve_swarm_init_agents,@"STO_CUDA_ENTRY STV_DEFAULT"
ve_swarm_init_agents:
.text.ve_swarm_init_agents:
[----:B------:R-:W0:Y:S01]  /*0000*/  LDC R1, c[0x0][0x37c] ;  /* 0x0000df00ff017b82 */ /* 0x000e220000000800 */
[----:B------:R-:W1:Y:S01]  /*0010*/  S2R R14, SR_TID.X ;  /* 0x00000000000e7919 */ /* 0x000e620000002100 */
[----:B0-----:R-:W-:Y:S01]  /*0020*/  VIADD R1, R1, 0xffffffd0 ;  /* 0xffffffd001017836 */ /* 0x001fe20000000000 */
[----:B-1----:R-:W-:-:S13]  /*0030*/  ISETP.GT.U32.AND P0, PT, R14, 0x1f, PT ;  /* 0x0000001f0e00780c */ /* 0x002fda0003f04070 */
[----:B------:R-:W-:Y:S05]  /*0040*/  @P0 EXIT ;  /* 0x000000000000094d */ /* 0x000fea0003800000 */
[----:B------:R-:W0:Y:S01]  /*0050*/  LDC.64 R2, c[0x0][0x390] ;  /* 0x0000e400ff027b82 */ /* 0x000e220000000a00 */
[----:B------:R-:W-:Y:S01]  /*0060*/  ISETP.NE.AND P0, PT, R14, RZ, PT ;  /* 0x000000ff0e00720c */ /* 0x000fe20003f05270 */
[----:B------:R-:W1:Y:S01]  /*0070*/  LDCU.64 UR6, c[0x0][0x358] ;  /* 0x00006b00ff0677ac */ /* 0x000e620008000a00 */
[----:B------:R-:W-:Y:S01]  /*0080*/  BSSY.RECONVERGENT B0, `(.L_x_151) ;  /* 0x000025f000007945 */ /* 0x000fe20003800200 */
[----:B0-----:R-:W-:Y:S02]  /*0090*/  LOP3.LUT R0, R2, 0xaad26b49, RZ, 0x3c, !PT ;  /* 0xaad26b4902007812 */ /* 0x001fe400078e3cff */
[----:B------:R-:W-:-:S03]  /*00a0*/  LOP3.LUT R2, R3, 0xf7dcefdd, RZ, 0x3c, !PT ;  /* 0xf7dcefdd03027812 */ /* 0x000fc600078e3cff */
[----:B------:R-:W-:Y:S02]  /*00b0*/  IMAD R0, R0, 0x4182bed5, RZ ;  /* 0x4182bed500007824 */ /* 0x000fe400078e02ff */
[----:B------:R-:W-:Y:S02]  /*00c0*/  IMAD R3, R2, -0x658354e5, RZ ;  /* 0x9a7cab1b02037824 */ /* 0x000fe400078e02ff */
[C---:B------:R-:W-:Y:S01]  /*00d0*/  VIADD R5, R0.reuse, 0x583f19 ;  /* 0x00583f1900057836 */ /* 0x040fe20000000000 */
[C---:B------:R-:W-:Y:S01]  /*00e0*/  LOP3.LUT R6, R0.reuse, 0x159a55e5, RZ, 0x3c, !PT ;  /* 0x159a55e500067812 */ /* 0x040fe200078e3cff */
[C---:B------:R-:W-:Y:S01]  /*00f0*/  VIADD R7, R3.reuse, 0x1f123bb5 ;  /* 0x1f123bb503077836 */ /* 0x040fe20000000000 */
[C---:B------:R-:W-:Y:S02]  /*0100*/  IADD3 R2, PT, PT, R0.reuse, 0x64f0c9, R3 ;  /* 0x0064f0c900027810 */ /* 0x040fe40007ffe003 */
[----:B------:R-:W-:Y:S01]  /*0110*/  LOP3.LUT R4, R3, 0x5491333, RZ, 0x3c, !PT ;  /* 0x0549133303047812 */ /* 0x000fe200078e3cff */
[----:B------:R-:W-:Y:S01]  /*0120*/  VIADD R3, R0, 0x75bcd15 ;  /* 0x075bcd1500037836 */ /* 0x000fe20000000000 */
[----:B------:R0:W-:Y:S04]  /*0130*/  STL.64 [R1+0x8], R6 ;  /* 0x0000080601007387 */ /* 0x0001e80000100a00 */
[----:B------:R0:W-:Y:S04]  /*0140*/  STL.64 [R1], R2 ;  /* 0x0000000201007387 */ /* 0x0001e80000100a00 */
[----:B------:R0:W-:Y:S01]  /*0150*/  STL.64 [R1+0x10], R4 ;  /* 0x0000100401007387 */ /* 0x0001e20000100a00 */
[----:B-1----:R-:W-:Y:S05]  /*0160*/  @!P0 BRA `(.L_x_152) ;  /* 0x0000002400408947 */ /* 0x002fea0003800000 */
[----:B------:R-:W-:-:S07]  /*0170*/  CS2R R12, SRZ ;  /* 0x00000000000c7805 */ /* 0x000fce000001ff00 */
.L_x_161:
[----:B------:R-:W-:Y:S01]  /*0180*/  LOP3.LUT R0, R14, 0x3, RZ, 0xc0, !PT ;  /* 0x000000030e007812 */ /* 0x000fe200078ec0ff */
[----:B------:R-:W-:Y:S03]  /*0190*/  BSSY.RECONVERGENT B1, `(.L_x_153) ;  /* 0x0000247000017945 */ /* 0x000fe60003800200 */
[----:B------:R-:W-:-:S04]  /*01a0*/  ISETP.NE.U32.AND P0, PT, R0, RZ, PT ;  /* 0x000000ff0000720c */ /* 0x000fc80003f05070 */
[----:B------:R-:W-:-:S13]  /*01b0*/  ISETP.NE.AND.EX P0, PT, RZ, RZ, PT, P0 ;  /* 0x000000ffff00720c */ /* 0x000fda0003f05300 */
[----:B-1----:R-:W-:Y:S05]  /*01c0*/  @!P0 BRA `(.L_x_154) ;  /* 0x00000024000c8947 */ /* 0x002fea0003800000 */
[----:B------:R-:W1:Y:S01]  /*01d0*/  LDC.64 R8, c[0x4][RZ] ;  /* 0x01000000ff087b82 */ /* 0x000e620000000a00 */
[----:B------:R-:W-:Y:S01]  /*01e0*/  IMAD.MOV.U32 R0, RZ, RZ, RZ ;  /* 0x000000ffff007224 */ /* 0x000fe200078e00ff */
[----:B0-----:R-:W-:Y:S02]  /*01f0*/  CS2R R4, SRZ ;  /* 0x0000000000047805 */ /* 0x001fe4000001ff00 */
[----:B------:R-:W-:Y:S01]  /*0200*/  CS2R R6, SRZ ;  /* 0x0000000000067805 */ /* 0x000fe2000001ff00 */
[----:B------:R-:W-:Y:S02]  /*0210*/  IMAD.MOV.U32 R3, RZ, RZ, RZ ;  /* 0x000000ffff037224 */ /* 0x000fe400078e00ff */
[----:B-1----:R-:W-:-:S07]  /*0220*/  IMAD.WIDE.U32 R8, R12, 0xc80, R8 ;  /* 0x00000c800c087825 */ /* 0x002fce00078e0008 */
.L_x_156:
[----:B------:R-:W-:-:S06]  /*0230*/  IMAD R15, R0, 0x4, R1 ;  /* 0x00000004000f7824 */ /* 0x000fcc00078e0201 */
[----:B------:R-:W5:Y:S01]  /*0240*/  LDL R15, [R15+0x4] ;  /* 0x000004000f0f7983 */ /* 0x000f620000100800 */
[----:B------:R-:W-:-:S05]  /*0250*/  UMOV UR4, URZ ;  /* 0x000000ff00047c82 */ /* 0x000fca0008000000 */
.L_x_155:
[----:B-----5:R-:W-:Y:S01]  /*0260*/  SHF.R.U32.HI R22, RZ, UR4, R15 ;  /* 0x00000004ff167c19 */ /* 0x020fe2000801160f */
[----:B------:R-:W-:-:S03]  /*0270*/  IMAD.SHL.U32 R10, R0, 0x20, RZ ;  /* 0x00000020000a7824 */ /* 0x000fc600078e00ff */
[----:B------:R-:W-:Y:S01]  /*0280*/  LOP3.LUT R11, R22, 0x1, RZ, 0xc0, !PT ;  /* 0x00000001160b7812 */ /* 0x000fe200078ec0ff */
[----:B------:R-:W-:-:S03]  /*0290*/  VIADD R10, R10, UR4 ;  /* 0x000000040a0a7c36 */ /* 0x000fc60008000000 */
[----:B------:R-:W-:Y:S01]  /*02a0*/  ISETP.NE.U32.AND P0, PT, R11, 0x1, PT ;  /* 0x000000010b00780c */ /* 0x000fe20003f05070 */
[----:B------:R-:W-:-:S03]  /*02b0*/  IMAD R11, R10, 0x5, RZ ;  /* 0x000000050a0b7824 */ /* 0x000fc600078e02ff */
[----:B------:R-:W-:Y:S01]  /*02c0*/  R2P PR, R22, 0x7e ;  /* 0x0000007e16007804 */ /* 0x000fe20000000000 */
[----:B------:R-:W-:-:S08]  /*02d0*/  IMAD.WIDE.U32 R10, R11, 0x4, R8 ;  /* 0x000000040b0a7825 */ /* 0x000fd000078e0008 */
[----:B------:R-:W2:Y:S04]  /*02e0*/  @!P0 LDG.E.CONSTANT R16, desc[UR6][R10.64+0x10] ;  /* 0x000010060a108981 */ /* 0x000ea8000c1e9900 */
[----:B------:R-:W3:Y:S04]  /*02f0*/  @P1 LDG.E.CONSTANT R18, desc[UR6][R10.64+0x24] ;  /* 0x000024060a121981 */ /* 0x000ee8000c1e9900 */
[----:B------:R-:W4:Y:S04]  /*0300*/  @P2 LDG.E.CONSTANT R20, desc[UR6][R10.64+0x38] ;  /* 0x000038060a142981 */ /* 0x000f28000c1e9900 */
[----:B------:R-:W4:Y:S04]  /*0310*/  @P3 LDG.E.CONSTANT R24, desc[UR6][R10.64+0x4c] ;  /* 0x00004c060a183981 */ /* 0x000f28000c1e9900 */
[----:B------:R-:W4:Y:S04]  /*0320*/  @P4 LDG.E.CONSTANT R26, desc[UR6][R10.64+0x60] ;  /* 0x000060060a1a4981 */ /* 0x000f28000c1e9900 */
[----:B------:R-:W4:Y:S04]  /*0330*/  @!P0 LDG.E.CONSTANT R17, desc[UR6][R10.64+0x4] ;  /* 0x000004060a118981 */ /* 0x000f28000c1e9900 */
[----:B------:R-:W4:Y:S04]  /*0340*/  @!P0 LDG.E.CONSTANT R19, desc[UR6][R10.64+0xc] ;  /* 0x00000c060a138981 */ /* 0x000f28000c1e9900 */
[----:B------:R-:W4:Y:S04]  /*0350*/  @P1 LDG.E.CONSTANT R21, desc[UR6][R10.64+0x18] ;  /* 0x000018060a151981 */ /* 0x000f28000c1e9900 */
[----:B------:R-:W4:Y:S04]  /*0360*/  @P3 LDG.E.CONSTANT R23, desc[UR6][R10.64+0x40] ;  /* 0x000040060a173981 */ /* 0x000f28000c1e9900 */
[----:B------:R-:W4:Y:S04]  /*0370*/  @P5 LDG.E.CONSTANT R25, desc[UR6][R10.64+0x70] ;  /* 0x000070060a195981 */ /* 0x000f28000c1e9900 */
[----:B------:R-:W4:Y:S01]  /*0380*/  @P6 LDG.E.CONSTANT R28, desc[UR6][R10.64+0x88] ;  /* 0x000088060a1c6981 */ /* 0x000f22000c1e9900 */
[----:B--2---:R-:W-:-:S03]  /*0390*/  @!P0 LOP3.LUT R5, R5, R16, RZ, 0x3c, !PT ;  /* 0x0000001005058212 */ /* 0x004fc600078e3cff */
[----:B------:R-:W2:Y:S01]  /*03a0*/  @!P0 LDG.E.CONSTANT R16, desc[UR6][R10.64] ;  /* 0x000000060a108981 */ /* 0x000ea2000c1e9900 */
[----:B---3--:R-:W-:-:S03]  /*03b0*/  @P1 LOP3.LUT R5, R5, R18, RZ, 0x3c, !PT ;  /* 0x0000001205051212 */ /* 0x008fc600078e3cff */
[----:B------:R-:W3:Y:S01]  /*03c0*/  @!P0 LDG.E.CONSTANT R18, desc[UR6][R10.64+0x8] ;  /* 0x000008060a128981 */ /* 0x000ee2000c1e9900 */
[----:B----4-:R-:W-:-:S03]  /*03d0*/  @P2 LOP3.LUT R5, R5, R20, RZ, 0x3c, !PT ;  /* 0x0000001405052212 */ /* 0x010fc600078e3cff */
[----:B------:R-:W4:Y:S01]  /*03e0*/  @P1 LDG.E.CONSTANT R20, desc[UR6][R10.64+0x14] ;  /* 0x000014060a141981 */ /* 0x000f22000c1e9900 */
[----:B------:R-:W-:-:S03]  /*03f0*/  @P3 LOP3.LUT R5, R5, R24, RZ, 0x3c, !PT ;  /* 0x0000001805053212 */ /* 0x000fc600078e3cff */
[----:B------:R-:W4:Y:S01]  /*0400*/  @P5 LDG.E.CONSTANT R24, desc[UR6][R10.64+0x74] ;  /* 0x000074060a185981 */ /* 0x000f22000c1e9900 */
[----:B------:R-:W-:-:S03]  /*0410*/  @P4 LOP3.LUT R5, R5, R26, RZ, 0x3c, !PT ;  /* 0x0000001a05054212 */ /* 0x000fc600078e3cff */
[----:B------:R-:W4:Y:S01]  /*0420*/  @P3 LDG.E.CONSTANT R26, desc[UR6][R10.64+0x44] ;  /* 0x000044060a1a3981 */ /* 0x000f22000c1e9900 */
[----:B------:R-:W-:-:S03]  /*0430*/  @!P0 LOP3.LUT R6, R6, R17, RZ, 0x3c, !PT ;  /* 0x0000001106068212 */ /* 0x000fc600078e3cff */
[----:B------:R-:W4:Y:S01]  /*0440*/  @P1 LDG.E.CONSTANT R17, desc[UR6][R10.64+0x20] ;  /* 0x000020060a111981 */ /* 0x000f22000c1e9900 */
[----:B------:R-:W-:-:S03]  /*0450*/  @!P0 LOP3.LUT R4, R4, R19, RZ, 0x3c, !PT ;  /* 0x0000001304048212 */ /* 0x000fc600078e3cff */
[----:B------:R-:W4:Y:S01]  /*0460*/  @P2 LDG.E.CONSTANT R19, desc[UR6][R10.64+0x2c] ;  /* 0x00002c060a132981 */ /* 0x000f22000c1e9900 */
[----:B------:R-:W-:-:S03]  /*0470*/  @P1 LOP3.LUT R6, R6, R21, RZ, 0x3c, !PT ;  /* 0x0000001506061212 */ /* 0x000fc600078e3cff */
[----:B------:R-:W4:Y:S01]  /*0480*/  @P2 LDG.E.CONSTANT R21, desc[UR6][R10.64+0x34] ;  /* 0x000034060a152981 */ /* 0x000f22000c1e9900 */
[----:B--2---:R-:W-:-:S03]  /*0490*/  @!P0 LOP3.LUT R3, R3, R16, RZ, 0x3c, !PT ;  /* 0x0000001003038212 */ /* 0x004fc600078e3cff */
[----:B------:R-:W2:Y:S01]  /*04a0*/  @P1 LDG.E.CONSTANT R16, desc[UR6][R10.64+0x1c] ;  /* 0x00001c060a101981 */ /* 0x000ea2000c1e9900 */
[----:B---3--:R-:W-:-:S03]  /*04b0*/  @!P0 LOP3.LUT R7, R7, R18, RZ, 0x3c, !PT ;  /* 0x0000001207078212 */ /* 0x008fc600078e3cff */
[----:B------:R-:W3:Y:S01]  /*04c0*/  @P2 LDG.E.CONSTANT R18, desc[UR6][R10.64+0x28] ;  /* 0x000028060a122981 */ /* 0x000ee2000c1e9900 */
[----:B----4-:R-:W-:-:S03]  /*04d0*/  @P1 LOP3.LUT R3, R3, R20, RZ, 0x3c, !PT ;  /* 0x0000001403031212 */ /* 0x010fc600078e3cff */
[----:B------:R-:W4:Y:S01]  /*04e0*/  @P2 LDG.E.CONSTANT R20, desc[UR6][R10.64+0x30] ;  /* 0x000030060a142981 */ /* 0x000f22000c1e9900 */
[----:B------:R-:W-:-:S03]  /*04f0*/  @P5 LOP3.LUT R5, R5, R24, RZ, 0x3c, !PT ;  /* 0x0000001805055212 */ /* 0x000fc600078e3cff */
[----:B------:R-:W4:Y:S01]  /*0500*/  @P3 LDG.E.CONSTANT R24, desc[UR6][R10.64+0x3c] ;  /* 0x00003c060a183981 */ /* 0x000f22000c1e9900 */
[----:B------:R-:W-:-:S03]  /*0510*/  @P1 LOP3.LUT R4, R4, R17, RZ, 0x3c, !PT ;  /* 0x0000001104041212 */ /* 0x000fc600078e3cff */
[----:B------:R-:W4:Y:S01]  /*0520*/  @P3 LDG.E.CONSTANT R17, desc[UR6][R10.64+0x48] ;  /* 0x000048060a113981 */ /* 0x000f22000c1e9900 */
[----:B------:R-:W-:-:S03]  /*0530*/  @P2 LOP3.LUT R6, R6, R19, RZ, 0x3c, !PT ;  /* 0x0000001306062212 */ /* 0x000fc600078e3cff */
[----:B------:R-:W4:Y:S01]  /*0540*/  @P4 LDG.E.CONSTANT R19, desc[UR6][R10.64+0x54] ;  /* 0x000054060a134981 */ /* 0x000f22000c1e9900 */
[----:B------:R-:W-:Y:S02]  /*0550*/  @P2 LOP3.LUT R4, R4, R21, RZ, 0x3c, !PT ;  /* 0x0000001504042212 */ /* 0x000fe400078e3cff */
[----:B------:R-:W-:Y:S01]  /*0560*/  @P3 LOP3.LUT R6, R6, R23, RZ, 0x3c, !PT ;  /* 0x0000001706063212 */ /* 0x000fe200078e3cff */
[----:B------:R-:W4:Y:S04]  /*0570*/  @P4 LDG.E.CONSTANT R21, desc[UR6][R10.64+0x5c] ;  /* 0x00005c060a154981 */ /* 0x000f28000c1e9900 */
[----:B------:R-:W4:Y:S01]  /*0580*/  @P5 LDG.E.CONSTANT R23, desc[UR6][R10.64+0x68] ;  /* 0x000068060a175981 */ /* 0x000f22000c1e9900 */
[----:B--2---:R-:W-:-:S03]  /*0590*/  @P1 LOP3.LUT R7, R7, R16, RZ, 0x3c, !PT ;  /* 0x0000001007071212 */ /* 0x004fc600078e3cff */
[----:B------:R-:W2:Y:S01]  /*05a0*/  @P4 LDG.E.CONSTANT R16, desc[UR6][R10.64+0x50] ;  /* 0x000050060a104981 */ /* 0x000ea2000c1e9900 */
[----:B---3--:R-:W-:-:S03]  /*05b0*/  @P2 LOP3.LUT R3, R3, R18, RZ, 0x3c, !PT ;  /* 0x0000001203032212 */ /* 0x008fc600078e3cff */
[----:B------:R-:W3:Y:S01]  /*05c0*/  @P4 LDG.E.CONSTANT R18, desc[UR6][R10.64+0x58] ;  /* 0x000058060a124981 */ /* 0x000ee2000c1e9900 */
[----:B----4-:R-:W-:-:S03]  /*05d0*/  @P2 LOP3.LUT R7, R7, R20, RZ, 0x3c, !PT ;  /* 0x0000001407072212 */ /* 0x010fc600078e3cff */
[----:B------:R-:W4:Y:S01]  /*05e0*/  @P5 LDG.E.CONSTANT R20, desc[UR6][R10.64+0x64] ;  /* 0x000064060a145981 */ /* 0x000f22000c1e9900 */
[----:B------:R-:W-:-:S03]  /*05f0*/  @P3 LOP3.LUT R3, R3, R24, RZ, 0x3c, !PT ;  /* 0x0000001803033212 */ /* 0x000fc600078e3cff */
[----:B------:R-:W4:Y:S01]  /*0600*/  @P5 LDG.E.CONSTANT R24, desc[UR6][R10.64+0x6c] ;  /* 0x00006c060a185981 */ /* 0x000f22000c1e9900 */
[----:B------:R-:W-:Y:S02]  /*0610*/  LOP3.LUT P0, RZ, R22, 0x80, RZ, 0xc0, !PT ;  /* 0x0000008016ff7812 */ /* 0x000fe4000780c0ff */
[----:B------:R-:W-:Y:S02]  /*0620*/  @P3 LOP3.LUT R7, R7, R26, RZ, 0x3c, !PT ;  /* 0x0000001a07073212 */ /* 0x000fe400078e3cff */
[----:B------:R-:W-:Y:S02]  /*0630*/  @P3 LOP3.LUT R4, R4, R17, RZ, 0x3c, !PT ;  /* 0x0000001104043212 */ /* 0x000fe400078e3cff */
[----:B------:R-:W4:Y:S01]  /*0640*/  @P6 LDG.E.CONSTANT R17, desc[UR6][R10.64+0x7c] ;  /* 0x00007c060a116981 */ /* 0x000f22000c1e9900 */
[----:B------:R-:W-:-:S03]  /*0650*/  @P4 LOP3.LUT R6, R6, R19, RZ, 0x3c, !PT ;  /* 0x0000001306064212 */ /* 0x000fc600078e3cff */
[----:B------:R-:W4:Y:S01]  /*0660*/  @P6 LDG.E.CONSTANT R19, desc[UR6][R10.64+0x84] ;  /* 0x000084060a136981 */ /* 0x000f22000c1e9900 */
[----:B------:R-:W-:-:S03]  /*0670*/  @P4 LOP3.LUT R4, R4, R21, RZ, 0x3c, !PT ;  /* 0x0000001504044212 */ /* 0x000fc600078e3cff */
[----:B------:R-:W4:Y:S01]  /*0680*/  @P0 LDG.E.CONSTANT R26, desc[UR6][R10.64+0x9c] ;  /* 0x00009c060a1a0981 */ /* 0x000f22000c1e9900 */
[----:B------:R-:W-:-:S03]  /*0690*/  @P5 LOP3.LUT R6, R6, R23, RZ, 0x3c, !PT ;  /* 0x0000001706065212 */ /* 0x000fc600078e3cff */
        /* <DEDUP_REMOVED lines=10> */
[----:B------:R-:W-:Y:S02]  /*0740*/  @P5 LOP3.LUT R4, R4, R25, RZ, 0x3c, !PT ;  /* 0x0000001904045212 */ /* 0x000fe400078e3cff */
[----:B------:R-:W-:Y:S02]  /*0750*/  @P6 LOP3.LUT R5, R5, R28, RZ, 0x3c, !PT ;  /* 0x0000001c05056212 */ /* 0x000fe400078e3cff */
[----:B------:R-:W-:Y:S02]  /*0760*/  @P6 LOP3.LUT R6, R6, R17, RZ, 0x3c, !PT ;  /* 0x0000001106066212 */ /* 0x000fe400078e3cff */
[----:B------:R-:W-:Y:S02]  /*0770*/  @P6 LOP3.LUT R4, R4, R19, RZ, 0x3c, !PT ;  /* 0x0000001304046212 */ /* 0x000fe400078e3cff */
[----:B------:R-:W-:Y:S02]  /*0780*/  @P0 LOP3.LUT R5, R5, R26, RZ, 0x3c, !PT ;  /* 0x0000001a05050212 */ /* 0x000fe400078e3cff */
[----:B------:R-:W-:-:S02]  /*0790*/  @P0 LOP3.LUT R6, R6, R21, RZ, 0x3c, !PT ;  /* 0x0000001506060212 */ /* 0x000fc400078e3cff */
[----:B------:R-:W-:Y:S02]  /*07a0*/  @P0 LOP3.LUT R4, R4, R23, RZ, 0x3c, !PT ;  /* 0x0000001704040212 */ /* 0x000fe400078e3cff */
[----:B--2---:R-:W-:Y:S02]  /*07b0*/  @P6 LOP3.LUT R3, R3, R16, RZ, 0x3c, !PT ;  /* 0x0000001003036212 */ /* 0x004fe400078e3cff */
[----:B---3--:R-:W-:Y:S02]  /*07c0*/  @P6 LOP3.LUT R7, R7, R18, RZ, 0x3c, !PT ;  /* 0x0000001207076212 */ /* 0x008fe400078e3cff */
[----:B----4-:R-:W-:Y:S02]  /*07d0*/  @P0 LOP3.LUT R3, R3, R20, RZ, 0x3c, !PT ;  /* 0x0000001403030212 */ /* 0x010fe400078e3cff */
[----:B------:R-:W-:Y:S02]  /*07e0*/  @P0 LOP3.LUT R7, R7, R24, RZ, 0x3c, !PT ;  /* 0x0000001807070212 */ /* 0x000fe400078e3cff */
[----:B------:R-:W-:-:S13]  /*07f0*/  R2P PR, R22.B1, 0x7f ;  /* 0x0000007f16007804 */ /* 0x000fda0000001000 */
[----:B------:R-:W2:Y:S04]  /*0800*/  @P0 LDG.E.CONSTANT R18, desc[UR6][R10.64+0xa0] ;  /* 0x0000a0060a120981 */ /* 0x000ea8000c1e9900 */
[----:B------:R-:W3:Y:S04]  /*0810*/  @P0 LDG.E.CONSTANT R19, desc[UR6][R10.64+0xa4] ;  /* 0x0000a4060a130981 */ /* 0x000ee8000c1e9900 */
[----:B------:R-:W4:Y:S04]  /*0820*/  @P0 LDG.E.CONSTANT R20, desc[UR6][R10.64+0xa8] ;  /* 0x0000a8060a140981 */ /* 0x000f28000c1e9900 */
[----:B------:R-:W4:Y:S04]  /*0830*/  @P0 LDG.E.CONSTANT R21, desc[UR6][R10.64+0xac] ;  /* 0x0000ac060a150981 */ /* 0x000f28000c1e9900 */
[----:B------:R-:W4:Y:S04]  /*0840*/  @P0 LDG.E.CONSTANT R24, desc[UR6][R10.64+0xb0] ;  /* 0x0000b0060a180981 */ /* 0x000f28000c1e9900 */
[----:B------:R-:W4:Y:S04]  /*0850*/  @P1 LDG.E.CONSTANT R16, desc[UR6][R10.64+0xbc] ;  /* 0x0000bc060a101981 */ /* 0x000f28000c1e9900 */
[----:B------:R-:W4:Y:S04]  /*0860*/  @P1 LDG.E.CONSTANT R26, desc[UR6][R10.64+0xb4] ;  /* 0x0000b4060a1a1981 */ /* 0x000f28000c1e9900 */
        /* <DEDUP_REMOVED lines=11> */
[----:B------:R-:W-:Y:S01]  /*0920*/  LOP3.LUT P0, RZ, R22, 0x8000, RZ, 0xc0, !PT ;  /* 0x0000800016ff7812 */ /* 0x000fe2000780c0ff */
[----:B------:R-:W4:Y:S01]  /*0930*/  @P2 LDG.E.CONSTANT R24, desc[UR6][R10.64+0xd8] ;  /* 0x0000d8060a182981 */ /* 0x000f22000c1e9900 */
[----:B------:R-:W-:-:S03]  /*0940*/  @P1 LOP3.LUT R7, R7, R16, RZ, 0x3c, !PT ;  /* 0x0000001007071212 */ /* 0x000fc600078e3cff */
[----:B------:R-:W4:Y:S01]  /*0950*/  @P2 LDG.E.CONSTANT R22, desc[UR6][R10.64+0xd0] ;  /* 0x0000d0060a162981 */ /* 0x000f22000c1e9900 */
[----:B------:R-:W-:-:S03]  /*0960*/  @P1 LOP3.LUT R3, R3, R26, RZ, 0x3c, !PT ;  /* 0x0000001a03031212 */ /* 0x000fc600078e3cff */
[----:B------:R-:W4:Y:S01]  /*0970*/  @P3 LDG.E.CONSTANT R16, desc[UR6][R10.64+0xe4] ;  /* 0x0000e4060a103981 */ /* 0x000f22000c1e9900 */
[----:B------:R-:W-:-:S03]  /*0980*/  @P1 LOP3.LUT R6, R6, R23, RZ, 0x3c, !PT ;  /* 0x0000001706061212 */ /* 0x000fc600078e3cff */
[----:B------:R-:W4:Y:S01]  /*0990*/  @P3 LDG.E.CONSTANT R26, desc[UR6][R10.64+0xdc] ;  /* 0x0000dc060a1a3981 */ /* 0x000f22000c1e9900 */
[----:B------:R-:W-:-:S03]  /*09a0*/  @P1 LOP3.LUT R4, R4, R17, RZ, 0x3c, !PT ;  /* 0x0000001104041212 */ /* 0x000fc600078e3cff */
        /* <DEDUP_REMOVED lines=43> */
[----:B------:R-:W-:-:S04]  /*0c60*/  UIADD3 UR4, UPT, UPT, UR4, 0x10, URZ ;  /* 0x0000001004047890 */ /* 0x000fc8000fffe0ff */
[----:B------:R-:W-:Y:S01]  /*0c70*/  UISETP.NE.AND UP0, UPT, UR4, 0x20, UPT ;  /* 0x000000200400788c */ /* 0x000fe2000bf05270 */
[----:B--2---:R-:W-:Y:S02]  /*0c80*/  @P5 LOP3.LUT R5, R5, R18, RZ, 0x3c, !PT ;  /* 0x0000001205055212 */ /* 0x004fe400078e3cff */
[----:B---3--:R-:W-:Y:S02]  /*0c90*/  @P6 LOP3.LUT R6, R6, R19, RZ, 0x3c, !PT ;  /* 0x0000001306066212 */ /* 0x008fe400078e3cff */
[----:B----4-:R-:W-:Y:S02]  /*0ca0*/  @P6 LOP3.LUT R3, R3, R20, RZ, 0x3c, !PT ;  /* 0x0000001403036212 */ /* 0x010fe400078e3cff */
[----:B------:R-:W-:Y:S02]  /*0cb0*/  @P6 LOP3.LUT R4, R4, R21, RZ, 0x3c, !PT ;  /* 0x0000001504046212 */ /* 0x000fe400078e3cff */
[----:B------:R-:W-:Y:S02]  /*0cc0*/  @P6 LOP3.LUT R7, R7, R22, RZ, 0x3c, !PT ;  /* 0x0000001607076212 */ /* 0x000fe400078e3cff */
[----:B------:R-:W-:-:S02]  /*0cd0*/  @P6 LOP3.LUT R5, R5, R16, RZ, 0x3c, !PT ;  /* 0x0000001005056212 */ /* 0x000fc400078e3cff */
[----:B------:R-:W-:Y:S02]  /*0ce0*/  @P0 LOP3.LUT R3, R3, R24, RZ, 0x3c, !PT ;  /* 0x0000001803030212 */ /* 0x000fe400078e3cff */
[----:B------:R-:W-:Y:S02]  /*0cf0*/  @P0 LOP3.LUT R5, R5, R28, RZ, 0x3c, !PT ;  /* 0x0000001c05050212 */ /* 0x000fe400078e3cff */
[----:B------:R-:W-:Y:S02]  /*0d00*/  @P0 LOP3.LUT R7, R7, R26, RZ, 0x3c, !PT ;  /* 0x0000001a07070212 */ /* 0x000fe400078e3cff */
[----:B------:R-:W-:Y:S02]  /*0d10*/  @P0 LOP3.LUT R4, R4, R23, RZ, 0x3c, !PT ;  /* 0x0000001704040212 */ /* 0x000fe400078e3cff */
[----:B------:R-:W-:Y:S01]  /*0d20*/  @P0 LOP3.LUT R6, R6, R17, RZ, 0x3c, !PT ;  /* 0x0000001106060212 */ /* 0x000fe200078e3cff */
[----:B------:R-:W-:Y:S06]  /*0d30*/  BRA.U UP0, `(.L_x_155) ;  /* 0xfffffff500487547 */ /* 0x000fec000b83ffff */
[----:B------:R-:W-:-:S05]  /*0d40*/  VIADD R0, R0, 0x1 ;  /* 0x0000000100007836 */ /* 0x000fca0000000000 */
[----:B------:R-:W-:-:S13]  /*0d50*/  ISETP.NE.AND P0, PT, R0, 0x5, PT ;  /* 0x000000050000780c */ /* 0x000fda0003f05270 */
[----:B------:R-:W-:Y:S05]  /*0d60*/  @P0 BRA `(.L_x_156) ;  /* 0xfffffff400300947 */ /* 0x000fea000383ffff */
[----:B------:R-:W-:Y:S01]  /*0d70*/  LOP3.LUT R0, R14, 0x3, RZ, 0xc0, !PT ;  /* 0x000000030e007812 */ /* 0x000fe200078ec0ff */
[----:B------:R1:W-:Y:S03]  /*0d80*/  STL [R1+0x4], R3 ;  /* 0x0000040301007387 */ /* 0x0003e60000100800 */
[----:B------:R-:W-:Y:S01]  /*0d90*/  ISETP.NE.U32.AND P0, PT, R0, 0x1, PT ;  /* 0x000000010000780c */ /* 0x000fe20003f05070 */
[----:B------:R1:W-:Y:S03]  /*0da0*/  STL.64 [R1+0x8], R6 ;  /* 0x0000080601007387 */ /* 0x0003e60000100a00 */
[----:B------:R-:W-:Y:S01]  /*0db0*/  ISETP.NE.AND.EX P0, PT, RZ, RZ, PT, P0 ;  /* 0x000000ffff00720c */ /* 0x000fe20003f05300 */
[----:B------:R1:W-:-:S12]  /*0dc0*/  STL.64 [R1+0x10], R4 ;  /* 0x0000100401007387 */ /* 0x0003d80000100a00 */
[----:B-1----:R-:W-:Y:S05]  /*0dd0*/  @!P0 BRA `(.L_x_154) ;  /* 0x0000001800088947 */ /* 0x002fea0003800000 */
[----:B------:R-:W-:Y:S01]  /*0de0*/  UMOV UR4, URZ ;  /* 0x000000ff00047c82 */ /* 0x000fe20008000000 */
[----:B------:R-:W-:Y:S01]  /*0df0*/  UMOV UR5, URZ ;  /* 0x000000ff00057c82 */ /* 0x000fe20008000000 */
[----:B------:R-:W-:Y:S02]  /*0e00*/  IMAD.MOV.U32 R0, RZ, RZ, RZ ;  /* 0x000000ffff007224 */ /* 0x000fe400078e00ff */
[----:B------:R-:W-:Y:S02]  /*0e10*/  IMAD.MOV.U32 R3, RZ, RZ, RZ ;  /* 0x000000ffff037224 */ /* 0x000fe400078e00ff */
[----:B------:R-:W-:Y:S02]  /*0e20*/  IMAD.U32 R5, RZ, RZ, UR4 ;  /* 0x00000004ff057e24 */ /* 0x000fe4000f8e00ff */
[----:B------:R-:W-:Y:S02]  /*0e30*/  IMAD.U32 R4, RZ, RZ, UR5 ;  /* 0x00000005ff047e24 */ /* 0x000fe4000f8e00ff */
[----:B------:R-:W-:-:S02]  /*0e40*/  IMAD.U32 R7, RZ, RZ, UR4 ;  /* 0x00000004ff077e24 */ /* 0x000fc4000f8e00ff */
[----:B------:R-:W-:-:S07]  /*0e50*/  IMAD.U32 R6, RZ, RZ, UR5 ;  /* 0x00000005ff067e24 */ /* 0x000fce000f8e00ff */
.L_x_158:
[----:B------:R-:W-:-:S06]  /*0e60*/  IMAD R15, R0, 0x4, R1 ;  /* 0x00000004000f7824 */ /* 0x000fcc00078e0201 */
[----:B------:R-:W5:Y:S01]  /*0e70*/  LDL R15, [R15+0x4] ;  /* 0x000004000f0f7983 */ /* 0x000f620000100800 */
[----:B------:R-:W-:-:S05]  /*0e80*/  UMOV UR4, URZ ;  /* 0x000000ff00047c82 */ /* 0x000fca0008000000 */
.L_x_157:
        /* <DEDUP_REMOVED lines=183> */
[----:B-1----:R-:W-:Y:S05]  /*1a00*/  @P0 BRA `(.L_x_154) ;  /* 0x0000000800fc0947 */ /* 0x002fea0003800000 */
        /* <DEDUP_REMOVED lines=8> */
.L_x_160:
[----:B------:R-:W-:-:S06]  /*1a90*/  IMAD R15, R0, 0x4, R1 ;  /* 0x00000004000f7824 */ /* 0x000fcc00078e0201 */
[----:B------:R-:W5:Y:S01]  /*1aa0*/  LDL R15, [R15+0x4] ;  /* 0x000004000f0f7983 */ /* 0x000f620000100800 */
[----:B------:R-:W-:-:S05]  /*1ab0*/  UMOV UR4, URZ ;  /* 0x000000ff00047c82 */ /* 0x000fca0008000000 */
.L_x_159:
        /* <DEDUP_REMOVED lines=177> */
[----:B------:R1:W-:Y:S04]  /*25d0*/  STL [R1+0x4], R3 ;  /* 0x0000040301007387 */ /* 0x0003e80000100800 */
[----:B------:R1:W-:Y:S04]  /*25e0*/  STL.64 [R1+0x8], R6 ;  /* 0x0000080601007387 */ /* 0x0003e80000100a00 */
[----:B------:R1:W-:Y:S02]  /*25f0*/  STL.64 [R1+0x10], R4 ;  /* 0x0000100401007387 */ /* 0x0003e40000100a00 */
.L_x_154:
[----:B------:R-:W-:Y:S05]  /*2600*/  BSYNC.RECONVERGENT B1 ;  /* 0x0000000000017941 */ /* 0x000fea0003800200 */
.L_x_153:
[----:B------:R-:W-:Y:S01]  /*2610*/  ISETP.GT.U32.AND P0, PT, R14, 0x3, PT ;  /* 0x000000030e00780c */ /* 0x000fe20003f04070 */
[----:B------:R-:W-:Y:S01]  /*2620*/  VIADD R12, R12, 0x1 ;  /* 0x000000010c0c7836 */ /* 0x000fe20000000000 */
[--C-:B------:R-:W-:Y:S02]  /*2630*/  SHF.R.U64 R14, R14, 0x2, R13.reuse ;  /* 0x000000020e0e7819 */ /* 0x100fe4000000120d */
[----:B------:R-:W-:Y:S02]  /*2640*/  ISETP.GT.U32.AND.EX P0, PT, R13, RZ, PT, P0 ;  /* 0x000000ff0d00720c */ /* 0x000fe40003f04100 */
[----:B------:R-:W-:-:S11]  /*2650*/  SHF.R.U32.HI R13, RZ, 0x2, R13 ;  /* 0x00000002ff0d7819 */ /* 0x000fd6000001160d */
[----:B------:R-:W-:Y:S05]  /*2660*/  @P0 BRA `(.L_x_161) ;  /* 0xffffffd800c40947 */ /* 0x000fea000383ffff */
.L_x_152:
[----:B------:R-:W-:Y:S05]  /*2670*/  BSYNC.RECONVERGENT B0 ;  /* 0x0000000000007941 */ /* 0x000fea0003800200 */
.L_x_151:
[----:B------:R-:W2:Y:S01]  /*2680*/  S2R R8, SR_TID.X ;  /* 0x0000000000087919 */ /* 0x000ea20000002100 */
[----:B------:R-:W3:Y:S01]  /*2690*/  LDC.64 R10, c[0x0][0x380] ;  /* 0x0000e000ff0a7b82 */ /* 0x000ee20000000a00 */
[----:B------:R-:W-:Y:S02]  /*26a0*/  IMAD.MOV.U32 R9, RZ, RZ, 0x3d000000 ;  /* 0x3d000000ff097424 */ /* 0x000fe400078e00ff */
[----:B------:R-:W-:Y:S02]  /*26b0*/  IMAD.MOV.U32 R13, RZ, RZ, 0x3e99999a ;  /* 0x3e99999aff0d7424 */ /* 0x000fe400078e00ff */
[----:B------:R-:W-:Y:S02]  /*26c0*/  IMAD.MOV.U32 R18, RZ, RZ, R3 ;  /* 0x000000ffff127224 */ /* 0x000fe400078e0003 */
[----:B------:R-:W-:Y:S02]  /*26d0*/  IMAD.MOV.U32 R15, RZ, RZ, R6 ;  /* 0x000000ffff0f7224 */ /* 0x000fe400078e0006 */
[----:B01----:R-:W-:Y:S01]  /*26e0*/  IMAD.MOV.U32 R3, RZ, RZ, RZ ;  /* 0x000000ffff037224 */ /* 0x003fe200078e00ff */
[----:B--2---:R-:W-:-:S05]  /*26f0*/  I2FP.F32.U32 R0, R8 ;  /* 0x0000000800007245 */ /* 0x004fca0000201000 */
[----:B------:R-:W-:Y:S01]  /*2700*/  FFMA R0, R0, R9, -0.5 ;  /* 0xbf00000000007423 */ /* 0x000fe20000000009 */
[----:B------:R-:W-:-:S03]  /*2710*/  IMAD.MOV.U32 R9, RZ, RZ, R5 ;  /* 0x000000ffff097224 */ /* 0x000fc600078e0005 */
[----:B------:R-:W-:Y:S01]  /*2720*/  FFMA R14, R0, -R13, 0.5 ;  /* 0x3f000000000e7423 */ /* 0x000fe2000000080d */
[----:B------:R-:W-:Y:S02]  /*2730*/  IMAD.MOV.U32 R0, RZ, RZ, R4 ;  /* 0x000000ffff007224 */ /* 0x000fe400078e0004 */
[----:B---3--:R-:W-:-:S07]  /*2740*/  IMAD.WIDE.U32 R4, R8, 0x230, R10 ;  /* 0x0000023008047825 */ /* 0x008fce00078e000a */
.L_x_163:
[----:B------:R-:W-:Y:S01]  /*2750*/  SHF.R.U32.HI R6, RZ, 0x2, R18 ;  /* 0x00000002ff067819 */ /* 0x000fe20000011612 */
[----:B------:R-:W-:Y:S02]  /*2760*/  IMAD.MOV.U32 R16, RZ, RZ, 0xb8 ;  /* 0x000000b8ff107424 */ /* 0x000fe400078e00ff */
[----:B0-----:R-:W-:Y:S01]  /*2770*/  IMAD.SHL.U32 R11, R9, 0x10, RZ ;  /* 0x00000010090b7824 */ /* 0x001fe200078e00ff */
[----:B------:R-:W-:Y:S01]  /*2780*/  LOP3.LUT R6, R6, R18, RZ, 0x3c, !PT ;  /* 0x0000001206067212 */ /* 0x000fe200078e3cff */
[----:B------:R-:W-:-:S04]  /*2790*/  IMAD R16, R3, 0x4, R16 ;  /* 0x0000000403107824 */ /* 0x000fc800078e0210 */
[C---:B------:R-:W-:Y:S01]  /*27a0*/  IMAD.SHL.U32 R12, R6.reuse, 0x2, RZ ;  /* 0x00000002060c7824 */ /* 0x040fe200078e00ff */
[----:B------:R-:W0:Y:S04]  /*27b0*/  LDC R10, c[0x3][R16] ;  /* 0x00c00000100a7b82 */ /* 0x000e280000000800 */
[----:B------:R-:W-:Y:S01]  /*27c0*/  LOP3.LUT R12, R6, R12, R11, 0x96, !PT ;  /* 0x0000000c060c7212 */ /* 0x000fe200078e960b */
[----:B------:R-:W-:-:S03]  /*27d0*/  IMAD.MOV.U32 R6, RZ, RZ, 0x2f800000 ;  /* 0x2f800000ff067424 */ /* 0x000fc600078e00ff */
[----:B------:R-:W-:-:S04]  /*27e0*/  LOP3.LUT R13, R12, R9, RZ, 0x3c, !PT ;  /* 0x000000090c0d7212 */ /* 0x000fc800078e3cff */
[----:B------:R-:W-:-:S04]  /*27f0*/  IADD3 R11, PT, PT, R2, 0x587c5, R13 ;  /* 0x000587c5020b7810 */ /* 0x000fc80007ffe00d */
[----:B------:R-:W-:-:S05]  /*2800*/  I2FP.F32.U32 R11, R11 ;  /* 0x0000000b000b7245 */ /* 0x000fca0000201000 */
[----:B------:R-:W-:-:S04]  /*2810*/  FFMA R11, R11, R6, 1.1641532182693481445e-10 ;  /* 0x2f0000000b0b7423 */ /* 0x000fc80000000006 */
[----:B0-----:R-:W-:-:S05]  /*2820*/  FMUL R11, R10, R11 ;  /* 0x0000000b0a0b7220 */ /* 0x001fca0000400000 */
[----:B------:R-:W-:Y:S02]  /*2830*/  FSETP.GT.AND P0, PT, R11, R14, PT ;  /* 0x0000000e0b00720b */ /* 0x000fe40003f04000 */
[----:B------:R-:W-:-:S05]  /*2840*/  SHF.R.U32.HI R11, RZ, 0x5, R3 ;  /* 0x00000005ff0b7819 */ /* 0x000fca0000011603 */
[----:B------:R-:W-:-:S06]  /*2850*/  IMAD.WIDE.U32 R10, R11, 0x4, R4 ;  /* 0x000000040b0a7825 */ /* 0x000fcc00078e0004 */
[----:B------:R-:W2:Y:S01]  /*2860*/  @P0 LDG.E R17, desc[UR6][R10.64] ;  /* 0x000000060a110981 */ /* 0x000ea2000c1e1900 */
[----:B------:R-:W-:Y:S01]  /*2870*/  IMAD.MOV.U32 R12, RZ, RZ, 0x1 ;  /* 0x00000001ff0c7424 */ /* 0x000fe200078e00ff */
[----:B------:R-:W-:-:S04]  /*2880*/  LOP3.LUT R19, R3, 0x1c, RZ, 0xc0, !PT ;  /* 0x0000001c03137812 */ /* 0x000fc800078ec0ff */
[----:B------:R-:W-:-:S04]  /*2890*/  SHF.L.U32 R18, R12, R19, RZ ;  /* 0x000000130c127219 */ /* 0x000fc800000006ff */
[----:B--2---:R-:W-:-:S05]  /*28a0*/  @P0 LOP3.LUT R17, R17, R18, RZ, 0xfc, !PT ;  /* 0x0000001211110212 */ /* 0x004fca00078efcff */
[----:B------:R0:W-:Y:S04]  /*28b0*/  @P0 STG.E desc[UR6][R10.64], R17 ;  /* 0x000000110a000986 */ /* 0x0001e8000c101906 */
[----:B------:R-:W2:Y:S02]  /*28c0*/  @!P0 LDG.E R19, desc[UR6][R10.64] ;  /* 0x000000060a138981 */ /* 0x000ea4000c1e1900 */
[----:B--2---:R-:W-:Y:S01]  /*28d0*/  @!P0 LOP3.LUT R17, R19, R18, RZ, 0x30, !PT ;  /* 0x0000001213118212 */ /* 0x004fe200078e30ff */
[----:B------:R-:W-:Y:S02]  /*28e0*/  VIADD R19, R3, 0x1 ;  /* 0x0000000103137836 */ /* 0x000fe40000000000 */
[----:B------:R-:W-:Y:S02]  /*28f0*/  IMAD.MOV.U32 R18, RZ, RZ, R9 ;  /* 0x000000ffff127224 */ /* 0x000fe400078e0009 */
[----:B------:R0:W-:Y:S01]  /*2900*/  @!P0 STG.E desc[UR6][R10.64], R17 ;  /* 0x000000110a008986 */ /* 0x0001e2000c101906 */
[----:B------:R-:W-:-:S13]  /*2910*/  ISETP.NE.AND P0, PT, R19, 0x7d, PT ;  /* 0x0000007d1300780c */ /* 0x000fda0003f05270 */
[----:B0-----:R-:W-:Y:S05]  /*2920*/  @!P0 BRA `(.L_x_162) ;  /* 0x0000000000dc8947 */ /* 0x001fea0003800000 */
[----:B------:R-:W-:Y:S01]  /*2930*/  SHF.R.U32.HI R20, RZ, 0x2, R15 ;  /* 0x00000002ff147819 */ /* 0x000fe2000001160f */
[----:B------:R-:W-:Y:S01]  /*2940*/  IMAD.SHL.U32 R9, R13, 0x10, RZ ;  /* 0x000000100d097824 */ /* 0x000fe200078e00ff */
[----:B------:R-:W-:Y:S02]  /*2950*/  SHF.R.U32.HI R22, RZ, 0x2, R7 ;  /* 0x00000002ff167819 */ /* 0x000fe40000011607 */
[----:B------:R-:W-:Y:S02]  /*2960*/  LOP3.LUT R20, R20, R15, RZ, 0x3c, !PT ;  /* 0x0000000f14147212 */ /* 0x000fe400078e3cff */
[----:B------:R-:W-:Y:S02]  /*2970*/  LOP3.LUT R22, R22, R7, RZ, 0x3c, !PT ;  /* 0x0000000716167212 */ /* 0x000fe400078e3cff */
[----:B------:R-:W-:Y:S01]  /*2980*/  SHF.R.U32.HI R21, RZ, 0x2, R0 ;  /* 0x00000002ff157819 */ /* 0x000fe20000011600 */
[----:B------:R-:W-:Y:S01]  /*2990*/  IMAD.SHL.U32 R15, R20, 0x2, RZ ;  /* 0x00000002140f7824 */ /* 0x000fe200078e00ff */
[----:B------:R-:W-:-:S02]  /*29a0*/  LOP3.LUT R19, R19, 0x1d, RZ, 0xc0, !PT ;  /* 0x0000001d13137812 */ /* 0x000fc400078ec0ff */
[----:B------:R-:W-:Y:S02]  /*29b0*/  LOP3.LUT R23, R21, R0, RZ, 0x3c, !PT ;  /* 0x0000000015177212 */ /* 0x000fe400078e3cff */
[----:B------:R-:W-:Y:S02]  /*29c0*/  LOP3.LUT R20, R20, R15, R9, 0x96, !PT ;  /* 0x0000000f14147212 */ /* 0x000fe400078e9609 */
[----:B------:R-:W0:Y:S01]  /*29d0*/  LDC R9, c[0x3][R16+0x4] ;  /* 0x00c0010010097b82 */ /* 0x000e220000000800 */
[----:B------:R-:W-:Y:S01]  /*29e0*/  IMAD.SHL.U32 R25, R23, 0x2, RZ ;  /* 0x0000000217197824 */ /* 0x000fe200078e00ff */
[----:B------:R-:W-:Y:S01]  /*29f0*/  LOP3.LUT R7, R20, R13, RZ, 0x3c, !PT ;  /* 0x0000000d14077212 */ /* 0x000fe200078e3cff */
[----:B------:R-:W-:-:S04]  /*2a00*/  IMAD.SHL.U32 R20, R22, 0x2, RZ ;  /* 0x0000000216147824 */ /* 0x000fc800078e00ff */
[----:B------:R-:W-:-:S05]  /*2a10*/  IMAD.SHL.U32 R15, R7, 0x10, RZ ;  /* 0x00000010070f7824 */ /* 0x000fca00078e00ff */
[----:B------:R-:W-:Y:S02]  /*2a20*/  LOP3.LUT R22, R22, R20, R15, 0x96, !PT ;  /* 0x0000001416167212 */ /* 0x000fe400078e960f */
[----:B------:R-:W-:Y:S01]  /*2a30*/  IADD3 R20, PT, PT, R2, 0xb0f8a, R7 ;  /* 0x000b0f8a02147810 */ /* 0x000fe20007ffe007 */
[----:B------:R1:W2:Y:S01]  /*2a40*/  LDC R15, c[0x3][R16+0x8] ;  /* 0x00c00200100f7b82 */ /* 0x0002a20000000800 */
[----:B------:R-:W-:Y:S02]  /*2a50*/  LOP3.LUT R0, R22, R7, RZ, 0x3c, !PT ;  /* 0x0000000716007212 */ /* 0x000fe400078e3cff */
[----:B------:R-:W-:-:S03]  /*2a60*/  I2FP.F32.U32 R21, R20 ;  /* 0x0000001400157245 */ /* 0x000fc60000201000 */
[----:B------:R-:W-:Y:S02]  /*2a70*/  IMAD.SHL.U32 R24, R0, 0x10, RZ ;  /* 0x0000001000187824 */ /* 0x000fe400078e00ff */
[----:B------:R1:W3:Y:S01]  /*2a80*/  LDC R20, c[0x3][R16+0xc] ;  /* 0x00c0030010147b82 */ /* 0x0002e20000000800 */
[----:B------:R-:W-:Y:S02]  /*2a90*/  FFMA R22, R21, R6, 1.1641532182693481445e-10 ;  /* 0x2f00000015167423 */ /* 0x000fe40000000006 */
[----:B------:R-:W-:Y:S02]  /*2aa0*/  LOP3.LUT R25, R23, R25, R24, 0x96, !PT ;  /* 0x0000001917197212 */ /* 0x000fe400078e9618 */
[----:B0-----:R-:W-:Y:S01]  /*2ab0*/  FMUL R21, R9, R22 ;  /* 0x0000001609157220 */ /* 0x001fe20000400000 */
[C---:B------:R-:W-:Y:S01]  /*2ac0*/  IADD3 R23, PT, PT, R2.reuse, 0x10974f, R0 ;  /* 0x0010974f02177810 */ /* 0x040fe20007ffe000 */
[----:B------:R-:W-:Y:S01]  /*2ad0*/  VIADD R2, R2, 0x161f14 ;  /* 0x00161f1402027836 */ /* 0x000fe20000000000 */
[----:B------:R-:W-:Y:S01]  /*2ae0*/  LOP3.LUT R9, R25, R0, RZ, 0x3c, !PT ;  /* 0x0000000019097212 */ /* 0x000fe200078e3cff */
[----:B-1----:R-:W-:Y:S01]  /*2af0*/  VIADD R16, R3, 0x2 ;  /* 0x0000000203107836 */ /* 0x002fe20000000000 */
[----:B------:R-:W-:-:S02]  /*2b00*/  I2FP.F32.U32 R23, R23 ;  /* 0x0000001700177245 */ /* 0x000fc40000201000 */
[----:B------:R-:W-:Y:S01]  /*2b10*/  FSETP.GT.AND P0, PT, R21, R14, PT ;  /* 0x0000000e1500720b */ /* 0x000fe20003f04000 */
[----:B------:R-:W-:Y:S02]  /*2b20*/  IMAD.IADD R24, R9, 0x1, R2 ;  /* 0x0000000109187824 */ /* 0x000fe400078e0202 */
[----:B------:R-:W-:-:S03]  /*2b30*/  FFMA R22, R23, R6, 1.1641532182693481445e-10 ;  /* 0x2f00000017167423 */ /* 0x000fc60000000006 */
[----:B------:R-:W-:Y:S01]  /*2b40*/  I2FP.F32.U32 R21, R24 ;  /* 0x0000001800157245 */ /* 0x000fe20000201000 */
[----:B--2---:R-:W-:-:S04]  /*2b50*/  FMUL R15, R15, R22 ;  /* 0x000000160f0f7220 */ /* 0x004fc80000400000 */
[----:B------:R-:W-:Y:S01]  /*2b60*/  FFMA R21, R21, R6, 1.1641532182693481445e-10 ;  /* 0x2f00000015157423 */ /* 0x000fe20000000006 */
[----:B------:R-:W-:Y:S02]  /*2b70*/  SHF.L.U32 R6, R12, R19, RZ ;  /* 0x000000130c067219 */ /* 0x000fe400000006ff */
[----:B------:R-:W-:Y:S01]  /*2b80*/  FSETP.GT.AND P1, PT, R15, R14, PT ;  /* 0x0000000e0f00720b */ /* 0x000fe20003f24000 */
[----:B---3--:R-:W-:Y:S01]  /*2b90*/  FMUL R21, R20, R21 ;  /* 0x0000001514157220 */ /* 0x008fe20000400000 */
[-C--:B------:R-:W-:Y:S02]  /*2ba0*/  @P0 LOP3.LUT R15, R17, R6.reuse, RZ, 0xfc, !PT ;  /* 0x00000006110f0212 */ /* 0x080fe400078efcff */
[----:B------:R-:W-:Y:S01]  /*2bb0*/  LOP3.LUT R19, R16, 0x1e, RZ, 0xc0, !PT ;  /* 0x0000001e10137812 */ /* 0x000fe200078ec0ff */
[----:B------:R-:W-:Y:S01]  /*2bc0*/  VIADD R16, R3, 0x3 ;  /* 0x0000000303107836 */ /* 0x000fe20000000000 */
[----:B------:R-:W-:Y:S01]  /*2bd0*/  @!P0 LOP3.LUT R15, R17, R6, RZ, 0x30, !PT ;  /* 0x00000006110f8212 */ /* 0x000fe200078e30ff */
[----:B------:R-:W-:Y:S01]  /*2be0*/  VIADD R3, R3, 0x4 ;  /* 0x0000000403037836 */ /* 0x000fe20000000000 */
[----:B------:R-:W-:-:S02]  /*2bf0*/  FSETP.GT.AND P0, PT, R21, R14, PT ;  /* 0x0000000e1500720b */ /* 0x000fc40003f04000 */
[----:B------:R-:W-:Y:S02]  /*2c00*/  SHF.L.U32 R6, R12, R19, RZ ;  /* 0x000000130c067219 */ /* 0x000fe400000006ff */
[----:B------:R-:W-:Y:S02]  /*2c10*/  LOP3.LUT R17, R16, 0x1f, RZ, 0xc0, !PT ;  /* 0x0000001f10117812 */ /* 0x000fe400078ec0ff */
[CC--:B------:R-:W-:Y:S02]  /*2c20*/  @P1 LOP3.LUT R16, R15.reuse, R6.reuse, RZ, 0xfc, !PT ;  /* 0x000000060f101212 */ /* 0x0c0fe400078efcff */
[----:B------:R-:W-:Y:S02]  /*2c30*/  SHF.L.U32 R17, R12, R17, RZ ;  /* 0x000000110c117219 */ /* 0x000fe400000006ff */
[----:B------:R-:W-:Y:S01]  /*2c40*/  @!P1 LOP3.LUT R16, R15, R6, RZ, 0x30, !PT ;  /* 0x000000060f109212 */ /* 0x000fe200078e30ff */
[----:B------:R-:W-:-:S03]  /*2c50*/  IMAD.MOV.U32 R15, RZ, RZ, R13 ;  /* 0x000000ffff0f7224 */ /* 0x000fc600078e000d */
[CC--:B------:R-:W-:Y:S02]  /*2c60*/  @P0 LOP3.LUT R19, R16.reuse, R17.reuse, RZ, 0xfc, !PT ;  /* 0x0000001110130212 */ /* 0x0c0fe400078efcff */
[----:B------:R-:W-:-:S05]  /*2c70*/  @!P0 LOP3.LUT R19, R16, R17, RZ, 0x30, !PT ;  /* 0x0000001110138212 */ /* 0x000fca00078e30ff */
[----:B------:R0:W-:Y:S01]  /*2c80*/  STG.E desc[UR6][R10.64], R19 ;  /* 0x000000130a007986 */ /* 0x0001e2000c101906 */
[----:B------:R-:W-:Y:S05]  /*2c90*/  BRA `(.L_x_163) ;  /* 0xfffffff800ac7947 */ /* 0x000fea000383ffff */
.L_x_162:
[----:B------:R-:W2:Y:S04]  /*2ca0*/  LDG.E R11, desc[UR6][R4.64+0xc] ;  /* 0x00000c06040b7981 */ /* 0x000ea8000c1e1900 */
[----:B------:R-:W3:Y:S04]  /*2cb0*/  LDG.E R2, desc[UR6][R4.64] ;  /* 0x0000000604027981 */ /* 0x000ee8000c1e1900 */
[----:B------:R-:W4:Y:S04]  /*2cc0*/  LDG.E R3, desc[UR6][R4.64+0x4] ;  /* 0x0000040604037981 */ /* 0x000f28000c1e1900 */
[----:B------:R-:W5:Y:S01]  /*2cd0*/  LDG.E R10, desc[UR6][R4.64+0x8] ;  /* 0x00000806040a7981 */ /* 0x000f62000c1e1900 */
[----:B------:R-:W-:Y:S01]  /*2ce0*/  SHF.R.U32.HI R18, RZ, 0x2, R15 ;  /* 0x00000002ff127819 */ /* 0x000fe2000001160f */
[----:B------:R-:W-:Y:S01]  /*2cf0*/  BSSY.RECONVERGENT B0, `(.L_x_164) ;  /* 0x0000061000007945 */ /* 0x000fe20003800200 */
[----:B------:R-:W-:-:S02]  /*2d00*/  IMAD.SHL.U32 R14, R13, 0x10, RZ ;  /* 0x000000100d0e7824 */ /* 0x000fc400078e00ff */
[----:B------:R-:W-:Y:S02]  /*2d10*/  LOP3.LUT R15, R18, R15, RZ, 0x3c, !PT ;  /* 0x0000000f120f7212 */ /* 0x000fe400078e3cff */
        /* <DEDUP_REMOVED lines=15> */
[----:B------:R-:W-:Y:S02]  /*2e10*/  SHF.R.S32.HI R10, RZ, 0x1f, R3 ;  /* 0x0000001fff0a7819 */ /* 0x000fe40000011403 */
[----:B------:R-:W-:Y:S02]  /*2e20*/  SHF.L.W.U32 R2, R12, R2, RZ ;  /* 0x000000020c027219 */ /* 0x000fe40000000eff */
[----:B------:R-:W-:-:S04]  /*2e30*/  LEA.HI R10, R10, R3, RZ, 0x5 ;  /* 0x000000030a0a7211 */ /* 0x000fc800078f28ff */
        /* <DEDUP_REMOVED lines=14> */
[----:B------:R-:W-:Y:S02]  /*2f20*/  SHF.R.S32.HI R2, RZ, 0x1f, R11 ;  /* 0x0000001fff027819 */ /* 0x000fe4000001140b */
[----:B------:R-:W-:Y:S02]  /*2f30*/  SHF.L.W.U32 R10, R12, R10, RZ ;  /* 0x0000000a0c0a7219 */ /* 0x000fe40000000eff */
[----:B------:R-:W-:-:S04]  /*2f40*/  LEA.HI R2, R2, R11, RZ, 0x5 ;  /* 0x0000000b02027211 */ /* 0x000fc800078f28ff */
[----:B-1----:R-:W-:-:S05]  /*2f50*/  SHF.R.S32.HI R19, RZ, 0x5, R2 ;  /* 0x00000005ff137819 */ /* 0x002fca0000011402 */
        /* <DEDUP_REMOVED lines=12> */
[----:B------:R-:W1:Y:S01]  /*3020*/  LDG.E R11, desc[UR6][R22.64] ;  /* 0x00000006160b7981 */ /* 0x000e62000c1e1900 */
[----:B------:R-:W-:Y:S02]  /*3030*/  SHF.R.S32.HI R10, RZ, 0x1f, R3 ;  /* 0x0000001fff0a7819 */ /* 0x000fe40000011403 */
[----:B------:R-:W-:Y:S02]  /*3040*/  SHF.L.W.U32 R2, R12, R2, RZ ;  /* 0x000000020c027219 */ /* 0x000fe40000000eff */
[----:B------:R-:W-:-:S04]  /*3050*/  LEA.HI R10, R10, R3, RZ, 0x5 ;  /* 0x000000030a0a7211 */ /* 0x000fc800078f28ff */
[----:B------:R-:W-:-:S05]  /*3060*/  SHF.R.S32.HI R17, RZ, 0x5, R10 ;  /* 0x00000005ff117819 */ /* 0x000fca000001140a */
[----:B------:R-:W-:Y:S01]  /*3070*/  IMAD.WIDE R16, R17, 0x4, R4 ;  /* 0x0000000411107825 */ /* 0x000fe200078e0204 */
[----:B-1----:R-:W-:Y:S02]  /*3080*/  LOP3.LUT R27, R2, R11, RZ, 0xfc, !PT ;  /* 0x0000000b021b7212 */ /* 0x002fe400078efcff */
        /* <DEDUP_REMOVED lines=14> */
[----:B------:R-:W-:Y:S02]  /*3170*/  SHF.R.S32.HI R19, RZ, 0x5, R2 ;  /* 0x00000005ff137819 */ /* 0x000fe40000011402 */
[----:B-1----:R-:W-:-:S03]  /*3180*/  LOP3.LUT R23, R10, R3, RZ, 0xfc, !PT ;  /* 0x000000030a177212 */ /* 0x002fc600078efcff */
[----:B------:R-:W-:Y:S02]  /*3190*/  IMAD.WIDE R2, R19, 0x4, R4 ;  /* 0x0000000413027825 */ /* 0x000fe400078e0204 */
[----:B------:R-:W0:Y:S01]  /*31a0*/  LDC.64 R18, c[0x3][0x88] ;  /* 0x00c02200ff127b82 */ /* 0x000e220000000a00 */
[----:B------:R1:W-:Y:S04]  /*31b0*/  STG.E desc[UR6][R20.64], R23 ;  /* 0x0000001714007986 */ /* 0x0003e8000c101906 */
[----:B------:R-:W2:Y:S01]  /*31c0*/  LDG.E R10, desc[UR6][R2.64] ;  /* 0x00000006020a7981 */ /* 0x000ea2000c1e1900 */
[----:B------:R-:W-:Y:S02]  /*31d0*/  SHF.L.W.U32 R11, R12, R11, RZ ;  /* 0x0000000b0c0b7219 */ /* 0x000fe40000000eff */
[----:B0-----:R-:W-:-:S04]  /*31e0*/  SHF.R.S32.HI R17, RZ, 0x1f, R18 ;  /* 0x0000001fff117819 */ /* 0x001fc80000011412 */
[----:B------:R-:W-:-:S04]  /*31f0*/  LEA.HI R17, R17, R18, RZ, 0x5 ;  /* 0x0000001211117211 */ /* 0x000fc800078f28ff */
[----:B------:R-:W-:Y:S02]  /*3200*/  SHF.R.S32.HI R25, RZ, 0x5, R17 ;  /* 0x00000005ff197819 */ /* 0x000fe40000011411 */
[----:B--2---:R-:W-:-:S03]  /*3210*/  LOP3.LUT R17, R11, R10, RZ, 0xfc, !PT ;  /* 0x0000000a0b117212 */ /* 0x004fc600078efcff */
[----:B------:R-:W-:Y:S02]  /*3220*/  IMAD.WIDE R10, R25, 0x4, R4 ;  /* 0x00000004190a7825 */ /* 0x000fe400078e0204 */
[----:B------:R0:W-:Y:S04]  /*3230*/  STG.E desc[UR6][R2.64], R17 ;  /* 0x0000001102007986 */ /* 0x0001e8000c101906 */
[----:B------:R-:W2:Y:S01]  /*3240*/  LDG.E R25, desc[UR6][R10.64] ;  /* 0x000000060a197981 */ /* 0x000ea2000c1e1900 */
[----:B------:R-:W-:Y:S02]  /*3250*/  SHF.R.S32.HI R16, RZ, 0x1f, R19 ;  /* 0x0000001fff107819 */ /* 0x000fe40000011413 */
[----:B------:R-:W-:Y:S02]  /*3260*/  SHF.L.W.U32 R18, R12, R18, RZ ;  /* 0x000000120c127219 */ /* 0x000fe40000000eff */
[----:B------:R-:W-:-:S04]  /*3270*/  LEA.HI R16, R16, R19, RZ, 0x5 ;  /* 0x0000001310107211 */ /* 0x000fc800078f28ff */
[----:B-1----:R-:W-:-:S05]  /*3280*/  SHF.R.S32.HI R21, RZ, 0x5, R16 ;  /* 0x00000005ff157819 */ /* 0x002fca0000011410 */
[----:B------:R-:W-:Y:S01]  /*3290*/  IMAD.WIDE R4, R21, 0x4, R4 ;  /* 0x0000000415047825 */ /* 0x000fe200078e0204 */
[----:B--2---:R-:W-:-:S05]  /*32a0*/  LOP3.LUT R25, R18, R25, RZ, 0xfc, !PT ;  /* 0x0000001912197212 */ /* 0x004fca00078efcff */
[----:B------:R0:W-:Y:S04]  /*32b0*/  STG.E desc[UR6][R10.64], R25 ;  /* 0x000000190a007986 */ /* 0x0001e8000c101906 */
[----:B------:R-:W2:Y:S01]  /*32c0*/  LDG.E R21, desc[UR6][R4.64] ;  /* 0x0000000604157981 */ /* 0x000ea2000c1e1900 */
[----:B------:R-:W-:-:S04]  /*32d0*/  SHF.L.W.U32 R12, R12, R19, RZ ;  /* 0x000000130c0c7219 */ /* 0x000fc80000000eff */
[----:B--2---:R-:W-:-:S05]  /*32e0*/  LOP3.LUT R21, R12, R21, RZ, 0xfc, !PT ;  /* 0x000000150c157212 */ /* 0x004fca00078efcff */
[----:B------:R0:W-:Y:S02]  /*32f0*/  STG.E desc[UR6][R4.64], R21 ;  /* 0x0000001504007986 */ /* 0x0001e4000c101906 */
.L_x_165:
[----:B------:R-:W-:Y:S05]  /*3300*/  BSYNC.RECONVERGENT B0 ;  /* 0x0000000000007941 */ /* 0x000fea0003800200 */
.L_x_164:
[C---:B0-----:R-:W-:Y:S01]  /*3310*/  IMAD.SHL.U32 R4, R15.reuse, 0x2, RZ ;  /* 0x000000020f047824 */ /* 0x041fe200078e00ff */
[----:B------:R-:W-:Y:S01]  /*3320*/  SHF.R.U32.HI R10, RZ, 0x2, R7 ;  /* 0x00000002ff0a7819 */ /* 0x000fe20000011607 */
[----:B------:R-:W0:Y:S01]  /*3330*/  LDC.64 R2, c[0x0][0x390] ;  /* 0x0000e400ff027b82 */ /* 0x000e220000000a00 */
[----:B------:R-:W-:Y:S01]  /*3340*/  SHF.R.U32.HI R11, RZ, 0x2, R0 ;  /* 0x00000002ff0b7819 */ /* 0x000fe20000011600 */
[----:B------:R-:W-:Y:S01]  /*3350*/  UMOV UR4, 0x333e2d3 ;  /* 0x0333e2d300047882 */ /* 0x000fe20000000000 */
[----:B------:R-:W-:Y:S02]  /*3360*/  LOP3.LUT R4, R15, R4, R14, 0x96, !PT ;  /* 0x000000040f047212 */ /* 0x000fe400078e960e */
[----:B------:R-:W-:Y:S02]  /*3370*/  LOP3.LUT R10, R10, R7, RZ, 0x3c, !PT ;  /* 0x000000070a0a7212 */ /* 0x000fe400078e3cff */
[----:B------:R-:W-:Y:S02]  /*3380*/  LOP3.LUT R4, R4, R13, RZ, 0x3c, !PT ;  /* 0x0000000d04047212 */ /* 0x000fe400078e3cff */
[----:B------:R-:W-:Y:S01]  /*3390*/  SHF.R.U32.HI R14, RZ, 0x2, R13 ;  /* 0x00000002ff0e7819 */ /* 0x000fe2000001160d */
[----:B------:R-:W-:-:S02]  /*33a0*/  IMAD.SHL.U32 R7, R10, 0x2, RZ ;  /* 0x000000020a077824 */ /* 0x000fc400078e00ff */
[----:B------:R-:W-:Y:S01]  /*33b0*/  IMAD.SHL.U32 R5, R4, 0x10, RZ ;  /* 0x0000001004057824 */ /* 0x000fe200078e00ff */
[----:B------:R-:W-:-:S04]  /*33c0*/  LOP3.LUT R14, R14, R13, RZ, 0x3c, !PT ;  /* 0x0000000d0e0e7212 */ /* 0x000fc800078e3cff */
[----:B------:R-:W-:Y:S02]  /*33d0*/  LOP3.LUT R5, R10, R7, R5, 0x96, !PT ;  /* 0x000000070a057212 */ /* 0x000fe400078e9605 */
[----:B------:R-:W-:Y:S02]  /*33e0*/  LOP3.LUT R10, R11, R0, RZ, 0x3c, !PT ;  /* 0x000000000b0a7212 */ /* 0x000fe400078e3cff */
[----:B------:R-:W-:-:S03]  /*33f0*/  LOP3.LUT R0, R5, R4, RZ, 0x3c, !PT ;  /* 0x0000000405007212 */ /* 0x000fc600078e3cff */
[----:B------:R-:W-:Y:S01]  /*3400*/  IMAD.SHL.U32 R7, R10, 0x2, RZ ;  /* 0x000000020a077824 */ /* 0x000fe200078e00ff */
[----:B0-----:R-:W-:Y:S01]  /*3410*/  LOP3.LUT R11, R2, 0xaad26b49, RZ, 0x3c, !PT ;  /* 0xaad26b49020b7812 */ /* 0x001fe200078e3cff */
[----:B------:R-:W-:-:S04]  /*3420*/  IMAD.SHL.U32 R5, R0, 0x10, RZ ;  /* 0x0000001000057824 */ /* 0x000fc800078e00ff */
[----:B------:R-:W-:Y:S01]  /*3430*/  IMAD R12, R11, 0x4182bed5, RZ ;  /* 0x4182bed50b0c7824 */ /* 0x000fe200078e02ff */
[----:B------:R-:W-:Y:S02]  /*3440*/  LOP3.LUT R5, R10, R7, R5, 0x96, !PT ;  /* 0x000000070a057212 */ /* 0x000fe400078e9605 */
[----:B------:R-:W-:Y:S02]  /*3450*/  SHF.R.U32.HI R10, RZ, 0x2, R9 ;  /* 0x00000002ff0a7819 */ /* 0x000fe40000011609 */
[----:B------:R-:W-:Y:S02]  /*3460*/  LOP3.LUT R7, R3, 0xf7dcefdd, RZ, 0x3c, !PT ;  /* 0xf7dcefdd03077812 */ /* 0x000fe400078e3cff */
[----:B------:R-:W-:Y:S01]  /*3470*/  LOP3.LUT R10, R10, R9, RZ, 0x3c, !PT ;  /* 0x000000090a0a7212 */ /* 0x000fe200078e3cff */
[----:B------:R-:W0:Y:S01]  /*3480*/  LDC.64 R2, c[0x0][0x380] ;  /* 0x0000e000ff027b82 */ /* 0x000e220000000a00 */
[----:B------:R-:W-:Y:S01]  /*3490*/  LOP3.LUT R5, R5, R0, RZ, 0x3c, !PT ;  /* 0x0000000005057212 */ /* 0x000fe200078e3cff */
[----:B------:R-:W-:-:S02]  /*34a0*/  IMAD R7, R7, -0x658354e5, R12 ;  /* 0x9a7cab1b07077824 */ /* 0x000fc400078e020c */
[C---:B------:R-:W-:Y:S02]  /*34b0*/  IMAD.SHL.U32 R12, R10.reuse, 0x2, RZ ;  /* 0x000000020a0c7824 */ /* 0x040fe400078e00ff */
[----:B------:R-:W-:Y:S02]  /*34c0*/  IMAD.SHL.U32 R9, R5, 0x10, RZ ;  /* 0x0000001005097824 */ /* 0x000fe400078e00ff */
[C---:B------:R-:W-:Y:S02]  /*34d0*/  VIADD R11, R7.reuse, 0x3396a98 ;  /* 0x03396a98070b7836 */ /* 0x040fe40000000000 */
[----:B------:R-:W-:Y:S01]  /*34e0*/  VIADD R7, R7, 0x34f89ac ;  /* 0x034f89ac07077836 */ /* 0x000fe20000000000 */
[----:B------:R-:W-:Y:S02]  /*34f0*/  LOP3.LUT R12, R10, R12, R9, 0x96, !PT ;  /* 0x0000000c0a0c7212 */ /* 0x000fe400078e9609 */
[----:B------:R-:W-:Y:S02]  /*3500*/  IADD3 R10, PT, PT, R11, -0x1ba6d9, R4 ;  /* 0xffe459270b0a7810 */ /* 0x000fe40007ffe004 */
[----:B------:R-:W-:Y:S01]  /*3510*/  LOP3.LUT R9, R12, R5, RZ, 0x3c, !PT ;  /* 0x000000050c097212 */ /* 0x000fe200078e3cff */
[----:B------:R-:W-:Y:S01]  /*3520*/  IMAD.SHL.U32 R12, R14, 0x2, RZ ;  /* 0x000000020e0c7824 */ /* 0x000fe200078e00ff */
[----:B------:R-:W-:-:S02]  /*3530*/  I2FP.F32.U32 R13, R10 ;  /* 0x0000000a000d7245 */ /* 0x000fc40000201000 */
[----:B------:R-:W-:Y:S01]  /*3540*/  IADD3 R16, PT, PT, R11, -0xb0f8a, R9 ;  /* 0xfff4f0760b107810 */ /* 0x000fe20007ffe009 */
[----:B------:R-:W-:Y:S02]  /*3550*/  IMAD.SHL.U32 R15, R9, 0x10, RZ ;  /* 0x00000010090f7824 */ /* 0x000fe400078e00ff */
[----:B------:R-:W-:Y:S01]  /*3560*/  FFMA R10, R13, R6, 1.1641532182693481445e-10 ;  /* 0x2f0000000d0a7423 */ /* 0x000fe20000000006 */
[----:B------:R-:W-:Y:S02]  /*3570*/  I2FP.F32.U32 R17, R16 ;  /* 0x0000001000117245 */ /* 0x000fe40000201000 */
[----:B------:R-:W-:Y:S01]  /*3580*/  LOP3.LUT R14, R14, R12, R15, 0x96, !PT ;  /* 0x0000000c0e0e7212 */ /* 0x000fe200078e960f */
[----:B0-----:R-:W-:-:S04]  /*3590*/  IMAD.WIDE.U32 R12, R8, 0x230, R2 ;  /* 0x00000230080c7825 */ /* 0x001fc800078e0002 */
[----:B------:R-:W-:Y:S01]  /*35a0*/  FADD R2, R10, -0.5 ;  /* 0xbf0000000a027421 */ /* 0x000fe20000000000 */
[----:B------:R-:W-:Y:S01]  /*35b0*/  IADD3 R3, PT, PT, R11, -0x161f14, R0 ;  /* 0xffe9e0ec0b037810 */ /* 0x000fe20007ffe000 */
[----:B------:R-:W-:Y:S01]  /*35c0*/  FFMA R17, R17, R6, 1.1641532182693481445e-10 ;  /* 0x2f00000011117423 */ /* 0x000fe20000000006 */
[----:B------:R-:W-:Y:S02]  /*35d0*/  LOP3.LUT R10, R14, R9, RZ, 0x3c, !PT ;  /* 0x000000090e0a7212 */ /* 0x000fe400078e3cff */
[----:B------:R-:W-:Y:S02]  /*35e0*/  IADD3 R14, PT, PT, R11, -0x10974f, R5 ;  /* 0xffef68b10b0e7810 */ /* 0x000fe40007ffe005 */
[----:B------:R-:W-:Y:S02]  /*35f0*/  IADD3 R18, PT, PT, R7, -0x1ba6d9, R10 ;  /* 0xffe4592707127810 */ /* 0x000fe40007ffe00a */
[----:B------:R-:W-:Y:S01]  /*3600*/  I2FP.F32.U32 R11, R3 ;  /* 0x00000003000b7245 */ /* 0x000fe20000201000 */
[----:B------:R-:W-:Y:S01]  /*3610*/  FMUL R3, R2, 0.20000000298023223877 ;  /* 0x3e4ccccd02037820 */ /* 0x000fe20000400000 */
[----:B------:R-:W-:Y:S01]  /*3620*/  I2FP.F32.U32 R15, R14 ;  /* 0x0000000e000f7245 */ /* 0x000fe20000201000 */
[----:B------:R-:W-:Y:S01]  /*3630*/  FADD R14, R17, -0.5 ;  /* 0xbf000000110e7421 */ /* 0x000fe20000000000 */
[----:B------:R-:W-:Y:S01]  /*3640*/  I2FP.F32.U32 R19, R18 ;  /* 0x0000001200137245 */ /* 0x000fe20000201000 */
[-C--:B------:R-:W-:Y:S01]  /*3650*/  FFMA R11, R11, R6.reuse, 1.1641532182693481445e-10 ;  /* 0x2f0000000b0b7423 */ /* 0x080fe20000000006 */
[----:B------:R0:W-:Y:S01]  /*3660*/  STG.E desc[UR6][R12.64+0x10], R3 ;  /* 0x000010030c007986 */ /* 0x0001e2000c101906 */
[----:B------:R-:W-:-:S02]  /*3670*/  FFMA R15, R15, R6, 1.1641532182693481445e-10 ;  /* 0x2f0000000f0f7423 */ /* 0x000fc40000000006 */
[----:B------:R-:W-:Y:S01]  /*3680*/  FFMA R19, R19, R6, 1.1641532182693481445e-10 ;  /* 0x2f00000013137423 */ /* 0x000fe20000000006 */
[----:B------:R-:W-:Y:S01]  /*3690*/  FADD R11, R11, -0.5 ;  /* 0xbf0000000b0b7421 */ /* 0x000fe20000000000 */
[----:B------:R-:W-:Y:S02]  /*36a0*/  FADD R2, R15, -0.5 ;  /* 0xbf0000000f027421 */ /* 0x000fe40000000000 */
[----:B------:R-:W-:Y:S01]  /*36b0*/  FADD R16, R19, -0.5 ;  /* 0xbf00000013107421 */ /* 0x000fe20000000000 */
[----:B------:R-:W-:Y:S01]  /*36c0*/  FMUL R15, R11, 0.20000000298023223877 ;  /* 0x3e4ccccd0b0f7820 */ /* 0x000fe20000400000 */
[----:B------:R-:W-:Y:S01]  /*36d0*/  FMUL R17, R2, 0.20000000298023223877 ;  /* 0x3e4ccccd02117820 */ /* 0x000fe20000400000 */
[----:B------:R-:W-:Y:S01]  /*36e0*/  FMUL R19, R14, 0.20000000298023223877 ;  /* 0x3e4ccccd0e137820 */ /* 0x000fe20000400000 */
[----:B------:R-:W-:Y:S01]  /*36f0*/  FMUL R21, R16, 0.20000000298023223877 ;  /* 0x3e4ccccd10157820 */ /* 0x000fe20000400000 */
[----:B------:R-:W-:Y:S01]  /*3700*/  IADD3 R11, P0, PT, R12, 0x2c, RZ ;  /* 0x0000002c0c0b7810 */ /* 0x000fe20007f1e0ff */
[----:B------:R0:W-:Y:S04]  /*3710*/  STG.E desc[UR6][R12.64+0x14], R15 ;  /* 0x0000140f0c007986 */ /* 0x0001e8000c101906 */
[----:B------:R0:W-:Y:S01]  /*3720*/  STG.E desc[UR6][R12.64+0x18], R17 ;  /* 0x000018110c007986 */ /* 0x0001e2000c101906 */
[----:B------:R-:W-:-:S03]  /*3730*/  IMAD.X R14, RZ, RZ, R13, P0 ;  /* 0x000000ffff0e7224 */ /* 0x000fc600000e060d */
[----:B------:R0:W-:Y:S04]  /*3740*/  STG.E desc[UR6][R12.64+0x1c], R19 ;  /* 0x00001c130c007986 */ /* 0x0001e8000c101906 */
[----:B------:R0:W-:Y:S02]  /*3750*/  STG.E desc[UR6][R12.64+0x20], R21 ;  /* 0x000020150c007986 */ /* 0x0001e4000c101906 */
.L_x_166:
[----:B01----:R-:W-:Y:S01]  /*3760*/  SHF.R.U32.HI R3, RZ, 0x2, R4 ;  /* 0x00000002ff037819 */ /* 0x003fe20000011604 */
[----:B------:R-:W-:Y:S01]  /*3770*/  IMAD.SHL.U32 R2, R10, 0x10, RZ ;  /* 0x000000100a027824 */ /* 0x000fe200078e00ff */
[----:B------:R-:W-:Y:S01]  /*3780*/  SHF.R.U32.HI R15, RZ, 0x2, R0 ;  /* 0x00000002ff0f7819 */ /* 0x000fe20000011600 */
[----:B------:R-:W-:Y:S01]  /*3790*/  UIADD3 UR4, UPT, UPT, UR4, 0x425d3c, URZ ;  /* 0x00425d3c04047890 */ /* 0x000fe2000fffe0ff */
[----:B------:R-:W-:Y:S02]  /*37a0*/  LOP3.LUT R3, R3, R4, RZ, 0x3c, !PT ;  /* 0x0000000403037212 */ /* 0x000fe400078e3cff */
[----:B------:R-:W-:Y:S01]  /*37b0*/  LOP3.LUT R15, R15, R0, RZ, 0x3c, !PT ;  /* 0x000000000f0f7212 */ /* 0x000fe200078e3cff */
[----:B------:R-:W-:Y:S01]  /*37c0*/  UISETP.NE.AND UP0, UPT, UR4, 0x5cb872b, UPT ;  /* 0x05cb872b0400788c */ /* 0x000fe2000bf05270 */
[----:B------:R-:W-:Y:S01]  /*37d0*/  SHF.R.U32.HI R16, RZ, 0x2, R9 ;  /* 0x00000002ff107819 */ /* 0x000fe20000011609 */
[----:B------:R-:W-:-:S03]  /*37e0*/  IMAD.SHL.U32 R4, R3, 0x2, RZ ;  /* 0x0000000203047824 */ /* 0x000fc600078e00ff */
[----:B------:R-:W-:Y:S02]  /*37f0*/  LOP3.LUT R16, R16, R9, RZ, 0x3c, !PT ;  /* 0x0000000910107212 */ /* 0x000fe400078e3cff */
[----:B------:R-:W-:Y:S02]  /*3800*/  LOP3.LUT R3, R3, R4, R2, 0x96, !PT ;  /* 0x0000000403037212 */ /* 0x000fe400078e9602 */
[----:B------:R-:W-:Y:S02]  /*3810*/  SHF.R.U32.HI R4, RZ, 0x2, R5 ;  /* 0x00000002ff047819 */ /* 0x000fe40000011605 */
[----:B------:R-:W-:Y:S01]  /*3820*/  LOP3.LUT R2, R3, R10, RZ, 0x3c, !PT ;  /* 0x0000000a03027212 */ /* 0x000fe200078e3cff */
[----:B------:R-:W-:Y:S01]  /*3830*/  IMAD.SHL.U32 R3, R15, 0x2, RZ ;  /* 0x000000020f037824 */ /* 0x000fe200078e00ff */
[----:B------:R-:W-:Y:S02]  /*3840*/  LOP3.LUT R4, R4, R5, RZ, 0x3c, !PT ;  /* 0x0000000504047212 */ /* 0x000fe400078e3cff */
[----:B------:R-:W-:Y:S01]  /*3850*/  SHF.R.U32.HI R9, RZ, 0x2, R10 ;  /* 0x00000002ff097819 */ /* 0x000fe2000001160a */
[----:B------:R-:W-:-:S02]  /*3860*/  IMAD.SHL.U32 R0, R2, 0x10, RZ ;  /* 0x0000001002007824 */ /* 0x000fc400078e00ff */
[----:B------:R-:W-:Y:S01]  /*3870*/  IMAD.SHL.U32 R5, R4, 0x2, RZ ;  /* 0x0000000204057824 */ /* 0x000fe200078e00ff */
[----:B------:R-:W-:Y:S02]  /*3880*/  LOP3.LUT R9, R9, R10, RZ, 0x3c, !PT ;  /* 0x0000000a09097212 */ /* 0x000fe400078e3cff */
[----:B------:R-:W-:-:S04]  /*3890*/  LOP3.LUT R3, R15, R3, R0, 0x96, !PT ;  /* 0x000000030f037212 */ /* 0x000fc800078e9600 */
[----:B------:R-:W-:-:S04]  /*38a0*/  LOP3.LUT R0, R3, R2, RZ, 0x3c, !PT ;  /* 0x0000000203007212 */ /* 0x000fc800078e3cff */
[----:B------:R-:W-:Y:S01]  /*38b0*/  SHF.R.U32.HI R17, RZ, 0x2, R0 ;  /* 0x00000002ff117819 */ /* 0x000fe20000011600 */
[----:B------:R-:W-:-:S05]  /*38c0*/  IMAD.SHL.U32 R3, R0, 0x10, RZ ;  /* 0x0000001000037824 */ /* 0x000fca00078e00ff */
[----:B------:R-:W-:Y:S01]  /*38d0*/  LOP3.LUT R3, R4, R5, R3, 0x96, !PT ;  /* 0x0000000504037212 */ /* 0x000fe200078e9603 */
[----:B------:R-:W-:-:S03]  /*38e0*/  IMAD.SHL.U32 R5, R16, 0x2, RZ ;  /* 0x0000000210057824 */ /* 0x000fc600078e00ff */
[----:B------:R-:W-:-:S04]  /*38f0*/  LOP3.LUT R4, R3, R0, RZ, 0x3c, !PT ;  /* 0x0000000003047212 */ /* 0x000fc800078e3cff */
[----:B------:R-:W-:Y:S01]  /*3900*/  SHF.R.U32.HI R19, RZ, 0x2, R4 ;  /* 0x00000002ff137819 */ /* 0x000fe20000011604 */
[----:B------:R-:W-:-:S05]  /*3910*/  IMAD.SHL.U32 R3, R4, 0x10, RZ ;  /* 0x0000001004037824 */ /* 0x000fca00078e00ff */
[----:B------:R-:W-:Y:S02]  /*3920*/  LOP3.LUT R3, R16, R5, R3, 0x96, !PT ;  /* 0x0000000510037212 */ /* 0x000fe400078e9603 */
[----:B------:R-:W-:Y:S02]  /*3930*/  SHF.R.U32.HI R5, RZ, 0x2, R2 ;  /* 0x00000002ff057819 */ /* 0x000fe40000011602 */
[----:B------:R-:W-:Y:S01]  /*3940*/  LOP3.LUT R15, R3, R4, RZ, 0x3c, !PT ;  /* 0x00000004030f7212 */ /* 0x000fe200078e3cff */
[----:B------:R-:W-:-:S04]  /*3950*/  IMAD.SHL.U32 R3, R9, 0x2, RZ ;  /* 0x0000000209037824 */ /* 0x000fc800078e00ff */
[----:B------:R-:W-:-:S05]  /*3960*/  IMAD.SHL.U32 R10, R15, 0x10, RZ ;  /* 0x000000100f0a7824 */ /* 0x000fca00078e00ff */
[----:B------:R-:W-:Y:S02]  /*3970*/  LOP3.LUT R10, R9, R3, R10, 0x96, !PT ;  /* 0x00000003090a7212 */ /* 0x000fe400078e960a */
[----:B------:R-:W-:Y:S02]  /*3980*/  IADD3 R3, PT, PT, R7, -0x161f14, R2 ;  /* 0xffe9e0ec07037810 */ /* 0x000fe40007ffe002 */
[----:B------:R-:W-:Y:S02]  /*3990*/  LOP3.LUT R2, R5, R2, RZ, 0x3c, !PT ;  /* 0x0000000205027212 */ /* 0x000fe400078e3cff */
[----:B------:R-:W-:Y:S02]  /*39a0*/  LOP3.LUT R5, R10, R15, RZ, 0x3c, !PT ;  /* 0x0000000f0a057212 */ /* 0x000fe400078e3cff */
[----:B------:R-:W-:Y:S01]  /*39b0*/  I2FP.F32.U32 R3, R3 ;  /* 0x0000000300037245 */ /* 0x000fe20000201000 */
[----:B------:R-:W-:Y:S02]  /*39c0*/  IMAD.SHL.U32 R10, R2, 0x2, RZ ;  /* 0x00000002020a7824 */ /* 0x000fe400078e00ff */
[----:B------:R-:W-:-:S02]  /*39d0*/  IMAD.SHL.U32 R9, R5, 0x10, RZ ;  /* 0x0000001005097824 */ /* 0x000fc400078e00ff */
[----:B------:R-:W-:-:S03]  /*39e0*/  FFMA R3, R3, R6, 1.1641532182693481445e-10 ;  /* 0x2f00000003037423 */ /* 0x000fc60000000006 */
[----:B------:R-:W-:Y:S01]  /*39f0*/  LOP3.LUT R10, R2, R10, R9, 0x96, !PT ;  /* 0x0000000a020a7212 */ /* 0x000fe200078e9609 */
[----:B------:R-:W-:Y:S01]  /*3a00*/  FADD R3, R3, -0.5 ;  /* 0xbf00000003037421 */ /* 0x000fe20000000000 */
[----:B------:R-:W-:Y:S02]  /*3a10*/  LOP3.LUT R2, R17, R0, RZ, 0x3c, !PT ;  /* 0x0000000011027212 */ /* 0x000fe400078e3cff */
[----:B------:R-:W-:Y:S01]  /*3a20*/  LOP3.LUT R10, R10, R5, RZ, 0x3c, !PT ;  /* 0x000000050a0a7212 */ /* 0x000fe200078e3cff */
[----:B------:R-:W-:Y:S01]  /*3a30*/  FMUL R17, R3, 0.20000000298023223877 ;  /* 0x3e4ccccd03117820 */ /* 0x000fe20000400000 */
[----:B------:R-:W-:Y:S01]  /*3a40*/  IMAD.MOV.U32 R3, RZ, RZ, R14 ;  /* 0x000000ffff037224 */ /* 0x000fe200078e000e */
[----:B------:R-:W-:Y:S01]  /*3a50*/  IADD3 R0, PT, PT, R7, -0x10974f, R0 ;  /* 0xffef68b107007810 */ /* 0x000fe20007ffe000 */
[----:B------:R-:W-:Y:S02]  /*3a60*/  IMAD.SHL.U32 R16, R2, 0x2, RZ ;  /* 0x0000000202107824 */ /* 0x000fe400078e00ff */
[----:B------:R-:W-:-:S02]  /*3a70*/  IMAD.SHL.U32 R9, R10, 0x10, RZ ;  /* 0x000000100a097824 */ /* 0x000fc400078e00ff */
[----:B------:R-:W-:-:S03]  /*3a80*/  VIADD R14, R7, 0x161f14 ;  /* 0x00161f14070e7836 */ /* 0x000fc60000000000 */
[----:B------:R-:W-:Y:S01]  /*3a90*/  LOP3.LUT R9, R2, R16, R9, 0x96, !PT ;  /* 0x0000001002097212 */ /* 0x000fe200078e9609 */
[----:B------:R-:W-:Y:S01]  /*3aa0*/  IMAD.MOV.U32 R2, RZ, RZ, R11 ;  /* 0x000000ffff027224 */ /* 0x000fe200078e000b */
[----:B------:R-:W-:Y:S02]  /*3ab0*/  LOP3.LUT R16, R19, R4, RZ, 0x3c, !PT ;  /* 0x0000000413107212 */ /* 0x000fe400078e3cff */
[----:B------:R-:W-:Y:S02]  /*3ac0*/  LOP3.LUT R9, R9, R10, RZ, 0x3c, !PT ;  /* 0x0000000a09097212 */ /* 0x000fe400078e3cff */
[----:B------:R-:W-:Y:S01]  /*3ad0*/  IADD3 R4, PT, PT, R7, -0xb0f8a, R4 ;  /* 0xfff4f07607047810 */ /* 0x000fe20007ffe004 */
[----:B------:R-:W-:Y:S01]  /*3ae0*/  IMAD.SHL.U32 R18, R16, 0x2, RZ ;  /* 0x0000000210127824 */ /* 0x000fe200078e00ff */
[----:B------:R-:W-:Y:S01]  /*3af0*/  I2FP.F32.U32 R11, R0 ;  /* 0x00000000000b7245 */ /* 0x000fe20000201000 */
[----:B------:R-:W-:Y:S01]  /*3b00*/  IMAD.SHL.U32 R21, R9, 0x10, RZ ;  /* 0x0000001009157824 */ /* 0x000fe200078e00ff */
[----:B------:R-:W-:Y:S01]  /*3b10*/  I2FP.F32.U32 R19, R4 ;  /* 0x0000000400137245 */ /* 0x000fe20000201000 */
[----:B------:R0:W-:Y:S01]  /*3b20*/  STG.E desc[UR6][R2.64+-0x8], R17 ;  /* 0xfffff81102007986 */ /* 0x0001e2000c101906 */
[----:B------:R-:W-:Y:S01]  /*3b30*/  IADD3 R4, PT, PT, R14, -0x1ba6d9, R15 ;  /* 0xffe459270e047810 */ /* 0x000fe20007ffe00f */
[----:B------:R-:W-:Y:S01]  /*3b40*/  FFMA R11, R11, R6, 1.1641532182693481445e-10 ;  /* 0x2f0000000b0b7423 */ /* 0x000fe20000000006 */
[----:B------:R-:W-:Y:S01]  /*3b50*/  LOP3.LUT R18, R16, R18, R21, 0x96, !PT ;  /* 0x0000001210127212 */ /* 0x000fe200078e9615 */
[----:B------:R-:W-:Y:S01]  /*3b60*/  FFMA R19, R19, R6, 1.1641532182693481445e-10 ;  /* 0x2f00000013137423 */ /* 0x000fe20000000006 */
[----:B------:R-:W-:Y:S01]  /*3b70*/  SHF.R.U32.HI R0, RZ, 0x2, R15 ;  /* 0x00000002ff007819 */ /* 0x000fe2000001160f */
[----:B------:R-:W-:Y:S01]  /*3b80*/  FADD R16, R11, -0.5 ;  /* 0xbf0000000b107421 */ /* 0x000fe20000000000 */
[----:B------:R-:W-:-:S02]  /*3b90*/  I2FP.F32.U32 R21, R4 ;  /* 0x0000000400157245 */ /* 0x000fc40000201000 */
[----:B------:R-:W-:Y:S02]  /*3ba0*/  LOP3.LUT R0, R0, R15, RZ, 0x3c, !PT ;  /* 0x0000000f00007212 */ /* 0x000fe400078e3cff */
[----:B------:R-:W-:Y:S01]  /*3bb0*/  LOP3.LUT R4, R18, R9, RZ, 0x3c, !PT ;  /* 0x0000000912047212 */ /* 0x000fe200078e3cff */
[----:B------:R-:W-:Y:S01]  /*3bc0*/  FFMA R21, R21, R6, 1.1641532182693481445e-10 ;  /* 0x2f00000015157423 */ /* 0x000fe20000000006 */
[----:B0-----:R-:W-:Y:S01]  /*3bd0*/  FADD R17, R19, -0.5 ;  /* 0xbf00000013117421 */ /* 0x001fe20000000000 */
[----:B------:R-:W-:Y:S02]  /*3be0*/  IMAD.SHL.U32 R15, R0, 0x2, RZ ;  /* 0x00000002000f7824 */ /* 0x000fe400078e00ff */
[----:B------:R-:W-:Y:S01]  /*3bf0*/  FMUL R19, R16, 0.20000000298023223877 ;  /* 0x3e4ccccd10137820 */ /* 0x000fe20000400000 */
[----:B------:R-:W-:Y:S02]  /*3c00*/  IMAD.SHL.U32 R11, R4, 0x10, RZ ;  /* 0x00000010040b7824 */ /* 0x000fe400078e00ff */
[----:B------:R-:W-:Y:S01]  /*3c10*/  FADD R16, R21, -0.5 ;  /* 0xbf00000015107421 */ /* 0x000fe20000000000 */
[----:B------:R-:W-:Y:S01]  /*3c20*/  FMUL R21, R17, 0.20000000298023223877 ;  /* 0x3e4ccccd11157820 */ /* 0x000fe20000400000 */
[----:B------:R-:W-:Y:S01]  /*3c30*/  IADD3 R18, PT, PT, R14, -0x10974f, R10 ;  /* 0xffef68b10e127810 */ /* 0x000fe20007ffe00a */
[----:B------:R0:W-:Y:S01]  /*3c40*/  STG.E desc[UR6][R2.64+-0x4], R19 ;  /* 0xfffffc1302007986 */ /* 0x0001e2000c101906 */
[----:B------:R-:W-:Y:S01]  /*3c50*/  LOP3.LUT R11, R0, R15, R11, 0x96, !PT ;  /* 0x0000000f000b7212 */ /* 0x000fe200078e960b */
[----:B------:R-:W-:Y:S01]  /*3c60*/  FMUL R23, R16, 0.20000000298023223877 ;  /* 0x3e4ccccd10177820 */ /* 0x000fe20000400000 */
[----:B------:R-:W-:Y:S01]  /*3c70*/  SHF.R.U32.HI R0, RZ, 0x2, R5 ;  /* 0x00000002ff007819 */ /* 0x000fe20000011605 */
[----:B------:R1:W-:Y:S03]  /*3c80*/  STG.E desc[UR6][R2.64], R21 ;  /* 0x0000001502007986 */ /* 0x0003e6000c101906 */
[----:B------:R-:W-:Y:S01]  /*3c90*/  LOP3.LUT R15, R0, R5, RZ, 0x3c, !PT ;  /* 0x00000005000f7212 */ /* 0x000fe200078e3cff */
[----:B------:R2:W-:Y:S01]  /*3ca0*/  STG.E desc[UR6][R2.64+0x4], R23 ;  /* 0x0000041702007986 */ /* 0x0005e2000c101906 */
[----:B------:R-:W-:-:S02]  /*3cb0*/  LOP3.LUT R0, R11, R4, RZ, 0x3c, !PT ;  /* 0x000000040b007212 */ /* 0x000fc400078e3cff */
[----:B------:R-:W-:Y:S01]  /*3cc0*/  SHF.R.U32.HI R11, RZ, 0x2, R10 ;  /* 0x00000002ff0b7819 */ /* 0x000fe2000001160a */
[----:B------:R-:W-:Y:S01]  /*3cd0*/  IMAD.SHL.U32 R17, R15, 0x2, RZ ;  /* 0x000000020f117824 */ /* 0x000fe200078e00ff */
[----:B------:R-:W-:Y:S01]  /*3ce0*/  IADD3 R5, PT, PT, R14, -0x161f14, R5 ;  /* 0xffe9e0ec0e057810 */ /* 0x000fe20007ffe005 */
[----:B------:R-:W-:Y:S01]  /*3cf0*/  IMAD.SHL.U32 R16, R0, 0x10, RZ ;  /* 0x0000001000107824 */ /* 0x000fe200078e00ff */
[----:B------:R-:W-:Y:S02]  /*3d00*/  LOP3.LUT R11, R11, R10, RZ, 0x3c, !PT ;  /* 0x0000000a0b0b7212 */ /* 0x000fe400078e3cff */
[----:B------:R-:W-:Y:S02]  /*3d10*/  SHF.R.U32.HI R10, RZ, 0x2, R9 ;  /* 0x00000002ff0a7819 */ /* 0x000fe40000011609 */
[----:B------:R-:W-:Y:S02]  /*3d20*/  LOP3.LUT R17, R15, R17, R16, 0x96, !PT ;  /* 0x000000110f117212 */ /* 0x000fe400078e9610 */
[----:B------:R-:W-:-:S02]  /*3d30*/  I2FP.F32.U32 R15, R5 ;  /* 0x00000005000f7245 */ /* 0x000fc40000201000 */
[----:B------:R-:W-:Y:S02]  /*3d40*/  LOP3.LUT R5, R17, R0, RZ, 0x3c, !PT ;  /* 0x0000000011057212 */ /* 0x000fe400078e3cff */
[----:B------:R-:W-:Y:S01]  /*3d50*/  IADD3 R16, PT, PT, R14, -0xb0f8a, R9 ;  /* 0xfff4f0760e107810 */ /* 0x000fe20007ffe009 */
[----:B------:R-:W-:Y:S01]  /*3d60*/  FFMA R15, R15, R6, 1.1641532182693481445e-10 ;  /* 0x2f0000000f0f7423 */ /* 0x000fe20000000006 */
[----:B------:R-:W-:Y:S01]  /*3d70*/  LOP3.LUT R10, R10, R9, RZ, 0x3c, !PT ;  /* 0x000000090a0a7212 */ /* 0x000fe200078e3cff */
[----:B------:R-:W-:Y:S01]  /*3d80*/  IMAD.SHL.U32 R9, R11, 0x2, RZ ;  /* 0x000000020b097824 */ /* 0x000fe200078e00ff */
[----:B------:R-:W-:Y:S01]  /*3d90*/  I2FP.F32.U32 R17, R16 ;  /* 0x0000001000117245 */ /* 0x000fe20000201000 */
[----:B------:R-:W-:Y:S02]  /*3da0*/  IMAD.SHL.U32 R14, R5, 0x10, RZ ;  /* 0x00000010050e7824 */ /* 0x000fe400078e00ff */
[----:B------:R-:W-:Y:S01]  /*3db0*/  FADD R15, R15, -0.5 ;  /* 0xbf0000000f0f7421 */ /* 0x000fe20000000000 */
[----:B0-----:R-:W-:-:S02]  /*3dc0*/  I2FP.F32.U32 R19, R18 ;  /* 0x0000001200137245 */ /* 0x001fc40000201000 */
[----:B------:R-:W-:Y:S01]  /*3dd0*/  LOP3.LUT R14, R11, R9, R14, 0x96, !PT ;  /* 0x000000090b0e7212 */ /* 0x000fe200078e960e */
[-C--:B------:R-:W-:Y:S01]  /*3de0*/  FFMA R9, R17, R6.reuse, 1.1641532182693481445e-10 ;  /* 0x2f00000011097423 */ /* 0x080fe20000000006 */
[----:B------:R-:W-:Y:S01]  /*3df0*/  FMUL R17, R15, 0.20000000298023223877 ;  /* 0x3e4ccccd0f117820 */ /* 0x000fe20000400000 */
[----:B------:R-:W-:Y:S01]  /*3e00*/  FFMA R19, R19, R6, 1.1641532182693481445e-10 ;  /* 0x2f00000013137423 */ /* 0x000fe20000000006 */
[----:B------:R-:W-:Y:S02]  /*3e10*/  VIADD R11, R7, 0x2c3e28 ;  /* 0x002c3e28070b7836 */ /* 0x000fe40000000000 */
[----:B------:R-:W-:Y:S01]  /*3e20*/  FADD R15, R9, -0.5 ;  /* 0xbf000000090f7421 */ /* 0x000fe20000000000 */
[----:B------:R-:W-:Y:S01]  /*3e30*/  LOP3.LUT R9, R14, R5, RZ, 0x3c, !PT ;  /* 0x000000050e097212 */ /* 0x000fe200078e3cff */
[----:B------:R-:W-:Y:S02]  /*3e40*/  IMAD.SHL.U32 R14, R10, 0x2, RZ ;  /* 0x000000020a0e7824 */ /* 0x000fe400078e00ff */
[----:B------:R-:W-:Y:S01]  /*3e50*/  FADD R19, R19, -0.5 ;  /* 0xbf00000013137421 */ /* 0x000fe20000000000 */
[----:B-1----:R-:W-:Y:S01]  /*3e60*/  FMUL R21, R15, 0.20000000298023223877 ;  /* 0x3e4ccccd0f157820 */ /* 0x002fe20000400000 */
[----:B------:R-:W-:Y:S01]  /*3e70*/  IADD3 R16, PT, PT, R11, -0x1ba6d9, R4 ;  /* 0xffe459270b107810 */ /* 0x000fe20007ffe004 */
[----:B------:R-:W-:-:S02]  /*3e80*/  IMAD.SHL.U32 R15, R9, 0x10, RZ ;  /* 0x00000010090f7824 */ /* 0x000fc400078e00ff */
[----:B------:R-:W-:Y:S01]  /*3e90*/  FMUL R19, R19, 0.20000000298023223877 ;  /* 0x3e4ccccd13137820 */ /* 0x000fe20000400000 */
[----:B------:R-:W-:Y:S01]  /*3ea0*/  VIADD R7, R7, 0x425d3c ;  /* 0x00425d3c07077836 */ /* 0x000fe20000000000 */
[----:B--2---:R-:W-:Y:S01]  /*3eb0*/  I2FP.F32.U32 R23, R16 ;  /* 0x0000001000177245 */ /* 0x004fe20000201000 */
[----:B------:R0:W-:Y:S01]  /*3ec0*/  STG.E desc[UR6][R2.64+0x8], R17 ;  /* 0x0000081102007986 */ /* 0x0001e2000c101906 */
[----:B------:R-:W-:Y:S02]  /*3ed0*/  LOP3.LUT R10, R10, R14, R15, 0x96, !PT ;  /* 0x0000000e0a0a7212 */ /* 0x000fe400078e960f */
[----:B------:R-:W-:Y:S01]  /*3ee0*/  IADD3 R14, PT, PT, R11, -0x161f14, R0 ;  /* 0xffe9e0ec0b0e7810 */ /* 0x000fe20007ffe000 */
[----:B------:R1:W-:Y:S01]  /*3ef0*/  STG.E desc[UR6][R2.64+0xc], R19 ;  /* 0x00000c1302007986 */ /* 0x0003e2000c101906 */
[----:B------:R-:W-:Y:S01]  /*3f00*/  LOP3.LUT R10, R10, R9, RZ, 0x3c, !PT ;  /* 0x000000090a0a7212 */ /* 0x000fe200078e3cff */
[----:B------:R-:W-:Y:S01]  /*3f10*/  FFMA R23, R23, R6, 1.1641532182693481445e-10 ;  /* 0x2f00000017177423 */ /* 0x000fe20000000006 */
[C---:B------:R-:W-:Y:S01]  /*3f20*/  IADD3 R15, PT, PT, R11.reuse, -0x10974f, R5 ;  /* 0xffef68b10b0f7810 */ /* 0x040fe20007ffe005 */
[----:B------:R2:W-:Y:S01]  /*3f30*/  STG.E desc[UR6][R2.64+0x10], R21 ;  /* 0x0000101502007986 */ /* 0x0005e2000c101906 */
[----:B------:R-:W-:Y:S01]  /*3f40*/  IADD3 R16, PT, PT, R11, -0xb0f8a, R9 ;  /* 0xfff4f0760b107810 */ /* 0x000fe20007ffe009 */
[----:B------:R-:W-:Y:S01]  /*3f50*/  FADD R23, R23, -0.5 ;  /* 0xbf00000017177421 */ /* 0x000fe20000000000 */
[----:B------:R-:W-:-:S02]  /*3f60*/  IADD3 R18, PT, PT, R7, -0x1ba6d9, R10 ;  /* 0xffe4592707127810 */ /* 0x000fc40007ffe00a */
[----:B------:R-:W-:Y:S01]  /*3f70*/  I2FP.F32.U32 R11, R14 ;  /* 0x0000000e000b7245 */ /* 0x000fe20000201000 */
[----:B------:R-:W-:Y:S01]  /*3f80*/  FMUL R23, R23, 0.20000000298023223877 ;  /* 0x3e4ccccd17177820 */ /* 0x000fe20000400000 */
[----:B------:R-:W-:Y:S02]  /*3f90*/  I2FP.F32.U32 R15, R15 ;  /* 0x0000000f000f7245 */ /* 0x000fe40000201000 */
[----:B0-----:R-:W-:Y:S01]  /*3fa0*/  I2FP.F32.U32 R17, R16 ;  /* 0x0000001000117245 */ /* 0x001fe20000201000 */
[----:B------:R-:W-:Y:S01]  /*3fb0*/  FFMA R11, R11, R6, 1.1641532182693481445e-10 ;  /* 0x2f0000000b0b7423 */ /* 0x000fe20000000006 */
[----:B-1----:R-:W-:Y:S01]  /*3fc0*/  I2FP.F32.U32 R19, R18 ;  /* 0x0000001200137245 */ /* 0x002fe20000201000 */
[-C--:B------:R-:W-:Y:S01]  /*3fd0*/  FFMA R15, R15, R6.reuse, 1.1641532182693481445e-10 ;  /* 0x2f0000000f0f7423 */ /* 0x080fe20000000006 */
[----:B------:R1:W-:Y:S01]  /*3fe0*/  STG.E desc[UR6][R2.64+0x14], R23 ;  /* 0x0000141702007986 */ /* 0x0003e2000c101906 */
[-C--:B------:R-:W-:Y:S01]  /*3ff0*/  FFMA R17, R17, R6.reuse, 1.1641532182693481445e-10 ;  /* 0x2f00000011117423 */ /* 0x080fe20000000006 */
[----:B------:R-:W-:Y:S01]  /*4000*/  FADD R11, R11, -0.5 ;  /* 0xbf0000000b0b7421 */ /* 0x000fe20000000000 */
[----:B------:R-:W-:Y:S01]  /*4010*/  FFMA R19, R19, R6, 1.1641532182693481445e-10 ;  /* 0x2f00000013137423 */ /* 0x000fe20000000006 */
[----:B------:R-:W-:Y:S01]  /*4020*/  FADD R14, R15, -0.5 ;  /* 0xbf0000000f0e7421 */ /* 0x000fe20000000000 */
[----:B------:R-:W-:Y:S01]  /*4030*/  FADD R16, R17, -0.5 ;  /* 0xbf00000011107421 */ /* 0x000fe20000000000 */
[----:B------:R-:W-:Y:S01]  /*4040*/  FMUL R15, R11, 0.20000000298023223877 ;  /* 0x3e4ccccd0b0f7820 */ /* 0x000fe20000400000 */
[----:B------:R-:W-:Y:S01]  /*4050*/  FADD R18, R19, -0.5 ;  /* 0xbf00000013127421 */ /* 0x000fe20000000000 */
[----:B------:R-:W-:Y:S01]  /*4060*/  FMUL R17, R14, 0.20000000298023223877 ;  /* 0x3e4ccccd0e117820 */ /* 0x000fe20000400000 */
[----:B------:R-:W-:Y:S01]  /*4070*/  FMUL R19, R16, 0.20000000298023223877 ;  /* 0x3e4ccccd10137820 */ /* 0x000fe20000400000 */
[----:B------:R-:W-:Y:S01]  /*4080*/  IADD3 R11, P0, PT, R2, 0x30, RZ ;  /* 0x00000030020b7810 */ /* 0x000fe20007f1e0ff */
[----:B--2---:R-:W-:Y:S01]  /*4090*/  FMUL R21, R18, 0.20000000298023223877 ;  /* 0x3e4ccccd12157820 */ /* 0x004fe20000400000 */
[----:B------:R1:W-:Y:S03]  /*40a0*/  STG.E desc[UR6][R2.64+0x18], R15 ;  /* 0x0000180f02007986 */ /* 0x0003e6000c101906 */
[----:B------:R-:W-:Y:S01]  /*40b0*/  IMAD.X R14, RZ, RZ, R3, P0 ;  /* 0x000000ffff0e7224 */ /* 0x000fe200000e0603 */
[----:B------:R1:W-:Y:S04]  /*40c0*/  STG.E desc[UR6][R2.64+0x1c], R17 ;  /* 0x00001c1102007986 */ /* 0x0003e8000c101906 */
[----:B------:R1:W-:Y:S04]  /*40d0*/  STG.E desc[UR6][R2.64+0x20], R19 ;  /* 0x0000201302007986 */ /* 0x0003e8000c101906 */
[----:B------:R1:W-:Y:S01]  /*40e0*/  STG.E desc[UR6][R2.64+0x24], R21 ;  /* 0x0000241502007986 */ /* 0x0003e2000c101906 */
[----:B------:R-:W-:Y:S05]  /*40f0*/  BRA.U UP0, `(.L_x_166) ;  /* 0xfffffff500987547 */ /* 0x000fea000b83ffff */
[----:B-1----:R-:W-:Y:S01]  /*4100*/  SHF.R.U32.HI R3, RZ, 0x2, R4 ;  /* 0x00000002ff037819 */ /* 0x002fe20000011604 */
[----:B------:R-:W-:Y:S01]  /*4110*/  IMAD.SHL.U32 R2, R10, 0x10, RZ ;  /* 0x000000100a027824 */ /* 0x000fe200078e00ff */
[----:B------:R-:W-:Y:S01]  /*4120*/  SHF.R.U32.HI R11, RZ, 0x2, R0 ;  /* 0x00000002ff0b7819 */ /* 0x000fe20000011600 */
[----:B------:R0:W-:Y:S01]  /*4130*/  STG.E.64 desc[UR6][R12.64+0x208], RZ ;  /* 0x000208ff0c007986 */ /* 0x0001e2000c101b06 */
[----:B------:R-:W-:Y:S01]  /*4140*/  LOP3.LUT R3, R3, R4, RZ, 0x3c, !PT ;  /* 0x0000000403037212 */ /* 0x000fe200078e3cff */
[----:B------:R-:W-:Y:S01]  /*4150*/  BSSY.RECONVERGENT B0, `(.L_x_167) ;  /* 0x000003c000007945 */ /* 0x000fe20003800200 */
[----:B------:R-:W-:Y:S02]  /*4160*/  LOP3.LUT R11, R11, R0, RZ, 0x3c, !PT ;  /* 0x000000000b0b7212 */ /* 0x000fe400078e3cff */
[----:B------:R-:W-:Y:S01]  /*4170*/  SHF.R.U32.HI R14, RZ, 0x2, R9 ;  /* 0x00000002ff0e7819 */ /* 0x000fe20000011609 */
[----:B------:R-:W-:Y:S01]  /*4180*/  IMAD.SHL.U32 R4, R3, 0x2, RZ ;  /* 0x0000000203047824 */ /* 0x000fe200078e00ff */
[----:B------:R-:W-:-:S02]  /*4190*/  ISETP.NE.AND P2, PT, R8, RZ, PT ;  /* 0x000000ff0800720c */ /* 0x000fc40003f45270 */
        /* <DEDUP_REMOVED lines=10> */
[----:B------:R-:W-:-:S03]  /*4240*/  LOP3.LUT R3, R11, R3, R2, 0x96, !PT ;  /* 0x000000030b037212 */ /* 0x000fc600078e9602 */
[----:B------:R-:W-:Y:S01]  /*4250*/  IMAD.SHL.U32 R11, R9, 0x2, RZ ;  /* 0x00000002090b7824 */ /* 0x000fe200078e00ff */
[----:B------:R-:W-:Y:S02]  /*4260*/  LOP3.LUT R2, R3, R0, RZ, 0x3c, !PT ;  /* 0x0000000003027212 */ /* 0x000fe400078e3cff */
[----:B------:R-:W-:-:S03]  /*4270*/  IADD3 R0, PT, PT, R0, -0x161f14, R7 ;  /* 0xffe9e0ec00007810 */ /* 0x000fc60007ffe007 */
[----:B------:R-:W-:-:S05]  /*4280*/  IMAD.SHL.U32 R3, R2, 0x10, RZ ;  /* 0x0000001002037824 */ /* 0x000fca00078e00ff */
[----:B------:R-:W-:Y:S01]  /*4290*/  LOP3.LUT R3, R4, R5, R3, 0x96, !PT ;  /* 0x0000000504037212 */ /* 0x000fe200078e9603 */
[----:B------:R-:W-:-:S03]  /*42a0*/  IMAD.SHL.U32 R5, R14, 0x2, RZ ;  /* 0x000000020e057824 */ /* 0x000fc600078e00ff */
[----:B------:R-:W-:Y:S02]  /*42b0*/  LOP3.LUT R4, R3, R2, RZ, 0x3c, !PT ;  /* 0x0000000203047212 */ /* 0x000fe400078e3cff */
[----:B------:R-:W-:-:S03]  /*42c0*/  IADD3 R2, PT, PT, R2, -0x10974f, R7 ;  /* 0xffef68b102027810 */ /* 0x000fc60007ffe007 */
[----:B------:R-:W-:-:S05]  /*42d0*/  IMAD.SHL.U32 R3, R4, 0x10, RZ ;  /* 0x0000001004037824 */ /* 0x000fca00078e00ff */
[----:B------:R-:W-:Y:S02]  /*42e0*/  LOP3.LUT R3, R14, R5, R3, 0x96, !PT ;  /* 0x000000050e037212 */ /* 0x000fe400078e9603 */
[----:B------:R-:W-:Y:S02]  /*42f0*/  I2FP.F32.U32 R5, R0 ;  /* 0x0000000000057245 */ /* 0x000fe40000201000 */
[----:B------:R-:W-:Y:S02]  /*4300*/  LOP3.LUT R10, R3, R4, RZ, 0x3c, !PT ;  /* 0x00000004030a7212 */ /* 0x000fe400078e3cff */
[----:B------:R-:W-:Y:S01]  /*4310*/  I2FP.F32.U32 R3, R2 ;  /* 0x0000000200037245 */ /* 0x000fe20000201000 */
[----:B------:R-:W-:Y:S01]  /*4320*/  FFMA R5, R5, R6, 1.1641532182693481445e-10 ;  /* 0x2f00000005057423 */ /* 0x000fe20000000006 */
[----:B------:R-:W-:Y:S01]  /*4330*/  IADD3 R4, PT, PT, R4, -0xb0f8a, R7 ;  /* 0xfff4f07604047810 */ /* 0x000fe20007ffe007 */
[----:B------:R-:W-:-:S05]  /*4340*/  IMAD.SHL.U32 R0, R10, 0x10, RZ ;  /* 0x000000100a007824 */ /* 0x000fca00078e00ff */
[----:B------:R-:W-:Y:S01]  /*4350*/  LOP3.LUT R11, R9, R11, R0, 0x96, !PT ;  /* 0x0000000b090b7212 */ /* 0x000fe200078e9600 */
[----:B------:R-:W-:Y:S01]  /*4360*/  FFMA R0, R3, R6, 1.1641532182693481445e-10 ;  /* 0x2f00000003007423 */ /* 0x000fe20000000006 */
[----:B------:R-:W-:Y:S02]  /*4370*/  I2FP.F32.U32 R3, R4 ;  /* 0x0000000400037245 */ /* 0x000fe40000201000 */
[----:B------:R-:W-:Y:S01]  /*4380*/  IADD3 R4, PT, PT, R10, -0x587c5, R7 ;  /* 0xfffa783b0a047810 */ /* 0x000fe20007ffe007 */
[----:B------:R-:W-:Y:S01]  /*4390*/  FADD R9, R5, R0 ;  /* 0x0000000005097221 */ /* 0x000fe20000000000 */
[----:B------:R-:W-:Y:S01]  /*43a0*/  LOP3.LUT R10, R11, R10, RZ, 0x3c, !PT ;  /* 0x0000000a0b0a7212 */ /* 0x000fe200078e3cff */
[----:B------:R-:W-:Y:S01]  /*43b0*/  FFMA R2, R3, R6, 1.1641532182693481445e-10 ;  /* 0x2f00000003027423 */ /* 0x000fe20000000006 */
[----:B------:R-:W-:Y:S01]  /*43c0*/  I2FP.F32.U32 R3, R4 ;  /* 0x0000000400037245 */ /* 0x000fe20000201000 */
[----:B------:R-:W-:Y:S02]  /*43d0*/  IMAD.MOV.U32 R11, RZ, RZ, 0x3f000000 ;  /* 0x3f000000ff0b7424 */ /* 0x000fe400078e00ff */
[----:B------:R-:W-:-:S02]  /*43e0*/  IMAD.IADD R10, R7, 0x1, R10 ;  /* 0x00000001070a7824 */ /* 0x000fc400078e020a */
[----:B------:R-:W-:Y:S01]  /*43f0*/  FADD R4, R2, R9 ;  /* 0x0000000902047221 */ /* 0x000fe20000000000 */
[----:B------:R-:W-:Y:S01]  /*4400*/  FFMA R3, R3, R6, 1.1641532182693481445e-10 ;  /* 0x2f00000003037423 */ /* 0x000fe20000000006 */
[----:B------:R0:W-:Y:S01]  /*4410*/  STG.E desc[UR6][R12.64+0x204], R11 ;  /* 0x0002040b0c007986 */ /* 0x0001e2000c101906 */
[----:B------:R-:W-:Y:S02]  /*4420*/  I2FP.F32.U32 R7, R10 ;  /* 0x0000000a00077245 */ /* 0x000fe40000201000 */
[----:B------:R-:W-:-:S03]  /*4430*/  FADD R9, R3, R4 ;  /* 0x0000000403097221 */ /* 0x000fc60000000000 */
[----:B------:R-:W-:-:S04]  /*4440*/  FFMA R4, R7, R6, 1.1641532182693481445e-10 ;  /* 0x2f00000007047423 */ /* 0x000fc80000000006 */
[----:B------:R-:W-:-:S04]  /*4450*/  FADD R6, R4, R9 ;  /* 0x0000000904067221 */ /* 0x000fc80000000000 */
[----:B------:R-:W1:Y:S08]  /*4460*/  MUFU.RCP R7, R6 ;  /* 0x0000000600077308 */ /* 0x000e700000001000 */
[----:B------:R-:W2:Y:S01]  /*4470*/  FCHK P0, R5, R6 ;  /* 0x0000000605007302 */ /* 0x000ea20000000000 */
[----:B-1----:R-:W-:-:S04]  /*4480*/  FFMA R10, -R6, R7, 1 ;  /* 0x3f800000060a7423 */ /* 0x002fc80000000107 */
[----:B------:R-:W-:-:S04]  /*4490*/  FFMA R10, R7, R10, R7 ;  /* 0x0000000a070a7223 */ /* 0x000fc80000000007 */
[----:B------:R-:W-:-:S04]  /*44a0*/  FFMA R9, R5, R10, RZ ;  /* 0x0000000a05097223 */ /* 0x000fc800000000ff */
[----:B------:R-:W-:-:S04]  /*44b0*/  FFMA R7, -R6, R9, R5 ;  /* 0x0000000906077223 */ /* 0x000fc80000000105 */
[----:B------:R-:W-:Y:S01]  /*44c0*/  FFMA R9, R10, R7, R9 ;  /* 0x000000070a097223 */ /* 0x000fe20000000009 */
[----:B0-2---:R-:W-:Y:S06]  /*44d0*/  @!P0 BRA `(.L_x_168) ;  /* 0x00000000000c8947 */ /* 0x005fec0003800000 */
[----:B------:R-:W-:-:S07]  /*44e0*/  MOV R8, 0x4500 ;  /* 0x0000450000087802 */ /* 0x000fce0000000f00 */
[----:B------:R-:W-:Y:S05]  /*44f0*/  CALL.REL.NOINC `($__internal_9_$__cuda_sm3x_div_rn_noftz_f32_slowpath) ;  /* 0x0000001000107944 */ /* 0x000fea0003c00000 */
[----:B------:R-:W-:-:S07]  /*4500*/  IMAD.MOV.U32 R9, RZ, RZ, R5 ;  /* 0x000000ffff097224 */ /* 0x000fce00078e0005 */
.L_x_168:
[----:B------:R-:W-:Y:S05]  /*4510*/  BSYNC.RECONVERGENT B0 ;  /* 0x0000000000007941 */ /* 0x000fea0003800200 */
.L_x_167:
[----:B------:R-:W0:Y:S01]  /*4520*/  MUFU.RCP R5, R6 ;  /* 0x0000000600057308 */ /* 0x000e220000001000 */
[----:B------:R-:W-:Y:S07]  /*4530*/  BSSY.RECONVERGENT B0, `(.L_x_169) ;  /* 0x000000c000007945 */ /* 0x000fee0003800200 */
[----:B------:R-:W1:Y:S01]  /*4540*/  FCHK P0, R0, R6 ;  /* 0x0000000600007302 */ /* 0x000e620000000000 */
[----:B0-----:R-:W-:-:S04]  /*4550*/  FFMA R8, -R6, R5, 1 ;  /* 0x3f80000006087423 */ /* 0x001fc80000000105 */
[----:B------:R-:W-:-:S04]  /*4560*/  FFMA R8, R5, R8, R5 ;  /* 0x0000000805087223 */ /* 0x000fc80000000005 */
[----:B------:R-:W-:-:S04]  /*4570*/  FFMA R5, R0, R8, RZ ;  /* 0x0000000800057223 */ /* 0x000fc800000000ff */
[----:B------:R-:W-:-:S04]  /*4580*/  FFMA R10, -R6, R5, R0 ;  /* 0x00000005060a7223 */ /* 0x000fc80000000100 */
[----:B------:R-:W-:Y:S01]  /*4590*/  FFMA R10, R8, R10, R5 ;  /* 0x0000000a080a7223 */ /* 0x000fe20000000005 */
[----:B-1----:R-:W-:Y:S06]  /*45a0*/  @!P0 BRA `(.L_x_170) ;  /* 0x0000000000108947 */ /* 0x002fec0003800000 */
[----:B------:R-:W-:Y:S01]  /*45b0*/  IMAD.MOV.U32 R5, RZ, RZ, R0 ;  /* 0x000000ffff057224 */ /* 0x000fe200078e0000 */
[----:B------:R-:W-:-:S07]  /*45c0*/  MOV R8, 0x45e0 ;  /* 0x000045e000087802 */ /* 0x000fce0000000f00 */
[----:B------:R-:W-:Y:S05]  /*45d0*/  CALL.REL.NOINC `($__internal_9_$__cuda_sm3x_div_rn_noftz_f32_slowpath) ;  /* 0x0000000c00d87944 */ /* 0x000fea0003c00000 */
[----:B------:R-:W-:-:S07]  /*45e0*/  IMAD.MOV.U32 R10, RZ, RZ, R5 ;  /* 0x000000ffff0a7224 */ /* 0x000fce00078e0005 */
.L_x_170:
[----:B------:R-:W-:Y:S05]  /*45f0*/  BSYNC.RECONVERGENT B0 ;  /* 0x0000000000007941 */ /* 0x000fea0003800200 */
.L_x_169:
        /* <DEDUP_REMOVED lines=13> */
.L_x_172:
[----:B------:R-:W-:Y:S05]  /*46d0*/  BSYNC.RECONVERGENT B0 ;  /* 0x0000000000007941 */ /* 0x000fea0003800200 */
.L_x_171:
[----:B------:R-:W0:Y:S01]  /*46e0*/  MUFU.RCP R5, R6 ;  /* 0x0000000600057308 */ /* 0x000e220000001000 */
[----:B------:R-:W-:Y:S01]  /*46f0*/  IMAD.MOV.U32 R8, RZ, RZ, RZ ;  /* 0x000000ffff087224 */ /* 0x000fe200078e00ff */
[----:B------:R-:W-:Y:S04]  /*4700*/  BSSY.RECONVERGENT B0, `(.L_x_173) ;  /* 0x000000d000007945 */ /* 0x000fe80003800200 */
[----:B------:R1:W-:Y:S02]  /*4710*/  STG.E.128 desc[UR6][R12.64+0x210], R8 ;  /* 0x000210080c007986 */ /* 0x0003e4000c101d06 */
[----:B------:R-:W2:Y:S01]  /*4720*/  FCHK P0, R3, R6 ;  /* 0x0000000603007302 */ /* 0x000ea20000000000 */
[----:B0-----:R-:W-:-:S04]  /*4730*/  FFMA R0, -R6, R5, 1 ;  /* 0x3f80000006007423 */ /* 0x001fc80000000105 */
[----:B------:R-:W-:-:S04]  /*4740*/  FFMA R7, R5, R0, R5 ;  /* 0x0000000005077223 */ /* 0x000fc80000000005 */
[----:B------:R-:W-:-:S04]  /*4750*/  FFMA R2, R3, R7, RZ ;  /* 0x0000000703027223 */ /* 0x000fc800000000ff */
[----:B------:R-:W-:-:S04]  /*4760*/  FFMA R5, -R6, R2, R3 ;  /* 0x0000000206057223 */ /* 0x000fc80000000103 */
[----:B------:R-:W-:Y:S01]  /*4770*/  FFMA R2, R7, R5, R2 ;  /* 0x0000000507027223 */ /* 0x000fe20000000002 */
[----:B-12---:R-:W-:Y:S06]  /*4780*/  @!P0 BRA `(.L_x_174) ;  /* 0x0000000000108947 */ /* 0x006fec0003800000 */
[----:B------:R-:W-:Y:S01]  /*4790*/  IMAD.MOV.U32 R5, RZ, RZ, R3 ;  /* 0x000000ffff057224 */ /* 0x000fe200078e0003 */
[----:B------:R-:W-:-:S07]  /*47a0*/  MOV R8, 0x47c0 ;  /* 0x000047c000087802 */ /* 0x000fce0000000f00 */
[----:B------:R-:W-:Y:S05]  /*47b0*/  CALL.REL.NOINC `($__internal_9_$__cuda_sm3x_div_rn_noftz_f32_slowpath) ;  /* 0x0000000c00607944 */ /* 0x000fea0003c00000 */
[----:B------:R-:W-:-:S07]  /*47c0*/  IMAD.MOV.U32 R2, RZ, RZ, R5 ;  /* 0x000000ffff027224 */ /* 0x000fce00078e0005 */
.L_x_174:
[----:B------:R-:W-:Y:S05]  /*47d0*/  BSYNC.RECONVERGENT B0 ;  /* 0x0000000000007941 */ /* 0x000fea0003800200 */
.L_x_173:
        /* <DEDUP_REMOVED lines=13> */
.L_x_176:
[----:B------:R-:W-:Y:S05]  /*48b0*/  BSYNC.RECONVERGENT B0 ;  /* 0x0000000000007941 */ /* 0x000fea0003800200 */
.L_x_175:
[----:B------:R0:W-:Y:S01]  /*48c0*/  STG.E.64 desc[UR6][R12.64+0x220], R2 ;  /* 0x000220020c007986 */ /* 0x0001e2000c101b06 */
[----:B------:R-:W-:Y:S05]  /*48d0*/  @P2 EXIT ;  /* 0x000000000000294d */ /* 0x000fea0003800000 */
[----:B------:R-:W1:Y:S08]  /*48e0*/  LDC.64 R4, c[0x0][0x388] ;  /* 0x0000e200ff047b82 */ /* 0x000e700000000a00 */
[----:B0-----:R-:W1:Y:S08]  /*48f0*/  LDC.64 R12, c[0x3][0xe0] ;  /* 0x00c03800ff0c7b82 */ /* 0x001e700000000a00 */
[----:B------:R-:W0:Y:S08]  /*4900*/  LDC.64 R20, c[0x3][0xb8] ;  /* 0x00c02e00ff147b82 */ /* 0x000e300000000a00 */
[----:B------:R-:W2:Y:S08]  /*4910*/  LDC.64 R22, c[0x3][0xc0] ;  /* 0x00c03000ff167b82 */ /* 0x000eb00000000a00 */
[----:B------:R-:W3:Y:S01]  /*4920*/  LDC.64 R24, c[0x3][0xc8] ;  /* 0x00c03200ff187b82 */ /* 0x000ee20000000a00 */
[----:B-1----:R-:W-:Y:S04]  /*4930*/  STG.E desc[UR6][R4.64+0x28], R12 ;  /* 0x0000280c04007986 */ /* 0x002fe8000c101906 */
[----:B------:R1:W-:Y:S03]  /*4940*/  STG.E desc[UR6][R4.64+0x2c], R13 ;  /* 0x00002c0d04007986 */ /* 0x0003e6000c101906 */
[----:B------:R-:W4:Y:S01]  /*4950*/  LDC.64 R26, c[0x3][0xd0] ;  /* 0x00c03400ff1a7b82 */ /* 0x000f220000000a00 */
[----:B0-----:R-:W-:Y:S04]  /*4960*/  STG.E desc[UR6][R4.64], R20 ;  /* 0x0000001404007986 */ /* 0x001fe8000c101906 */
[----:B------:R0:W-:Y:S03]  /*4970*/  STG.E desc[UR6][R4.64+0x4], R21 ;  /* 0x0000041504007986 */ /* 0x0001e6000c101906 */
[----:B------:R-:W5:Y:S01]  /*4980*/  LDC.64 R28, c[0x3][0xd8] ;  /* 0x00c03600ff1c7b82 */ /* 0x000f620000000a00 */
[----:B--2---:R-:W-:Y:S04]  /*4990*/  STG.E desc[UR6][R4.64+0x8], R22 ;  /* 0x0000081604007986 */ /* 0x004fe8000c101906 */
[----:B------:R-:W-:Y:S03]  /*49a0*/  STG.E desc[UR6][R4.64+0xc], R23 ;  /* 0x00000c1704007986 */ /* 0x000fe6000c101906 */
[----:B------:R-:W2:Y:S01]  /*49b0*/  LDC.64 R14, c[0x3][0xe8] ;  /* 0x00c03a00ff0e7b82 */ /* 0x000ea20000000a00 */
[----:B---3--:R-:W-:Y:S04]  /*49c0*/  STG.E desc[UR6][R4.64+0x10], R24 ;  /* 0x0000101804007986 */ /* 0x008fe8000c101906 */
[----:B------:R-:W-:Y:S03]  /*49d0*/  STG.E desc[UR6][R4.64+0x14], R25 ;  /* 0x0000141904007986 */ /* 0x000fe6000c101906 */
[----:B------:R-:W3:Y:S01]  /*49e0*/  LDC.64 R6, c[0x3][0xf0] ;  /* 0x00c03c00ff067b82 */ /* 0x000ee20000000a00 */
[----:B----4-:R-:W-:Y:S04]  /*49f0*/  STG.E desc[UR6][R4.64+0x18], R26 ;  /* 0x0000181a04007986 */ /* 0x010fe8000c101906 */
[----:B------:R-:W-:Y:S03]  /*4a00*/  STG.E desc[UR6][R4.64+0x1c], R27 ;  /* 0x00001c1b04007986 */ /* 0x000fe6000c101906 */
[----:B------:R-:W4:Y:S01]  /*4a10*/  LDC.64 R8, c[0x3][0xf8] ;  /* 0x00c03e00ff087b82 */ /* 0x000f220000000a00 */
[----:B-----5:R-:W-:Y:S04]  /*4a20*/  STG.E desc[UR6][R4.64+0x20], R28 ;  /* 0x0000201c04007986 */ /* 0x020fe8000c101906 */
[----:B------:R5:W-:Y:S03]  /*4a30*/  STG.E desc[UR6][R4.64+0x24], R29 ;  /* 0x0000241d04007986 */ /* 0x000be6000c101906 */
[----:B------:R-:W1:Y:S01]  /*4a40*/  LDC.64 R10, c[0x3][0x100] ;  /* 0x00c04000ff0a7b82 */ /* 0x000e620000000a00 */
[----:B--2---:R-:W-:Y:S04]  /*4a50*/  STG.E desc[UR6][R4.64+0x30], R14 ;  /* 0x0000300e04007986 */ /* 0x004fe8000c101906 */
[----:B------:R-:W-:Y:S03]  /*4a60*/  STG.E desc[UR6][R4.64+0x34], R15 ;  /* 0x0000340f04007986 */ /* 0x000fe6000c101906 */
[----:B------:R-:W2:Y:S01]  /*4a70*/  LDC.64 R2, c[0x3][0x108] ;  /* 0x00c04200ff027b82 */ /* 0x000ea20000000a00 */
[----:B---3--:R-:W-:Y:S04]  /*4a80*/  STG.E desc[UR6][R4.64+0x38], R6 ;  /* 0x0000380604007986 */ /* 0x008fe8000c101906 */
[----:B------:R3:W-:Y:S03]  /*4a90*/  STG.E desc[UR6][R4.64+0x3c], R7 ;  /* 0x00003c0704007986 */ /* 0x0007e6000c101906 */
[----:B------:R-:W5:Y:S01]  /*4aa0*/  LDC.64 R16, c[0x3][0x110] ;  /* 0x00c04400ff107b82 */ /* 0x000f620000000a00 */
[----:B----4-:R-:W-:Y:S04]  /*4ab0*/  STG.E desc[UR6][R4.64+0x40], R8 ;  /* 0x0000400804007986 */ /* 0x010fe8000c101906 */
[----:B------:R4:W-:Y:S03]  /*4ac0*/  STG.E desc[UR6][R4.64+0x44], R9 ;  /* 0x0000440904007986 */ /* 0x0009e6000c101906 */
[----:B------:R-:W3:Y:S01]  /*4ad0*/  LDC.64 R18, c[0x3][0x118] ;  /* 0x00c04600ff127b82 */ /* 0x000ee20000000a00 */
[----:B-1----:R-:W-:Y:S04]  /*4ae0*/  STG.E desc[UR6][R4.64+0x48], R10 ;  /* 0x0000480a04007986 */ /* 0x002fe8000c101906 */
[----:B------:R1:W-:Y:S03]  /*4af0*/  STG.E desc[UR6][R4.64+0x4c], R11 ;  /* 0x00004c0b04007986 */ /* 0x0003e6000c101906 */
[----:B------:R-:W4:Y:S01]  /*4b00*/  LDC.64 R12, c[0x3][0x140] ;  /* 0x00c05000ff0c7b82 */ /* 0x000f220000000a00 */
[----:B--2---:R-:W-:Y:S04]  /*4b10*/  STG.E desc[UR6][R4.64+0x50], R2 ;  /* 0x0000500204007986 */ /* 0x004fe8000c101906 */
[----:B------:R2:W-:Y:S03]  /*4b20*/  STG.E desc[UR6][R4.64+0x54], R3 ;  /* 0x0000540304007986 */ /* 0x0005e6000c101906 */
[----:B0-----:R-:W0:Y:S01]  /*4b30*/  LDC.64 R20, c[0x3][0x120] ;  /* 0x00c04800ff147b82 */ /* 0x001e220000000a00 */
[----:B-----5:R-:W-:Y:S04]  /*4b40*/  STG.E desc[UR6][R4.64+0x58], R16 ;  /* 0x0000581004007986 */ /* 0x020fe8000c101906 */
[----:B------:R5:W-:Y:S03]  /*4b50*/  STG.E desc[UR6][R4.64+0x5c], R17 ;  /* 0x00005c1104007986 */ /* 0x000be6000c101906 */
[----:B------:R-:W1:Y:S01]  /*4b60*/  LDC.64 R28, c[0x3][0x128] ;  /* 0x00c04a00ff1c7b82 */ /* 0x000e620000000a00 */
[----:B---3--:R-:W-:Y:S04]  /*4b70*/  STG.E desc[UR6][R4.64+0x60], R18 ;  /* 0x0000601204007986 */ /* 0x008fe8000c101906 */
[----:B------:R3:W-:Y:S03]  /*4b80*/  STG.E desc[UR6][R4.64+0x64], R19 ;  /* 0x0000641304007986 */ /* 0x0007e6000c101906 */
[----:B------:R-:W2:Y:S01]  /*4b90*/  LDC.64 R26, c[0x3][0x130] ;  /* 0x00c04c00ff1a7b82 */ /* 0x000ea20000000a00 */
[----:B----4-:R-:W-:Y:S04]  /*4ba0*/  STG.E desc[UR6][R4.64+0x88], R12 ;  /* 0x0000880c04007986 */ /* 0x010fe8000c101906 */
[----:B------:R4:W-:Y:S03]  /*4bb0*/  STG.E desc[UR6][R4.64+0x8c], R13 ;  /* 0x00008c0d04007986 */ /* 0x0009e6000c101906 */
[----:B------:R-:W5:Y:S01]  /*4bc0*/  LDC.64 R24, c[0x3][0x138] ;  /* 0x00c04e00ff187b82 */ /* 0x000f620000000a00 */
[----:B0-----:R-:W-:Y:S04]  /*4bd0*/  STG.E desc[UR6][R4.64+0x68], R20 ;  /* 0x0000681404007986 */ /* 0x001fe8000c101906 */
[----:B------:R0:W-:Y:S03]  /*4be0*/  STG.E desc[UR6][R4.64+0x6c], R21 ;  /* 0x00006c1504007986 */ /* 0x0001e6000c101906 */
[----:B------:R-:W3:Y:S01]  /*4bf0*/  LDC.64 R22, c[0x3][0x148] ;  /* 0x00c05200ff167b82 */ /* 0x000ee20000000a00 */
[----:B-1----:R-:W-:Y:S04]  /*4c00*/  STG.E desc[UR6][R4.64+0x70], R28 ;  /* 0x0000701c04007986 */ /* 0x002fe8000c101906 */
[----:B------:R1:W-:Y:S03]  /*4c10*/  STG.E desc[UR6][R4.64+0x74], R29 ;  /* 0x0000741d04007986 */ /* 0x0003e6000c101906 */
[----:B------:R-:W4:Y:S01]  /*4c20*/  LDC.64 R6, c[0x3][0x150] ;  /* 0x00c05400ff067b82 */ /* 0x000f220000000a00 */
[----:B--2---:R-:W-:Y:S04]  /*4c30*/  STG.E desc[UR6][R4.64+0x78], R26 ;  /* 0x0000781a04007986 */ /* 0x004fe8000c101906 */
[----:B------:R2:W-:Y:S03]  /*4c40*/  STG.E desc[UR6][R4.64+0x7c], R27 ;  /* 0x00007c1b04007986 */ /* 0x0005e6000c101906 */
[----:B------:R-:W0:Y:S01]  /*4c50*/  LDC.64 R8, c[0x3][0x158] ;  /* 0x00c05600ff087b82 */ /* 0x000e220000000a00 */
[----:B-----5:R-:W-:Y:S04]  /*4c60*/  STG.E desc[UR6][R4.64+0x80], R24 ;  /* 0x0000801804007986 */ /* 0x020fe8000c101906 */
[----:B------:R5:W-:Y:S03]  /*4c70*/  STG.E desc[UR6][R4.64+0x84], R25 ;  /* 0x0000841904007986 */ /* 0x000be6000c101906 */
[----:B------:R-:W1:Y:S01]  /*4c80*/  LDC.64 R10, c[0x3][0x160] ;  /* 0x00c05800ff0a7b82 */ /* 0x000e620000000a00 */
[----:B---3--:R-:W-:Y:S04]  /*4c90*/  STG.E desc[UR6][R4.64+0x90], R22 ;  /* 0x0000901604007986 */ /* 0x008fe8000c101906 */
[----:B------:R-:W-:Y:S03]  /*4ca0*/  STG.E desc[UR6][R4.64+0x94], R23 ;  /* 0x0000941704007986 */ /* 0x000fe6000c101906 */
[----:B------:R-:W3:Y:S01]  /*4cb0*/  LDC.64 R2, c[0x3][0x168] ;  /* 0x00c05a00ff027b82 */ /* 0x000ee20000000a00 */
[----:B----4-:R-:W-:Y:S04]  /*4cc0*/  STG.E desc[UR6][R4.64+0x98], R6 ;  /* 0x0000980604007986 */ /* 0x010fe8000c101906 */
[----:B------:R4:W-:Y:S03]  /*4cd0*/  STG.E desc[UR6][R4.64+0x9c], R7 ;  /* 0x00009c0704007986 */ /* 0x0009e6000c101906 */
[----:B------:R-:W2:Y:S01]  /*4ce0*/  LDC.64 R14, c[0x3][0x170] ;  /* 0x00c05c00ff0e7b82 */ /* 0x000ea20000000a00 */
[----:B0-----:R-:W-:Y:S04]  /*4cf0*/  STG.E desc[UR6][R4.64+0xa0], R8 ;  /* 0x0000a00804007986 */ /* 0x001fe8000c101906 */
[----:B------:R0:W-:Y:S03]  /*4d00*/  STG.E desc[UR6][R4.64+0xa4], R9 ;  /* 0x0000a40904007986 */ /* 0x0001e6000c101906 */
[----:B------:R-:W5:Y:S01]  /*4d10*/  LDC.64 R16, c[0x3][0x178] ;  /* 0x00c05e00ff107b82 */ /* 0x000f620000000a00 */
[----:B-1----:R-:W-:Y:S04]  /*4d20*/  STG.E desc[UR6][R4.64+0xa8], R10 ;  /* 0x0000a80a04007986 */ /* 0x002fe8000c101906 */
[----:B------:R1:W-:Y:S03]  /*4d30*/  STG.E desc[UR6][R4.64+0xac], R11 ;  /* 0x0000ac0b04007986 */ /* 0x0003e6000c101906 */
[----:B------:R-:W4:Y:S01]  /*4d40*/  LDC.64 R18, c[0x3][0x180] ;  /* 0x00c06000ff127b82 */ /* 0x000f220000000a00 */
[----:B---3--:R-:W-:Y:S04]  /*4d50*/  STG.E desc[UR6][R4.64+0xb0], R2 ;  /* 0x0000b00204007986 */ /* 0x008fe8000c101906 */
[----:B------:R3:W-:Y:S03]  /*4d60*/  STG.E desc[UR6][R4.64+0xb4], R3 ;  /* 0x0000b40304007986 */ /* 0x0007e6000c101906 */
[----:B------:R-:W0:Y:S01]  /*4d70*/  LDC.64 R12, c[0x3][0x1a8] ;  /* 0x00c06a00ff0c7b82 */ /* 0x000e220000000a00 */
[----:B--2---:R-:W-:Y:S04]  /*4d80*/  STG.E desc[UR6][R4.64+0xb8], R14 ;  /* 0x0000b80e04007986 */ /* 0x004fe8000c101906 */
[----:B------:R2:W-:Y:S03]  /*4d90*/  STG.E desc[UR6][R4.64+0xbc], R15 ;  /* 0x0000bc0f04007986 */ /* 0x0005e6000c101906 */
[----:B------:R-:W1:Y:S01]  /*4da0*/  LDC.64 R20, c[0x3][0x188] ;  /* 0x00c06200ff147b82 */ /* 0x000e620000000a00 */
[----:B-----5:R-:W-:Y:S04]  /*4db0*/  STG.E desc[UR6][R4.64+0xc0], R16 ;  /* 0x0000c01004007986 */ /* 0x020fe8000c101906 */
[----:B------:R5:W-:Y:S03]  /*4dc0*/  STG.E desc[UR6][R4.64+0xc4], R17 ;  /* 0x0000c41104007986 */ /* 0x000be6000c101906 */
        /* <DEDUP_REMOVED lines=34> */
[----:B-----5:R5:W-:Y:S04]  /*4ff0*/  STG.E desc[UR6][R4.64+0x13c], R23 ;  /* 0x00013c1704007986 */ /* 0x020be8000c101906 */
        /* <DEDUP_REMOVED lines=15> */
[----:B------:R-:W-:Y:S03]  /*50f0*/  STG.E desc[UR6][R4.64+0x144], R29 ;  /* 0x0001441d04007986 */ /* 0x000fe6000c101906 */
[----:B------:R-:W2:Y:S01]  /*5100*/  LDC.64 R8, c[0x3][0x220] ;  /* 0x00c08800ff087b82 */ /* 0x000ea20000000a00 */
[----:B-----5:R-:W-:Y:S04]  /*5110*/  STG.E desc[UR6][R4.64+0x148], R26 ;  /* 0x0001481a04007986 */ /* 0x020fe8000c101906 */
[----:B------:R5:W-:Y:S03]  /*5120*/  STG.E desc[UR6][R4.64+0x14c], R27 ;  /* 0x00014c1b04007986 */ /* 0x000be6000c101906 */
[----:B------:R-:W1:Y:S01]  /*5130*/  LDC.64 R10, c[0x3][0x228] ;  /* 0x00c08a00ff0a7b82 */ /* 0x000e620000000a00 */
[----:B----4-:R-:W-:Y:S04]  /*5140*/  STG.E desc[UR6][R4.64+0x150], R24 ;  /* 0x0001501804007986 */ /* 0x010fe8000c101906 */
[----:B------:R4:W-:Y:S03]  /*5150*/  STG.E desc[UR6][R4.64+0x154], R25 ;  /* 0x0001541904007986 */ /* 0x0009e6000c101906 */
[----:B------:R-:W3:Y:S01]  /*5160*/  LDC.64 R2, c[0x3][0x230] ;  /* 0x00c08c00ff027b82 */ /* 0x000ee20000000a00 */
[----:B0-----:R-:W-:Y:S04]  /*5170*/  STG.E desc[UR6][R4.64+0x160], R6 ;  /* 0x0001600604007986 */ /* 0x001fe8000c101906 */
[----:B------:R-:W-:Y:S03]  /*5180*/  STG.E desc[UR6][R4.64+0x164], R7 ;  /* 0x0001640704007986 */ /* 0x000fe6000c101906 */
[----:B------:R-:W0:Y:S01]  /*5190*/  LDC.64 R14, c[0x3][0x238] ;  /* 0x00c08e00ff0e7b82 */ /* 0x000e220000000a00 */
[----:B--2---:R-:W-:Y:S04]  /*51a0*/  STG.E desc[UR6][R4.64+0x168], R8 ;  /* 0x0001680804007986 */ /* 0x004fe8000c101906 */
[----:B------:R-:W-:Y:S03]  /*51b0*/  STG.E desc[UR6][R4.64+0x16c], R9 ;  /* 0x00016c0904007986 */ /* 0x000fe6000c101906 */
[----:B------:R-:W2:Y:S01]  /*51c0*/  LDC R23, c[0x3][0x2a8] ;  /* 0x00c0aa00ff177b82 */ /* 0x000ea20000000800 */
[----:B-1----:R-:W-:Y:S04]  /*51d0*/  STG.E desc[UR6][R4.64+0x170], R10 ;  /* 0x0001700a04007986 */ /* 0x002fe8000c101906 */
[----:B------:R-:W-:Y:S03]  /*51e0*/  STG.E desc[UR6][R4.64+0x174], R11 ;  /* 0x0001740b04007986 */ /* 0x000fe6000c101906 */
[----:B------:R-:W1:Y:S01]  /*51f0*/  LDC.64 R16, c[0x3][0x240] ;  /* 0x00c09000ff107b82 */ /* 0x000e620000000a00 */
[----:B---3--:R-:W-:Y:S04]  /*5200*/  STG.E desc[UR6][R4.64+0x178], R2 ;  /* 0x0001780204007986 */ /* 0x008fe8000c101906 */
[----:B------:R-:W-:Y:S03]  /*5210*/  STG.E desc[UR6][R4.64+0x17c], R3 ;  /* 0x00017c0304007986 */ /* 0x000fe6000c101906 */
[----:B------:R-:W3:Y:S01]  /*5220*/  LDC.64 R18, c[0x3][0x248] ;  /* 0x00c09200ff127b82 */ /* 0x000ee20000000a00 */
[----:B0-----:R-:W-:Y:S04]  /*5230*/  STG.E desc[UR6][R4.64+0x180], R14 ;  /* 0x0001800e04007986 */ /* 0x001fe8000c101906 */
[----:B------:R-:W-:Y:S03]  /*5240*/  STG.E desc[UR6][R4.64+0x184], R15 ;  /* 0x0001840f04007986 */ /* 0x000fe6000c101906 */
[----:B------:R-:W0:Y:S01]  /*5250*/  LDC.64 R12, c[0x3][0x270] ;  /* 0x00c09c00ff0c7b82 */ /* 0x000e220000000a00 */
[----:B--2---:R-:W-:Y:S07]  /*5260*/  STG.E desc[UR6][R4.64+0x1f0], R23 ;  /* 0x0001f01704007986 */ /* 0x004fee000c101906 */
[----:B------:R-:W2:Y:S01]  /*5270*/  LDC.64 R20, c[0x3][0x250] ;  /* 0x00c09400ff147b82 */ /* 0x000ea20000000a00 */
[----:B-1----:R-:W-:Y:S04]  /*5280*/  STG.E desc[UR6][R4.64+0x188], R16 ;  /* 0x0001881004007986 */ /* 0x002fe8000c101906 */
[----:B------:R-:W-:Y:S03]  /*5290*/  STG.E desc[UR6][R4.64+0x18c], R17 ;  /* 0x00018c1104007986 */ /* 0x000fe6000c101906 */
[----:B-----5:R-:W1:Y:S01]  /*52a0*/  LDC.64 R26, c[0x3][0x258] ;  /* 0x00c09600ff1a7b82 */ /* 0x020e620000000a00 */
[----:B---3--:R3:W-:Y:S04]  /*52b0*/  STG.E desc[UR6][R4.64+0x190], R18 ;  /* 0x0001901204007986 */ /* 0x0087e8000c101906 */
[----:B------:R5:W-:Y:S03]  /*52c0*/  STG.E desc[UR6][R4.64+0x194], R19 ;  /* 0x0001941304007986 */ /* 0x000be6000c101906 */
[----:B----4-:R-:W4:Y:S01]  /*52d0*/  LDC.64 R24, c[0x3][0x260] ;  /* 0x00c09800ff187b82 */ /* 0x010f220000000a00 */
[----:B0-----:R0:W-:Y:S04]  /*52e0*/  STG.E desc[UR6][R4.64+0x1b8], R12 ;  /* 0x0001b80c04007986 */ /* 0x0011e8000c101906 */
[----:B------:R1:W-:Y:S01]  /*52f0*/  STG.E desc[UR6][R4.64+0x1bc], R13 ;  /* 0x0001bc0d04007986 */ /* 0x0003e2000c101906 */
[----:B---3--:R-:W-:-:S02]  /*5300*/  IMAD.MOV.U32 R18, RZ, RZ, RZ ;  /* 0x000000ffff127224 */ /* 0x008fc400078e00ff */
[----:B------:R-:W3:Y:S01]  /*5310*/  LDC.64 R28, c[0x3][0x268] ;  /* 0x00c09a00ff1c7b82 */ /* 0x000ee20000000a00 */
[----:B-----5:R-:W-:Y:S01]  /*5320*/  IMAD.MOV.U32 R19, RZ, RZ, 0x3f000000 ;  /* 0x3f000000ff137424 */ /* 0x020fe200078e00ff */
[----:B--2---:R-:W-:Y:S01]  /*5330*/  STG.E desc[UR6][R4.64+0x198], R20 ;  /* 0x0001981404007986 */ /* 0x004fe2000c101906 */
[----:B0-----:R-:W-:-:S03]  /*5340*/  IMAD.MOV.U32 R12, RZ, RZ, 0x3f000000 ;  /* 0x3f000000ff0c7424 */ /* 0x001fc600078e00ff */
[----:B------:R-:W-:Y:S02]  /*5350*/  STG.E desc[UR6][R4.64+0x19c], R21 ;  /* 0x00019c1504007986 */ /* 0x000fe4000c101906 */
[----:B------:R-:W0:Y:S01]  /*5360*/  LDC.64 R2, c[0x3][0x278] ;  /* 0x00c09e00ff027b82 */ /* 0x000e220000000a00 */
[----:B-1----:R-:W-:Y:S01]  /*5370*/  IMAD.MOV.U32 R13, RZ, RZ, RZ ;  /* 0x000000ffff0d7224 */ /* 0x002fe200078e00ff */
[----:B------:R-:W-:Y:S04]  /*5380*/  STG.E desc[UR6][R4.64+0x1a0], R26 ;  /* 0x0001a01a04007986 */ /* 0x000fe8000c101906 */
[----:B------:R-:W-:Y:S02]  /*5390*/  STG.E desc[UR6][R4.64+0x1a4], R27 ;  /* 0x0001a41b04007986 */ /* 0x000fe4000c101906 */
[----:B------:R-:W1:Y:S02]  /*53a0*/  LDC.64 R6, c[0x3][0x280] ;  /* 0x00c0a000ff067b82 */ /* 0x000e640000000a00 */
[----:B----4-:R-:W-:Y:S04]  /*53b0*/  STG.E desc[UR6][R4.64+0x1a8], R24 ;  /* 0x0001a81804007986 */ /* 0x010fe8000c101906 */
[----:B------:R-:W-:Y:S02]  /*53c0*/  STG.E desc[UR6][R4.64+0x1ac], R25 ;  /* 0x0001ac1904007986 */ /* 0x000fe4000c101906 */
[----:B------:R-:W2:Y:S02]  /*53d0*/  LDC.64 R10, c[0x3][0x288] ;  /* 0x00c0a200ff0a7b82 */ /* 0x000ea40000000a00 */
[----:B---3--:R-:W-:Y:S04]  /*53e0*/  STG.E desc[UR6][R4.64+0x1b0], R28 ;  /* 0x0001b01c04007986 */ /* 0x008fe8000c101906 */
[----:B------:R-:W-:Y:S02]  /*53f0*/  STG.E desc[UR6][R4.64+0x1b4], R29 ;  /* 0x0001b41d04007986 */ /* 0x000fe4000c101906 */
[----:B------:R-:W3:Y:S02]  /*5400*/  LDC.64 R8, c[0x3][0x290] ;  /* 0x00c0a400ff087b82 */ /* 0x000ee40000000a00 */
[----:B0-----:R-:W-:Y:S04]  /*5410*/  STG.E desc[UR6][R4.64+0x1c0], R2 ;  /* 0x0001c00204007986 */ /* 0x001fe8000c101906 */
[----:B------:R-:W-:Y:S02]  /*5420*/  STG.E desc[UR6][R4.64+0x1c4], R3 ;  /* 0x0001c40304007986 */ /* 0x000fe4000c101906 */
[----:B------:R-:W0:Y:S02]  /*5430*/  LDC.64 R14, c[0x3][0x298] ;  /* 0x00c0a600ff0e7b82 */ /* 0x000e240000000a00 */
[----:B-1----:R-:W-:Y:S04]  /*5440*/  STG.E desc[UR6][R4.64+0x1c8], R6 ;  /* 0x0001c80604007986 */ /* 0x002fe8000c101906 */
[----:B------:R-:W-:Y:S02]  /*5450*/  STG.E desc[UR6][R4.64+0x1cc], R7 ;  /* 0x0001cc0704007986 */ /* 0x000fe4000c101906 */
[----:B------:R-:W1:Y:S02]  /*5460*/  LDC.64 R22, c[0x3][0x2a0] ;  /* 0x00c0a800ff167b82 */ /* 0x000e640000000a00 */
[----:B--2---:R-:W-:Y:S04]  /*5470*/  STG.E desc[UR6][R4.64+0x1d0], R10 ;  /* 0x0001d00a04007986 */ /* 0x004fe8000c101906 */
[----:B------:R-:W-:Y:S02]  /*5480*/  STG.E desc[UR6][R4.64+0x1d4], R11 ;  /* 0x0001d40b04007986 */ /* 0x000fe4000c101906 */
[----:B------:R-:W2:Y:S02]  /*5490*/  LDC.64 R16, c[0x0][0x388] ;  /* 0x0000e200ff107b82 */ /* 0x000ea40000000a00 */
[----:B---3--:R-:W-:Y:S04]  /*54a0*/  STG.E desc[UR6][R4.64+0x1d8], R8 ;  /* 0x0001d80804007986 */ /* 0x008fe8000c101906 */
[----:B------:R-:W-:Y:S04]  /*54b0*/  STG.E desc[UR6][R4.64+0x1dc], R9 ;  /* 0x0001dc0904007986 */ /* 0x000fe8000c101906 */
[----:B0-----:R-:W-:Y:S04]  /*54c0*/  STG.E desc[UR6][R4.64+0x1e0], R14 ;  /* 0x0001e00e04007986 */ /* 0x001fe8000c101906 */
[----:B------:R-:W-:Y:S04]  /*54d0*/  STG.E desc[UR6][R4.64+0x1e4], R15 ;  /* 0x0001e40f04007986 */ /* 0x000fe8000c101906 */
[----:B-1----:R-:W-:Y:S04]  /*54e0*/  STG.E desc[UR6][R4.64+0x1e8], R22 ;  /* 0x0001e81604007986 */ /* 0x002fe8000c101906 */
[----:B------:R-:W-:Y:S04]  /*54f0*/  STG.E desc[UR6][R4.64+0x1ec], R23 ;  /* 0x0001ec1704007986 */ /* 0x000fe8000c101906 */
[----:B--2---:R-:W-:Y:S04]  /*5500*/  STG.E.64 desc[UR6][R16.64+0x1f8], R12 ;  /* 0x0001f80c10007986 */ /* 0x004fe8000c101b06 */
[----:B------:R-:W-:Y:S04]  /*5510*/  STG.E.64 desc[UR6][R16.64+0x200], R18 ;  /* 0x0002001210007986 */ /* 0x000fe8000c101b06 */
[----:B------:R-:W-:Y:S01]  /*5520*/  STG.E desc[UR6][R16.64+0x1f4], RZ ;  /* 0x0001f4ff10007986 */ /* 0x000fe2000c101906 */
[----:B------:R-:W-:Y:S05]  /*5530*/  EXIT ;  /* 0x000000000000794d */ /* 0x000fea0003800000 */
        .weak           $__internal_9_$__cuda_sm3x_div_rn_noftz_f32_slowpath
        .type           $__internal_9_$__cuda_sm3x_div_rn_noftz_f32_slowpath,@function
        .size           $__internal_9_$__cuda_sm3x_div_rn_noftz_f32_slowpath,(.L_x_198 - $__internal_9_$__cuda_sm3x_div_rn_noftz_f32_slowpath)
$__internal_9_$__cuda_sm3x_div_rn_noftz_f32_slowpath:
[--C-:B------:R-:W-:Y:S01]  /*5540*/  SHF.R.U32.HI R11, RZ, 0x17, R6.reuse ;  /* 0x00000017ff0b7819 */ /* 0x100fe20000011606 */
[----:B------:R-:W-:Y:S01]  /*5550*/  BSSY.RECONVERGENT B1, `(.L_x_177) ;  /* 0x0000063000017945 */ /* 0x000fe20003800200 */
        /* <DEDUP_REMOVED lines=33> */
.L_x_178:
[----:B------:R-:W-:Y:S01]  /*5770*/  LEA R15, R11, 0xc0800000, 0x17 ;  /* 0xc08000000b0f7811 */ /* 0x000fe200078eb8ff */
[----:B------:R-:W-:Y:S01]  /*5780*/  VIADD R16, R16, 0xffffff81 ;  /* 0xffffff8110107836 */ /* 0x000fe20000000000 */
[----:B------:R-:W-:Y:S03]  /*5790*/  BSSY.RECONVERGENT B2, `(.L_x_183) ;  /* 0x0000035000027945 */ /* 0x000fe60003800200 */
[----:B------:R-:W-:Y:S02]  /*57a0*/  IMAD.IADD R15, R14, 0x1, -R15 ;  /* 0x000000010e0f7824 */ /* 0x000fe400078e0a0f */
[C---:B------:R-:W-:Y:S01]  /*57b0*/  IMAD R5, R16.reuse, -0x800000, R5 ;  /* 0xff80000010057824 */ /* 0x040fe200078e0205 */
[----:B------:R-:W-:Y:S01]  /*57c0*/  IADD3 R16, PT, PT, R16, 0x7f, -R11 ;  /* 0x0000007f10107810 */ /* 0x000fe20007ffe80b */
[----:B------:R-:W0:Y:S01]  /*57d0*/  MUFU.RCP R14, R15 ;  /* 0x0000000f000e7308 */ /* 0x000e220000001000 */
[----:B------:R-:W-:-:S03]  /*57e0*/  FADD.FTZ R18, -R15, -RZ ;  /* 0x800000ff0f127221 */ /* 0x000fc60000010100 */
[----:B------:R-:W-:Y:S02]  /*57f0*/  IMAD.IADD R16, R16, 0x1, R7 ;  /* 0x0000000110107824 */ /* 0x000fe400078e0207 */
        /* <DEDUP_REMOVED lines=20> */
[CC--:B------:R-:W-:Y:S01]  /*5940*/  FFMA.RZ R7, R14.reuse, R18.reuse, R19 ;  /* 0x000000120e077223 */ /* 0x0c0fe2000000c013 */
[C---:B------:R-:W-:Y:S01]  /*5950*/  VIADD R16, R15.reuse, 0x20 ;  /* 0x000000200f107836 */ /* 0x040fe20000000000 */
[C---:B------:R-:W-:Y:S02]  /*5960*/  ISETP.NE.AND P3, PT, R15.reuse, RZ, PT ;  /* 0x000000ff0f00720c */ /* 0x040fe40003f65270 */
[----:B------:R-:W-:Y:S01]  /*5970*/  ISETP.NE.AND P1, PT, R15, RZ, PT ;  /* 0x000000ff0f00720c */ /* 0x000fe20003f25270 */
[----:B------:R-:W-:Y:S01]  /*5980*/  IMAD.MOV R15, RZ, RZ, -R15 ;  /* 0x000000ffff0f7224 */ /* 0x000fe200078e0a0f */
[----:B------:R-:W-:Y:S01]  /*5990*/  LOP3.LUT R11, R7, 0x7fffff, RZ, 0xc0, !PT ;  /* 0x007fffff070b7812 */ /* 0x000fe200078ec0ff */
[CCC-:B------:R-:W-:Y:S01]  /*59a0*/  FFMA.RP R7, R14.reuse, R18.reuse, R19.reuse ;  /* 0x000000120e077223 */ /* 0x1c0fe20000008013 */
[----:B------:R-:W-:Y:S02]  /*59b0*/  FFMA.RM R14, R14, R18, R19 ;  /* 0x000000120e0e7223 */ /* 0x000fe40000004013 */
[----:B------:R-:W-:-:S03]  /*59c0*/  LOP3.LUT R11, R11, 0x800000, RZ, 0xfc, !PT ;  /* 0x008000000b0b7812 */ /* 0x000fc600078efcff */
        /* <DEDUP_REMOVED lines=13> */
.L_x_185:
[----:B------:R-:W-:-:S04]  /*5aa0*/  LOP3.LUT R5, R5, 0x80000000, RZ, 0xc0, !PT ;  /* 0x8000000005057812 */ /* 0x000fc800078ec0ff */
[----:B------:R-:W-:Y:S01]  /*5ab0*/  LOP3.LUT R5, R5, 0x7f800000, RZ, 0xfc, !PT ;  /* 0x7f80000005057812 */ /* 0x000fe200078efcff */
[----:B------:R-:W-:Y:S06]  /*5ac0*/  BRA `(.L_x_186) ;  /* 0x0000000000047947 */ /* 0x000fec0003800000 */
.L_x_184:
[----:B------:R-:W-:-:S07]  /*5ad0*/  IMAD R5, R16, 0x800000, R5 ;  /* 0x0080000010057824 */ /* 0x000fce00078e0205 */
.L_x_186:
[----:B------:R-:W-:Y:S05]  /*5ae0*/  BSYNC.RECONVERGENT B2 ;  /* 0x0000000000027941 */ /* 0x000fea0003800200 */
.L_x_183:
[----:B------:R-:W-:Y:S05]  /*5af0*/  BRA `(.L_x_187) ;  /* 0x0000000000207947 */ /* 0x000fea0003800000 */
.L_x_182:
[----:B------:R-:W-:-:S04]  /*5b00*/  LOP3.LUT R5, R14, 0x80000000, R5, 0x48, !PT ;  /* 0x800000000e057812 */ /* 0x000fc800078e4805 */
[----:B------:R-:W-:Y:S01]  /*5b10*/  LOP3.LUT R5, R5, 0x7f800000, RZ, 0xfc, !PT ;  /* 0x7f80000005057812 */ /* 0x000fe200078efcff */
[----:B------:R-:W-:Y:S06]  /*5b20*/  BRA `(.L_x_187) ;  /* 0x0000000000147947 */ /* 0x000fec0003800000 */
.L_x_181:
[----:B------:R-:W-:Y:S01]  /*5b30*/  LOP3.LUT R5, R14, 0x80000000, R5, 0x48, !PT ;  /* 0x800000000e057812 */ /* 0x000fe200078e4805 */
[----:B------:R-:W-:Y:S06]  /*5b40*/  BRA `(.L_x_187) ;  /* 0x00000000000c7947 */ /* 0x000fec0003800000 */
.L_x_180:
[----:B------:R-:W0:Y:S01]  /*5b50*/  MUFU.RSQ R5, -QNAN ;  /* 0xffc0000000057908 */ /* 0x000e220000001400 */
[----:B------:R-:W-:Y:S05]  /*5b60*/  BRA `(.L_x_187) ;  /* 0x0000000000047947 */ /* 0x000fea0003800000 */
.L_x_179:
[----:B------:R-:W-:-:S07]  /*5b70*/  FADD.FTZ R5, R5, R6 ;  /* 0x0000000605057221 */ /* 0x000fce0000010000 */
.L_x_187:
[----:B------:R-:W-:Y:S05]  /*5b80*/  BSYNC.RECONVERGENT B1 ;  /* 0x0000000000017941 */ /* 0x000fea0003800200 */
.L_x_177:
[----:B------:R-:W-:Y:S02]  /*5b90*/  IMAD.MOV.U32 R14, RZ, RZ, R8 ;  /* 0x000000ffff0e7224 */ /* 0x000fe400078e0008 */
[----:B------:R-:W-:-:S04]  /*5ba0*/  IMAD.MOV.U32 R15, RZ, RZ, 0x0 ;  /* 0x00000000ff0f7424 */ /* 0x000fc800078e00ff */
[----:B0-----:R-:W-:Y:S05]  /*5bb0*/  RET.REL.NODEC R14 `(ve_swarm_init_agents) ;  /* 0xffffffa40e107950 */ /* 0x001fea0003c3ffff */
.L_x_188:
        /* <DEDUP_REMOVED lines=12> */
.L_x_198:


//--------------------- .nv.global.init           --------------------------
	.section	.nv.global.init,"aw",@progbits
	.align	4
.nv.global.init:
	.type		mrg32k3aM1SubSeq,@object
	.size		mrg32k3aM1SubSeq,(mrg32k3aM2SubSeq - mrg32k3aM1SubSeq)
mrg32k3aM1SubSeq:
        /* <DEDUP_REMOVED lines=126> */
	.type		mrg32k3aM2SubSeq,@object
	.size		mrg32k3aM2SubSeq,(mrg32k3aM1 - mrg32k3aM2SubSeq)
mrg32k3aM2SubSeq:
        /* <DEDUP_REMOVED lines=126> */
	.type		mrg32k3aM1,@object
	.size		mrg32k3aM1,(mrg32k3aM1Seq - mrg32k3aM1)
mrg32k3aM1:
        /* <DEDUP_REMOVED lines=144> */
	.type		mrg32k3aM1Seq,@object
	.size		mrg32k3aM1Seq,(mrg32k3aM2 - mrg32k3aM1Seq)
mrg32k3aM1Seq:
        /* <DEDUP_REMOVED lines=144> */
	.type		mrg32k3aM2,@object
	.size		mrg32k3aM2,(mrg32k3aM2Seq - mrg32k3aM2)
mrg32k3aM2:
        /* <DEDUP_REMOVED lines=144> */
	.type		mrg32k3aM2Seq,@object
	.size		mrg32k3aM2Seq,(precalc_xorwow_matrix - mrg32k3aM2Seq)
mrg32k3aM2Seq:
        /* <DEDUP_REMOVED lines=144> */
	.type		precalc_xorwow_matrix,@object
	.size		precalc_xorwow_matrix,(precalc_xorwow_offset_matrix - precalc_xorwow_matrix)
precalc_xorwow_matrix:
        /* <DEDUP_REMOVED lines=6400> */
	.type		precalc_xorwow_offset_matrix,@object
	.size		precalc_xorwow_offset_matrix,(.L_1 - precalc_xorwow_offset_matrix)
precalc_xorwow_offset_matrix:
        /* <DEDUP_REMOVED lines=6400> */
.L_1:


//--------------------- .nv.shared.ve_swarm_batch_predict --------------------------
	.section	.nv.shared.ve_swarm_batch_predict,"aw",@nobits
	.sectionflags	@""
	.align	16
	.zero		1024


//--------------------- .nv.shared.reserved.0     --------------------------
	.section	.nv.shared.reserved.0,"aw",@nobits
	.weak		__nv_reservedSMEM_offset_0_alias
	.size		__nv_reservedSMEM_offset_0_alias, 0, 64
	.other		__nv_reservedSMEM_offset_0_alias,@"STO_CUDA_RESERVED_SHARED STV_DEFAULT"
__nv_reservedSMEM_offset_0_alias:
	.zero		0
	.zero		64


//--------------------- .nv.shared.ve_swarm_feature_importance --------------------------
	.section	.nv.shared.ve_swarm_feature_importance,"aw",@nobits
	.sectionflags	@""
	.align	16
	.zero		1024


//--------------------- .nv.shared.ve_swarm_evolve --------------------------
	.section	.nv.shared.ve_swarm_evolve,"aw",@nobits
	.sectionflags	@""
	.align	16
	.zero		1024


//--------------------- .nv.shared.ve_swarm_update_stats --------------------------
	.section	.nv.shared.ve_swarm_update_stats,"aw",@nobits
	.sectionflags	@""
	.align	16
	.zero		1024


//--------------------- .nv.shared.ve_swarm_consensus --------------------------
	.section	.nv.shared.ve_swarm_consensus,"aw",@nobits
	.sectionflags	@""
	.align	16
	.zero		1024


//--------------------- .nv.shared.ve_swarm_agent_predict --------------------------
	.section	.nv.shared.ve_swarm_agent_predict,"aw",@nobits
	.sectionflags	@""
	.align	16
	.zero		1024


//--------------------- .nv.shared.ve_swarm_init_agents --------------------------
	.section	.nv.shared.ve_swarm_init_agents,"aw",@nobits
	.sectionflags	@""
	.align	16
	.zero		1024


//--------------------- .nv.constant0.ve_swarm_batch_predict --------------------------
	.section	.nv.constant0.ve_swarm_batch_predict,"a",@progbits
	.sectionflags	@""
	.align	4
.nv.constant0.ve_swarm_batch_predict:
	.zero		972


//--------------------- .nv.constant0.ve_swarm_feature_importance --------------------------
	.section	.nv.constant0.ve_swarm_feature_importance,"a",@progbits
	.sectionflags	@""
	.align	4
.nv.constant0.ve_swarm_feature_importance:
	.zero		928


//--------------------- .nv.constant0.ve_swarm_evolve --------------------------
	.section	.nv.constant0.ve_swarm_evolve,"a",@progbits
	.sectionflags	@""
	.align	4
.nv.constant0.ve_swarm_evolve:
	.zero		920


//--------------------- .nv.constant0.ve_swarm_update_stats --------------------------
	.section	.nv.constant0.ve_swarm_update_stats,"a",@progbits
	.sectionflags	@""
	.align	4
.nv.constant0.ve_swarm_update_stats:
	.zero		928


//--------------------- .nv.constant0.ve_swarm_consensus --------------------------
	.section	.nv.constant0.ve_swarm_consensus,"a",@progbits
	.sectionflags	@""
	.align	4
.nv.constant0.ve_swarm_consensus:
	.zero		944


//--------------------- .nv.constant0.ve_swarm_agent_predict --------------------------
	.section	.nv.constant0.ve_swarm_agent_predict,"a",@progbits
	.sectionflags	@""
	.align	4
.nv.constant0.ve_swarm_agent_predict:
	.zero		952


//--------------------- .nv.constant0.ve_swarm_init_agents --------------------------
	.section	.nv.constant0.ve_swarm_init_agents,"a",@progbits
	.sectionflags	@""
	.align	4
.nv.constant0.ve_swarm_init_agents:
	.zero		920


//--------------------- SYMBOLS --------------------------

	.type		.nv.reservedSmem.offset0,@object
	.size		.nv.reservedSmem.offset0,0x4
	.type		.nv.reservedSmem.cap,@object
	.size		.nv.reservedSmem.cap,0x4
